	.target	sm_90a

	.elftype	@"ET_EXEC"


//--------------------- .note.nv.tkinfo           --------------------------
	.section	.note.nv.tkinfo,"",@"SHT_NOTE"
	.sectionflags	@"SHF_NOTE_NV_TKINFO"
	.tkinfo
        /*0018*/ 	.word	0x00000002
        /*0030*/ 	.string	""
        /*0030*/ 	.string	"ptxas"
        /*0030*/ 	.string	"Cuda compilation tools, release 13.0, V13.0.88"
        /*0030*/ 	.string	"Build cuda_13.0.r13.0/compiler.36424714_0"
        /*0030*/ 	.string	"-arch sm_90a -m 64 "



//--------------------- .note.nv.cuinfo           --------------------------
	.section	.note.nv.cuinfo,"",@"SHT_NOTE"
	.sectionflags	@"SHF_NOTE_NV_CUINFO"
        /*0018*/ 	.short	0x0002
        /*001a*/ 	.short	0x005a
        /*001c*/ 	.short	0x0082
	.zero		2


//--------------------- .nv.info                  --------------------------
	.section	.nv.info,"",@"SHT_CUDA_INFO"
	.align	4


	//----- nvinfo : EIATTR_REGCOUNT
	.align		4
        /*0000*/ 	.byte	0x04, 0x2f
        /*0002*/ 	.short	(.L_12 - .L_11)
	.align		4
.L_11:
        /*0004*/ 	.word	index@(_ZN7cutlass13device_kernelIN5flash19enable_sm80_to_sm89INS1_16FlashAttnFwdSm80INS1_25CollectiveMainloopFwdSm80ILi8ELi2ELb0EN4cute5tupleIJNS5_1CILi128EEENS7_ILi64EEENS7_ILi192EEEEEELi192ENS_10bfloat16_tEfNS_4arch4Sm80ELb1ELb0ELb0ELb1ELb1ELb1ELb1ELb1EEENS1_21CollectiveEpilogueFwdINS6_IJS8_SA_S9_EEENS6_IJNS7_ILi1EEESI_SI_EEESC_SE_Li256ELb1ELb1ELb1ELb0EEENS1_36VarlenDynamicPersistentTileSchedulerILi128ELi64ELi256ELi256ELb1ELb1ELb0ELb1ELb1ELb1EEEEEEEEEvNT_6ParamsE)
        /*0008*/ 	.word	0x00000004


	//----- nvinfo : EIATTR_FRAME_SIZE
	.align		4
.L_12:
        /*000c*/ 	.byte	0x04, 0x11
        /*000e*/ 	.short	(.L_14 - .L_13)
	.align		4
.L_13:
        /*0010*/ 	.word	index@(_ZN7cutlass13device_kernelIN5flash19enable_sm80_to_sm89INS1_16FlashAttnFwdSm80INS1_25CollectiveMainloopFwdSm80ILi8ELi2ELb0EN4cute5tupleIJNS5_1CILi128EEENS7_ILi64EEENS7_ILi192EEEEEELi192ENS_10bfloat16_tEfNS_4arch4Sm80ELb1ELb0ELb0ELb1ELb1ELb1ELb1ELb1EEENS1_21CollectiveEpilogueFwdINS6_IJS8_SA_S9_EEENS6_IJNS7_ILi1EEESI_SI_EEESC_SE_Li256ELb1ELb1ELb1ELb0EEENS1_36VarlenDynamicPersistentTileSchedulerILi128ELi64ELi256ELi256ELb1ELb1ELb0ELb1ELb1ELb1EEEEEEEEEvNT_6ParamsE)
        /*0014*/ 	.word	0x00000000


	//----- nvinfo : EIATTR_REGCOUNT
	.align		4
.L_14:
        /*0018*/ 	.byte	0x04, 0x2f
        /*001a*/ 	.short	(.L_16 - .L_15)
	.align		4
.L_15:
        /*001c*/ 	.word	index@(_ZN7cutlass13device_kernelIN5flash19enable_sm80_to_sm89INS1_16FlashAttnFwdSm80INS1_25CollectiveMainloopFwdSm80ILi8ELi2ELb0EN4cute5tupleIJNS5_1CILi128EEENS7_ILi64EEENS7_ILi192EEEEEELi192ENS_10bfloat16_tEfNS_4arch4Sm80ELb1ELb0ELb0ELb1ELb1ELb0ELb1ELb1EEENS1_21CollectiveEpilogueFwdINS6_IJS8_SA_S9_EEENS6_IJNS7_ILi1EEESI_SI_EEESC_SE_Li256ELb1ELb1ELb1ELb0EEENS1_36VarlenDynamicPersistentTileSchedulerILi128ELi64ELi256ELi256ELb1ELb1ELb0ELb1ELb1ELb1EEEEEEEEEvNT_6ParamsE)
        /*0020*/ 	.word	0x00000004


	//----- nvinfo : EIATTR_FRAME_SIZE
	.align		4
.L_16:
        /*0024*/ 	.byte	0x04, 0x11
        /*0026*/ 	.short	(.L_18 - .L_17)
	.align		4
.L_17:
        /*0028*/ 	.word	index@(_ZN7cutlass13device_kernelIN5flash19enable_sm80_to_sm89INS1_16FlashAttnFwdSm80INS1_25CollectiveMainloopFwdSm80ILi8ELi2ELb0EN4cute5tupleIJNS5_1CILi128EEENS7_ILi64EEENS7_ILi192EEEEEELi192ENS_10bfloat16_tEfNS_4arch4Sm80ELb1ELb0ELb0ELb1ELb1ELb0ELb1ELb1EEENS1_21CollectiveEpilogueFwdINS6_IJS8_SA_S9_EEENS6_IJNS7_ILi1EEESI_SI_EEESC_SE_Li256ELb1ELb1ELb1ELb0EEENS1_36VarlenDynamicPersistentTileSchedulerILi128ELi64ELi256ELi256ELb1ELb1ELb0ELb1ELb1ELb1EEEEEEEEEvNT_6ParamsE)
        /*002c*/ 	.word	0x00000000


	//----- nvinfo : EIATTR_REGCOUNT
	.align		4
.L_18:
        /*0030*/ 	.byte	0x04, 0x2f
        /*0032*/ 	.short	(.L_20 - .L_19)
	.align		4
.L_19:
        /*0034*/ 	.word	index@(_ZN7cutlass13device_kernelIN5flash19enable_sm80_to_sm89INS1_16FlashAttnFwdSm80INS1_25CollectiveMainloopFwdSm80ILi8ELi2ELb0EN4cute5tupleIJNS5_1CILi128EEENS7_ILi64EEENS7_ILi192EEEEEELi192ENS_10bfloat16_tEfNS_4arch4Sm80ELb1ELb0ELb0ELb0ELb1ELb0ELb1ELb1EEENS1_21CollectiveEpilogueFwdINS6_IJS8_SA_S9_EEENS6_IJNS7_ILi1EEESI_SI_EEESC_SE_Li256ELb0ELb1ELb1ELb0EEENS1_30DynamicPersistentTileSchedulerILi256ELi256ELb1ELb1ELb0EEEEEEEEEvNT_6ParamsE)
        /*0038*/ 	.word	0x00000004


	//----- nvinfo : EIATTR_FRAME_SIZE
	.align		4
.L_20:
        /*003c*/ 	.byte	0x04, 0x11
        /*003e*/ 	.short	(.L_22 - .L_21)
	.align		4
.L_21:
        /*0040*/ 	.word	index@(_ZN7cutlass13device_kernelIN5flash19enable_sm80_to_sm89INS1_16FlashAttnFwdSm80INS1_25CollectiveMainloopFwdSm80ILi8ELi2ELb0EN4cute5tupleIJNS5_1CILi128EEENS7_ILi64EEENS7_ILi192EEEEEELi192ENS_10bfloat16_tEfNS_4arch4Sm80ELb1ELb0ELb0ELb0ELb1ELb0ELb1ELb1EEENS1_21CollectiveEpilogueFwdINS6_IJS8_SA_S9_EEENS6_IJNS7_ILi1EEESI_SI_EEESC_SE_Li256ELb0ELb1ELb1ELb0EEENS1_30DynamicPersistentTileSchedulerILi256ELi256ELb1ELb1ELb0EEEEEEEEEvNT_6ParamsE)
        /*0044*/ 	.word	0x00000000


	//----- nvinfo : EIATTR_REGCOUNT
	.align		4
.L_22:
        /*0048*/ 	.byte	0x04, 0x2f
        /*004a*/ 	.short	(.L_24 - .L_23)
	.align		4
.L_23:
        /*004c*/ 	.word	index@(_ZN7cutlass13device_kernelIN5flash19enable_sm80_to_sm89INS1_16FlashAttnFwdSm80INS1_25CollectiveMainloopFwdSm80ILi8ELi2ELb0EN4cute5tupleIJNS5_1CILi128EEENS7_ILi64EEENS7_ILi192EEEEEELi192ENS_10bfloat16_tEfNS_4arch4Sm80ELb0ELb1ELb0ELb1ELb1ELb1ELb1ELb1EEENS1_21CollectiveEpilogueFwdINS6_IJS8_SA_S9_EEENS6_IJNS7_ILi1EEESI_SI_EEESC_SE_Li256ELb1ELb1ELb1ELb0EEENS1_36VarlenDynamicPersistentTileSchedulerILi128ELi64ELi256ELi256ELb1ELb1ELb0ELb1ELb0ELb1EEEEEEEEEvNT_6ParamsE)
        /*0050*/ 	.word	0x00000004


	//----- nvinfo : EIATTR_FRAME_SIZE
	.align		4
.L_24:
        /*0054*/ 	.byte	0x04, 0x11
        /*0056*/ 	.short	(.L_26 - .L_25)
	.align		4
.L_25:
        /*0058*/ 	.word	index@(_ZN7cutlass13device_kernelIN5flash19enable_sm80_to_sm89INS1_16FlashAttnFwdSm80INS1_25CollectiveMainloopFwdSm80ILi8ELi2ELb0EN4cute5tupleIJNS5_1CILi128EEENS7_ILi64EEENS7_ILi192EEEEEELi192ENS_10bfloat16_tEfNS_4arch4Sm80ELb0ELb1ELb0ELb1ELb1ELb1ELb1ELb1EEENS1_21CollectiveEpilogueFwdINS6_IJS8_SA_S9_EEENS6_IJNS7_ILi1EEESI_SI_EEESC_SE_Li256ELb1ELb1ELb1ELb0EEENS1_36VarlenDynamicPersistentTileSchedulerILi128ELi64ELi256ELi256ELb1ELb1ELb0ELb1ELb0ELb1EEEEEEEEEvNT_6ParamsE)
        /*005c*/ 	.word	0x00000000


	//----- nvinfo : EIATTR_REGCOUNT
	.align		4
.L_26:
        /*0060*/ 	.byte	0x04, 0x2f
        /*0062*/ 	.short	(.L_28 - .L_27)
	.align		4
.L_27:
        /*0064*/ 	.word	index@(_ZN7cutlass13device_kernelIN5flash19enable_sm80_to_sm89INS1_16FlashAttnFwdSm80INS1_25CollectiveMainloopFwdSm80ILi8ELi2ELb0EN4cute5tupleIJNS5_1CILi128EEENS7_ILi64EEENS7_ILi192EEEEEELi192ENS_10bfloat16_tEfNS_4arch4Sm80ELb0ELb1ELb0ELb1ELb1ELb0ELb1ELb1EEENS1_21CollectiveEpilogueFwdINS6_IJS8_SA_S9_EEENS6_IJNS7_ILi1EEESI_SI_EEESC_SE_Li256ELb1ELb1ELb1ELb0EEENS1_36VarlenDynamicPersistentTileSchedulerILi128ELi64ELi256ELi256ELb1ELb1ELb0ELb1ELb0ELb1EEEEEEEEEvNT_6ParamsE)
        /*0068*/ 	.word	0x00000004


	//----- nvinfo : EIATTR_FRAME_SIZE
	.align		4
.L_28:
        /*006c*/ 	.byte	0x04, 0x11
        /*006e*/ 	.short	(.L_30 - .L_29)
	.align		4
.L_29:
        /*0070*/ 	.word	index@(_ZN7cutlass13device_kernelIN5flash19enable_sm80_to_sm89INS1_16FlashAttnFwdSm80INS1_25CollectiveMainloopFwdSm80ILi8ELi2ELb0EN4cute5tupleIJNS5_1CILi128EEENS7_ILi64EEENS7_ILi192EEEEEELi192ENS_10bfloat16_tEfNS_4arch4Sm80ELb0ELb1ELb0ELb1ELb1ELb0ELb1ELb1EEENS1_21CollectiveEpilogueFwdINS6_IJS8_SA_S9_EEENS6_IJNS7_ILi1EEESI_SI_EEESC_SE_Li256ELb1ELb1ELb1ELb0EEENS1_36VarlenDynamicPersistentTileSchedulerILi128ELi64ELi256ELi256ELb1ELb1ELb0ELb1ELb0ELb1EEEEEEEEEvNT_6ParamsE)
        /*0074*/ 	.word	0x00000000


	//----- nvinfo : EIATTR_REGCOUNT
	.align		4
.L_30:
        /*0078*/ 	.byte	0x04, 0x2f
        /*007a*/ 	.short	(.L_32 - .L_31)
	.align		4
.L_31:
        /*007c*/ 	.word	index@(_ZN7cutlass13device_kernelIN5flash19enable_sm80_to_sm89INS1_16FlashAttnFwdSm80INS1_25CollectiveMainloopFwdSm80ILi8ELi2ELb0EN4cute5tupleIJNS5_1CILi128EEENS7_ILi64EEENS7_ILi192EEEEEELi192ENS_10bfloat16_tEfNS_4arch4Sm80ELb0ELb1ELb0ELb0ELb1ELb0ELb1ELb1EEENS1_21CollectiveEpilogueFwdINS6_IJS8_SA_S9_EEENS6_IJNS7_ILi1EEESI_SI_EEESC_SE_Li256ELb0ELb1ELb1ELb0EEENS1_19SingleTileSchedulerILb0ELb1ELb1ELi128EEEEEEEEEvNT_6ParamsE)
        /*0080*/ 	.word	0x00000004


	//----- nvinfo : EIATTR_FRAME_SIZE
	.align		4
.L_32:
        /*0084*/ 	.byte	0x04, 0x11
        /*0086*/ 	.short	(.L_34 - .L_33)
	.align		4
.L_33:
        /*0088*/ 	.word	index@(_ZN7cutlass13device_kernelIN5flash19enable_sm80_to_sm89INS1_16FlashAttnFwdSm80INS1_25CollectiveMainloopFwdSm80ILi8ELi2ELb0EN4cute5tupleIJNS5_1CILi128EEENS7_ILi64EEENS7_ILi192EEEEEELi192ENS_10bfloat16_tEfNS_4arch4Sm80ELb0ELb1ELb0ELb0ELb1ELb0ELb1ELb1EEENS1_21CollectiveEpilogueFwdINS6_IJS8_SA_S9_EEENS6_IJNS7_ILi1EEESI_SI_EEESC_SE_Li256ELb0ELb1ELb1ELb0EEENS1_19SingleTileSchedulerILb0ELb1ELb1ELi128EEEEEEEEEvNT_6ParamsE)
        /*008c*/ 	.word	0x00000000


	//----- nvinfo : EIATTR_REGCOUNT
	.align		4
.L_34:
        /*0090*/ 	.byte	0x04, 0x2f
        /*0092*/ 	.short	(.L_36 - .L_35)
	.align		4
.L_35:
        /*0094*/ 	.word	index@(_ZN7cutlass13device_kernelIN5flash19enable_sm80_to_sm89INS1_16FlashAttnFwdSm80INS1_25CollectiveMainloopFwdSm80ILi8ELi2ELb0EN4cute5tupleIJNS5_1CILi128EEENS7_ILi64EEENS7_ILi192EEEEEELi192ENS_10bfloat16_tEfNS_4arch4Sm80ELb0ELb0ELb0ELb1ELb1ELb1ELb1ELb1EEENS1_21CollectiveEpilogueFwdINS6_IJS8_SA_S9_EEENS6_IJNS7_ILi1EEESI_SI_EEESC_SE_Li256ELb1ELb1ELb1ELb0EEENS1_36VarlenDynamicPersistentTileSchedulerILi128ELi64ELi256ELi256ELb1ELb1ELb0ELb0ELb1ELb1EEEEEEEEEvNT_6ParamsE)
        /*0098*/ 	.word	0x00000004


	//----- nvinfo : EIATTR_FRAME_SIZE
	.align		4
.L_36:
        /*009c*/ 	.byte	0x04, 0x11
        /*009e*/ 	.short	(.L_38 - .L_37)
	.align		4
.L_37:
        /*00a0*/ 	.word	index@(_ZN7cutlass13device_kernelIN5flash19enable_sm80_to_sm89INS1_16FlashAttnFwdSm80INS1_25CollectiveMainloopFwdSm80ILi8ELi2ELb0EN4cute5tupleIJNS5_1CILi128EEENS7_ILi64EEENS7_ILi192EEEEEELi192ENS_10bfloat16_tEfNS_4arch4Sm80ELb0ELb0ELb0ELb1ELb1ELb1ELb1ELb1EEENS1_21CollectiveEpilogueFwdINS6_IJS8_SA_S9_EEENS6_IJNS7_ILi1EEESI_SI_EEESC_SE_Li256ELb1ELb1ELb1ELb0EEENS1_36VarlenDynamicPersistentTileSchedulerILi128ELi64ELi256ELi256ELb1ELb1ELb0ELb0ELb1ELb1EEEEEEEEEvNT_6ParamsE)
        /*00a4*/ 	.word	0x00000000


	//----- nvinfo : EIATTR_REGCOUNT
	.align		4
.L_38:
        /*00a8*/ 	.byte	0x04, 0x2f
        /*00aa*/ 	.short	(.L_40 - .L_39)
	.align		4
.L_39:
        /*00ac*/ 	.word	index@(_ZN7cutlass13device_kernelIN5flash19enable_sm80_to_sm89INS1_16FlashAttnFwdSm80INS1_25CollectiveMainloopFwdSm80ILi8ELi2ELb0EN4cute5tupleIJNS5_1CILi128EEENS7_ILi64EEENS7_ILi192EEEEEELi192ENS_10bfloat16_tEfNS_4arch4Sm80ELb0ELb0ELb0ELb1ELb1ELb0ELb1ELb1EEENS1_21CollectiveEpilogueFwdINS6_IJS8_SA_S9_EEENS6_IJNS7_ILi1EEESI_SI_EEESC_SE_Li256ELb1ELb1ELb1ELb0EEENS1_36VarlenDynamicPersistentTileSchedulerILi128ELi64ELi256ELi256ELb1ELb1ELb0ELb0ELb1ELb1EEEEEEEEEvNT_6ParamsE)
        /*00b0*/ 	.word	0x00000004


	//----- nvinfo : EIATTR_FRAME_SIZE
	.align		4
.L_40:
        /*00b4*/ 	.byte	0x04, 0x11
        /*00b6*/ 	.short	(.L_42 - .L_41)
	.align		4
.L_41:
        /*00b8*/ 	.word	index@(_ZN7cutlass13device_kernelIN5flash19enable_sm80_to_sm89INS1_16FlashAttnFwdSm80INS1_25CollectiveMainloopFwdSm80ILi8ELi2ELb0EN4cute5tupleIJNS5_1CILi128EEENS7_ILi64EEENS7_ILi192EEEEEELi192ENS_10bfloat16_tEfNS_4arch4Sm80ELb0ELb0ELb0ELb1ELb1ELb0ELb1ELb1EEENS1_21CollectiveEpilogueFwdINS6_IJS8_SA_S9_EEENS6_IJNS7_ILi1EEESI_SI_EEESC_SE_Li256ELb1ELb1ELb1ELb0EEENS1_36VarlenDynamicPersistentTileSchedulerILi128ELi64ELi256ELi256ELb1ELb1ELb0ELb0ELb1ELb1EEEEEEEEEvNT_6ParamsE)
        /*00bc*/ 	.word	0x00000000


	//----- nvinfo : EIATTR_REGCOUNT
	.align		4
.L_42:
        /*00c0*/ 	.byte	0x04, 0x2f
        /*00c2*/ 	.short	(.L_44 - .L_43)
	.align		4
.L_43:
        /*00c4*/ 	.word	index@(_ZN7cutlass13device_kernelIN5flash19enable_sm80_to_sm89INS1_16FlashAttnFwdSm80INS1_25CollectiveMainloopFwdSm80ILi8ELi2ELb0EN4cute5tupleIJNS5_1CILi128EEENS7_ILi64EEENS7_ILi192EEEEEELi192ENS_10bfloat16_tEfNS_4arch4Sm80ELb0ELb0ELb0ELb0ELb1ELb0ELb1ELb1EEENS1_21CollectiveEpilogueFwdINS6_IJS8_SA_S9_EEENS6_IJNS7_ILi1EEESI_SI_EEESC_SE_Li256ELb0ELb1ELb1ELb0EEENS1_19SingleTileSchedulerILb0ELb1ELb1ELi128EEEEEEEEEvNT_6ParamsE)
        /*00c8*/ 	.word	0x00000004


	//----- nvinfo : EIATTR_FRAME_SIZE
	.align		4
.L_44:
        /*00cc*/ 	.byte	0x04, 0x11
        /*00ce*/ 	.short	(.L_46 - .L_45)
	.align		4
.L_45:
        /*00d0*/ 	.word	index@(_ZN7cutlass13device_kernelIN5flash19enable_sm80_to_sm89INS1_16FlashAttnFwdSm80INS1_25CollectiveMainloopFwdSm80ILi8ELi2ELb0EN4cute5tupleIJNS5_1CILi128EEENS7_ILi64EEENS7_ILi192EEEEEELi192ENS_10bfloat16_tEfNS_4arch4Sm80ELb0ELb0ELb0ELb0ELb1ELb0ELb1ELb1EEENS1_21CollectiveEpilogueFwdINS6_IJS8_SA_S9_EEENS6_IJNS7_ILi1EEESI_SI_EEESC_SE_Li256ELb0ELb1ELb1ELb0EEENS1_19SingleTileSchedulerILb0ELb1ELb1ELi128EEEEEEEEEvNT_6ParamsE)
        /*00d4*/ 	.word	0x00000000


	//----- nvinfo : EIATTR_REGCOUNT
	.align		4
.L_46:
        /*00d8*/ 	.byte	0x04, 0x2f
        /*00da*/ 	.short	(.L_48 - .L_47)
	.align		4
.L_47:
        /*00dc*/ 	.word	index@(_ZN7cutlass13device_kernelIN5flash19enable_sm80_to_sm89INS1_16FlashAttnFwdSm80INS1_25CollectiveMainloopFwdSm80ILi8ELi1ELb0EN4cute5tupleIJNS5_1CILi128EEENS7_ILi64EEENS7_ILi192EEEEEELi192ENS_10bfloat16_tEfNS_4arch4Sm80ELb1ELb0ELb0ELb1ELb1ELb1ELb1ELb1EEENS1_21CollectiveEpilogueFwdINS6_IJS8_SA_S9_EEENS6_IJNS7_ILi1EEESI_SI_EEESC_SE_Li256ELb1ELb1ELb1ELb0EEENS1_36VarlenDynamicPersistentTileSchedulerILi128ELi64ELi256ELi256ELb1ELb1ELb0ELb1ELb1ELb1EEEEEEEEEvNT_6ParamsE)
        /*00e0*/ 	.word	0x00000004


	//----- nvinfo : EIATTR_FRAME_SIZE
	.align		4
.L_48:
        /*00e4*/ 	.byte	0x04, 0x11
        /*00e6*/ 	.short	(.L_50 - .L_49)
	.align		4
.L_49:
        /*00e8*/ 	.word	index@(_ZN7cutlass13device_kernelIN5flash19enable_sm80_to_sm89INS1_16FlashAttnFwdSm80INS1_25CollectiveMainloopFwdSm80ILi8ELi1ELb0EN4cute5tupleIJNS5_1CILi128EEENS7_ILi64EEENS7_ILi192EEEEEELi192ENS_10bfloat16_tEfNS_4arch4Sm80ELb1ELb0ELb0ELb1ELb1ELb1ELb1ELb1EEENS1_21CollectiveEpilogueFwdINS6_IJS8_SA_S9_EEENS6_IJNS7_ILi1EEESI_SI_EEESC_SE_Li256ELb1ELb1ELb1ELb0EEENS1_36VarlenDynamicPersistentTileSchedulerILi128ELi64ELi256ELi256ELb1ELb1ELb0ELb1ELb1ELb1EEEEEEEEEvNT_6ParamsE)
        /*00ec*/ 	.word	0x00000000


	//----- nvinfo : EIATTR_REGCOUNT
	.align		4
.L_50:
        /*00f0*/ 	.byte	0x04, 0x2f
        /*00f2*/ 	.short	(.L_52 - .L_51)
	.align		4
.L_51:
        /*00f4*/ 	.word	index@(_ZN7cutlass13device_kernelIN5flash19enable_sm80_to_sm89INS1_16FlashAttnFwdSm80INS1_25CollectiveMainloopFwdSm80ILi8ELi1ELb0EN4cute5tupleIJNS5_1CILi128EEENS7_ILi64EEENS7_ILi192EEEEEELi192ENS_10bfloat16_tEfNS_4arch4Sm80ELb1ELb0ELb0ELb1ELb1ELb0ELb1ELb1EEENS1_21CollectiveEpilogueFwdINS6_IJS8_SA_S9_EEENS6_IJNS7_ILi1EEESI_SI_EEESC_SE_Li256ELb1ELb1ELb1ELb0EEENS1_36VarlenDynamicPersistentTileSchedulerILi128ELi64ELi256ELi256ELb1ELb1ELb0ELb1ELb1ELb1EEEEEEEEEvNT_6ParamsE)
        /*00f8*/ 	.word	0x00000004


	//----- nvinfo : EIATTR_FRAME_SIZE
	.align		4
.L_52:
        /*00fc*/ 	.byte	0x04, 0x11
        /*00fe*/ 	.short	(.L_54 - .L_53)
	.align		4
.L_53:
        /*0100*/ 	.word	index@(_ZN7cutlass13device_kernelIN5flash19enable_sm80_to_sm89INS1_16FlashAttnFwdSm80INS1_25CollectiveMainloopFwdSm80ILi8ELi1ELb0EN4cute5tupleIJNS5_1CILi128EEENS7_ILi64EEENS7_ILi192EEEEEELi192ENS_10bfloat16_tEfNS_4arch4Sm80ELb1ELb0ELb0ELb1ELb1ELb0ELb1ELb1EEENS1_21CollectiveEpilogueFwdINS6_IJS8_SA_S9_EEENS6_IJNS7_ILi1EEESI_SI_EEESC_SE_Li256ELb1ELb1ELb1ELb0EEENS1_36VarlenDynamicPersistentTileSchedulerILi128ELi64ELi256ELi256ELb1ELb1ELb0ELb1ELb1ELb1EEEEEEEEEvNT_6ParamsE)
        /*0104*/ 	.word	0x00000000


	//----- nvinfo : EIATTR_REGCOUNT
	.align		4
.L_54:
        /*0108*/ 	.byte	0x04, 0x2f
        /*010a*/ 	.short	(.L_56 - .L_55)
	.align		4
.L_55:
        /*010c*/ 	.word	index@(_ZN7cutlass13device_kernelIN5flash19enable_sm80_to_sm89INS1_16FlashAttnFwdSm80INS1_25CollectiveMainloopFwdSm80ILi8ELi1ELb0EN4cute5tupleIJNS5_1CILi128EEENS7_ILi64EEENS7_ILi192EEEEEELi192ENS_10bfloat16_tEfNS_4arch4Sm80ELb1ELb0ELb0ELb0ELb1ELb0ELb1ELb1EEENS1_21CollectiveEpilogueFwdINS6_IJS8_SA_S9_EEENS6_IJNS7_ILi1EEESI_SI_EEESC_SE_Li256ELb0ELb1ELb1ELb0EEENS1_30DynamicPersistentTileSchedulerILi256ELi256ELb1ELb1ELb0EEEEEEEEEvNT_6ParamsE)
        /*0110*/ 	.word	0x00000004


	//----- nvinfo : EIATTR_FRAME_SIZE
	.align		4
.L_56:
        /*0114*/ 	.byte	0x04, 0x11
        /*0116*/ 	.short	(.L_58 - .L_57)
	.align		4
.L_57:
        /*0118*/ 	.word	index@(_ZN7cutlass13device_kernelIN5flash19enable_sm80_to_sm89INS1_16FlashAttnFwdSm80INS1_25CollectiveMainloopFwdSm80ILi8ELi1ELb0EN4cute5tupleIJNS5_1CILi128EEENS7_ILi64EEENS7_ILi192EEEEEELi192ENS_10bfloat16_tEfNS_4arch4Sm80ELb1ELb0ELb0ELb0ELb1ELb0ELb1ELb1EEENS1_21CollectiveEpilogueFwdINS6_IJS8_SA_S9_EEENS6_IJNS7_ILi1EEESI_SI_EEESC_SE_Li256ELb0ELb1ELb1ELb0EEENS1_30DynamicPersistentTileSchedulerILi256ELi256ELb1ELb1ELb0EEEEEEEEEvNT_6ParamsE)
        /*011c*/ 	.word	0x00000000


	//----- nvinfo : EIATTR_REGCOUNT
	.align		4
.L_58:
        /*0120*/ 	.byte	0x04, 0x2f
        /*0122*/ 	.short	(.L_60 - .L_59)
	.align		4
.L_59:
        /*0124*/ 	.word	index@(_ZN7cutlass13device_kernelIN5flash19enable_sm80_to_sm89INS1_16FlashAttnFwdSm80INS1_25CollectiveMainloopFwdSm80ILi8ELi1ELb0EN4cute5tupleIJNS5_1CILi128EEENS7_ILi64EEENS7_ILi192EEEEEELi192ENS_10bfloat16_tEfNS_4arch4Sm80ELb0ELb1ELb0ELb1ELb1ELb1ELb1ELb1EEENS1_21CollectiveEpilogueFwdINS6_IJS8_SA_S9_EEENS6_IJNS7_ILi1EEESI_SI_EEESC_SE_Li256ELb1ELb1ELb1ELb0EEENS1_36VarlenDynamicPersistentTileSchedulerILi128ELi64ELi256ELi256ELb1ELb1ELb0ELb1ELb0ELb1EEEEEEEEEvNT_6ParamsE)
        /*0128*/ 	.word	0x00000004


	//----- nvinfo : EIATTR_FRAME_SIZE
	.align		4
.L_60:
        /*012c*/ 	.byte	0x04, 0x11
        /*012e*/ 	.short	(.L_62 - .L_61)
	.align		4
.L_61:
        /*0130*/ 	.word	index@(_ZN7cutlass13device_kernelIN5flash19enable_sm80_to_sm89INS1_16FlashAttnFwdSm80INS1_25CollectiveMainloopFwdSm80ILi8ELi1ELb0EN4cute5tupleIJNS5_1CILi128EEENS7_ILi64EEENS7_ILi192EEEEEELi192ENS_10bfloat16_tEfNS_4arch4Sm80ELb0ELb1ELb0ELb1ELb1ELb1ELb1ELb1EEENS1_21CollectiveEpilogueFwdINS6_IJS8_SA_S9_EEENS6_IJNS7_ILi1EEESI_SI_EEESC_SE_Li256ELb1ELb1ELb1ELb0EEENS1_36VarlenDynamicPersistentTileSchedulerILi128ELi64ELi256ELi256ELb1ELb1ELb0ELb1ELb0ELb1EEEEEEEEEvNT_6ParamsE)
        /*0134*/ 	.word	0x00000000


	//----- nvinfo : EIATTR_REGCOUNT
	.align		4
.L_62:
        /*0138*/ 	.byte	0x04, 0x2f
        /*013a*/ 	.short	(.L_64 - .L_63)
	.align		4
.L_63:
        /*013c*/ 	.word	index@(_ZN7cutlass13device_kernelIN5flash19enable_sm80_to_sm89INS1_16FlashAttnFwdSm80INS1_25CollectiveMainloopFwdSm80ILi8ELi1ELb0EN4cute5tupleIJNS5_1CILi128EEENS7_ILi64EEENS7_ILi192EEEEEELi192ENS_10bfloat16_tEfNS_4arch4Sm80ELb0ELb1ELb0ELb1ELb1ELb0ELb1ELb1EEENS1_21CollectiveEpilogueFwdINS6_IJS8_SA_S9_EEENS6_IJNS7_ILi1EEESI_SI_EEESC_SE_Li256ELb1ELb1ELb1ELb0EEENS1_36VarlenDynamicPersistentTileSchedulerILi128ELi64ELi256ELi256ELb1ELb1ELb0ELb1ELb0ELb1EEEEEEEEEvNT_6ParamsE)
        /*0140*/ 	.word	0x00000004


	//----- nvinfo : EIATTR_FRAME_SIZE
	.align		4
.L_64:
        /*0144*/ 	.byte	0x04, 0x11
        /*0146*/ 	.short	(.L_66 - .L_65)
	.align		4
.L_65:
        /*0148*/ 	.word	index@(_ZN7cutlass13device_kernelIN5flash19enable_sm80_to_sm89INS1_16FlashAttnFwdSm80INS1_25CollectiveMainloopFwdSm80ILi8ELi1ELb0EN4cute5tupleIJNS5_1CILi128EEENS7_ILi64EEENS7_ILi192EEEEEELi192ENS_10bfloat16_tEfNS_4arch4Sm80ELb0ELb1ELb0ELb1ELb1ELb0ELb1ELb1EEENS1_21CollectiveEpilogueFwdINS6_IJS8_SA_S9_EEENS6_IJNS7_ILi1EEESI_SI_EEESC_SE_Li256ELb1ELb1ELb1ELb0EEENS1_36VarlenDynamicPersistentTileSchedulerILi128ELi64ELi256ELi256ELb1ELb1ELb0ELb1ELb0ELb1EEEEEEEEEvNT_6ParamsE)
        /*014c*/ 	.word	0x00000000


	//----- nvinfo : EIATTR_REGCOUNT
	.align		4
.L_66:
        /*0150*/ 	.byte	0x04, 0x2f
        /*0152*/ 	.short	(.L_68 - .L_67)
	.align		4
.L_67:
        /*0154*/ 	.word	index@(_ZN7cutlass13device_kernelIN5flash19enable_sm80_to_sm89INS1_16FlashAttnFwdSm80INS1_25CollectiveMainloopFwdSm80ILi8ELi1ELb0EN4cute5tupleIJNS5_1CILi128EEENS7_ILi64EEENS7_ILi192EEEEEELi192ENS_10bfloat16_tEfNS_4arch4Sm80ELb0ELb1ELb0ELb0ELb1ELb0ELb1ELb1EEENS1_21CollectiveEpilogueFwdINS6_IJS8_SA_S9_EEENS6_IJNS7_ILi1EEESI_SI_EEESC_SE_Li256ELb0ELb1ELb1ELb0EEENS1_19SingleTileSchedulerILb0ELb1ELb1ELi128EEEEEEEEEvNT_6ParamsE)
        /*0158*/ 	.word	0x00000004


	//----- nvinfo : EIATTR_FRAME_SIZE
	.align		4
.L_68:
        /*015c*/ 	.byte	0x04, 0x11
        /*015e*/ 	.short	(.L_70 - .L_69)
	.align		4
.L_69:
        /*0160*/ 	.word	index@(_ZN7cutlass13device_kernelIN5flash19enable_sm80_to_sm89INS1_16FlashAttnFwdSm80INS1_25CollectiveMainloopFwdSm80ILi8ELi1ELb0EN4cute5tupleIJNS5_1CILi128EEENS7_ILi64EEENS7_ILi192EEEEEELi192ENS_10bfloat16_tEfNS_4arch4Sm80ELb0ELb1ELb0ELb0ELb1ELb0ELb1ELb1EEENS1_21CollectiveEpilogueFwdINS6_IJS8_SA_S9_EEENS6_IJNS7_ILi1EEESI_SI_EEESC_SE_Li256ELb0ELb1ELb1ELb0EEENS1_19SingleTileSchedulerILb0ELb1ELb1ELi128EEEEEEEEEvNT_6ParamsE)
        /*0164*/ 	.word	0x00000000


	//----- nvinfo : EIATTR_REGCOUNT
	.align		4
.L_70:
        /*0168*/ 	.byte	0x04, 0x2f
        /*016a*/ 	.short	(.L_72 - .L_71)
	.align		4
.L_71:
        /*016c*/ 	.word	index@(_ZN7cutlass13device_kernelIN5flash19enable_sm80_to_sm89INS1_16FlashAttnFwdSm80INS1_25CollectiveMainloopFwdSm80ILi8ELi1ELb0EN4cute5tupleIJNS5_1CILi128EEENS7_ILi64EEENS7_ILi192EEEEEELi192ENS_10bfloat16_tEfNS_4arch4Sm80ELb0ELb0ELb0ELb1ELb1ELb1ELb1ELb1EEENS1_21CollectiveEpilogueFwdINS6_IJS8_SA_S9_EEENS6_IJNS7_ILi1EEESI_SI_EEESC_SE_Li256ELb1ELb1ELb1ELb0EEENS1_36VarlenDynamicPersistentTileSchedulerILi128ELi64ELi256ELi256ELb1ELb1ELb0ELb0ELb1ELb1EEEEEEEEEvNT_6ParamsE)
        /*0170*/ 	.word	0x00000004


	//----- nvinfo : EIATTR_FRAME_SIZE
	.align		4
.L_72:
        /*0174*/ 	.byte	0x04, 0x11
        /*0176*/ 	.short	(.L_74 - .L_73)
	.align		4
.L_73:
        /*0178*/ 	.word	index@(_ZN7cutlass13device_kernelIN5flash19enable_sm80_to_sm89INS1_16FlashAttnFwdSm80INS1_25CollectiveMainloopFwdSm80ILi8ELi1ELb0EN4cute5tupleIJNS5_1CILi128EEENS7_ILi64EEENS7_ILi192EEEEEELi192ENS_10bfloat16_tEfNS_4arch4Sm80ELb0ELb0ELb0ELb1ELb1ELb1ELb1ELb1EEENS1_21CollectiveEpilogueFwdINS6_IJS8_SA_S9_EEENS6_IJNS7_ILi1EEESI_SI_EEESC_SE_Li256ELb1ELb1ELb1ELb0EEENS1_36VarlenDynamicPersistentTileSchedulerILi128ELi64ELi256ELi256ELb1ELb1ELb0ELb0ELb1ELb1EEEEEEEEEvNT_6ParamsE)
        /*017c*/ 	.word	0x00000000


	//----- nvinfo : EIATTR_REGCOUNT
	.align		4
.L_74:
        /*0180*/ 	.byte	0x04, 0x2f
        /*0182*/ 	.short	(.L_76 - .L_75)
	.align		4
.L_75:
        /*0184*/ 	.word	index@(_ZN7cutlass13device_kernelIN5flash19enable_sm80_to_sm89INS1_16FlashAttnFwdSm80INS1_25CollectiveMainloopFwdSm80ILi8ELi1ELb0EN4cute5tupleIJNS5_1CILi128EEENS7_ILi64EEENS7_ILi192EEEEEELi192ENS_10bfloat16_tEfNS_4arch4Sm80ELb0ELb0ELb0ELb1ELb1ELb0ELb1ELb1EEENS1_21CollectiveEpilogueFwdINS6_IJS8_SA_S9_EEENS6_IJNS7_ILi1EEESI_SI_EEESC_SE_Li256ELb1ELb1ELb1ELb0EEENS1_36VarlenDynamicPersistentTileSchedulerILi128ELi64ELi256ELi256ELb1ELb1ELb0ELb0ELb1ELb1EEEEEEEEEvNT_6ParamsE)
        /*0188*/ 	.word	0x00000004


	//----- nvinfo : EIATTR_FRAME_SIZE
	.align		4
.L_76:
        /*018c*/ 	.byte	0x04, 0x11
        /*018e*/ 	.short	(.L_78 - .L_77)
	.align		4
.L_77:
        /*0190*/ 	.word	index@(_ZN7cutlass13device_kernelIN5flash19enable_sm80_to_sm89INS1_16FlashAttnFwdSm80INS1_25CollectiveMainloopFwdSm80ILi8ELi1ELb0EN4cute5tupleIJNS5_1CILi128EEENS7_ILi64EEENS7_ILi192EEEEEELi192ENS_10bfloat16_tEfNS_4arch4Sm80ELb0ELb0ELb0ELb1ELb1ELb0ELb1ELb1EEENS1_21CollectiveEpilogueFwdINS6_IJS8_SA_S9_EEENS6_IJNS7_ILi1EEESI_SI_EEESC_SE_Li256ELb1ELb1ELb1ELb0EEENS1_36VarlenDynamicPersistentTileSchedulerILi128ELi64ELi256ELi256ELb1ELb1ELb0ELb0ELb1ELb1EEEEEEEEEvNT_6ParamsE)
        /*0194*/ 	.word	0x00000000


	//----- nvinfo : EIATTR_REGCOUNT
	.align		4
.L_78:
        /*0198*/ 	.byte	0x04, 0x2f
        /*019a*/ 	.short	(.L_80 - .L_79)
	.align		4
.L_79:
        /*019c*/ 	.word	index@(_ZN7cutlass13device_kernelIN5flash19enable_sm80_to_sm89INS1_16FlashAttnFwdSm80INS1_25CollectiveMainloopFwdSm80ILi8ELi1ELb0EN4cute5tupleIJNS5_1CILi128EEENS7_ILi64EEENS7_ILi192EEEEEELi192ENS_10bfloat16_tEfNS_4arch4Sm80ELb0ELb0ELb0ELb0ELb1ELb0ELb1ELb1EEENS1_21CollectiveEpilogueFwdINS6_IJS8_SA_S9_EEENS6_IJNS7_ILi1EEESI_SI_EEESC_SE_Li256ELb0ELb1ELb1ELb0EEENS1_19SingleTileSchedulerILb0ELb1ELb1ELi128EEEEEEEEEvNT_6ParamsE)
        /*01a0*/ 	.word	0x00000004


	//----- nvinfo : EIATTR_FRAME_SIZE
	.align		4
.L_80:
        /*01a4*/ 	.byte	0x04, 0x11
        /*01a6*/ 	.short	(.L_82 - .L_81)
	.align		4
.L_81:
        /*01a8*/ 	.word	index@(_ZN7cutlass13device_kernelIN5flash19enable_sm80_to_sm89INS1_16FlashAttnFwdSm80INS1_25CollectiveMainloopFwdSm80ILi8ELi1ELb0EN4cute5tupleIJNS5_1CILi128EEENS7_ILi64EEENS7_ILi192EEEEEELi192ENS_10bfloat16_tEfNS_4arch4Sm80ELb0ELb0ELb0ELb0ELb1ELb0ELb1ELb1EEENS1_21CollectiveEpilogueFwdINS6_IJS8_SA_S9_EEENS6_IJNS7_ILi1EEESI_SI_EEESC_SE_Li256ELb0ELb1ELb1ELb0EEENS1_19SingleTileSchedulerILb0ELb1ELb1ELi128EEEEEEEEEvNT_6ParamsE)
        /*01ac*/ 	.word	0x00000000


	//----- nvinfo : EIATTR_REGCOUNT
	.align		4
.L_82:
        /*01b0*/ 	.byte	0x04, 0x2f
        /*01b2*/ 	.short	(.L_84 - .L_83)
	.align		4
.L_83:
        /*01b4*/ 	.word	index@(_ZN7cutlass13device_kernelIN5flash19enable_sm80_to_sm89INS1_16FlashAttnFwdSm80INS1_25CollectiveMainloopFwdSm80ILi8ELi2ELb0EN4cute5tupleIJNS5_1CILi128EEENS7_ILi64EEENS7_ILi192EEEEEELi192ENS_10bfloat16_tEfNS_4arch4Sm80ELb1ELb0ELb1ELb1ELb1ELb1ELb1ELb1EEENS1_21CollectiveEpilogueFwdINS6_IJS8_SA_S9_EEENS6_IJNS7_ILi1EEESI_SI_EEESC_SE_Li256ELb1ELb1ELb1ELb0EEENS1_36VarlenDynamicPersistentTileSchedulerILi128ELi64ELi256ELi256ELb1ELb1ELb0ELb1ELb1ELb1EEEEEEEEEvNT_6ParamsE)
        /*01b8*/ 	.word	0x00000004


	//----- nvinfo : EIATTR_FRAME_SIZE
	.align		4
.L_84:
        /*01bc*/ 	.byte	0x04, 0x11
        /*01be*/ 	.short	(.L_86 - .L_85)
	.align		4
.L_85:
        /*01c0*/ 	.word	index@(_ZN7cutlass13device_kernelIN5flash19enable_sm80_to_sm89INS1_16FlashAttnFwdSm80INS1_25CollectiveMainloopFwdSm80ILi8ELi2ELb0EN4cute5tupleIJNS5_1CILi128EEENS7_ILi64EEENS7_ILi192EEEEEELi192ENS_10bfloat16_tEfNS_4arch4Sm80ELb1ELb0ELb1ELb1ELb1ELb1ELb1ELb1EEENS1_21CollectiveEpilogueFwdINS6_IJS8_SA_S9_EEENS6_IJNS7_ILi1EEESI_SI_EEESC_SE_Li256ELb1ELb1ELb1ELb0EEENS1_36VarlenDynamicPersistentTileSchedulerILi128ELi64ELi256ELi256ELb1ELb1ELb0ELb1ELb1ELb1EEEEEEEEEvNT_6ParamsE)
        /*01c4*/ 	.word	0x00000000


	//----- nvinfo : EIATTR_REGCOUNT
	.align		4
.L_86:
        /*01c8*/ 	.byte	0x04, 0x2f
        /*01ca*/ 	.short	(.L_88 - .L_87)
	.align		4
.L_87:
        /*01cc*/ 	.word	index@(_ZN7cutlass13device_kernelIN5flash19enable_sm80_to_sm89INS1_16FlashAttnFwdSm80INS1_25CollectiveMainloopFwdSm80ILi8ELi2ELb0EN4cute5tupleIJNS5_1CILi128EEENS7_ILi64EEENS7_ILi192EEEEEELi192ENS_10bfloat16_tEfNS_4arch4Sm80ELb1ELb0ELb1ELb1ELb1ELb0ELb1ELb1EEENS1_21CollectiveEpilogueFwdINS6_IJS8_SA_S9_EEENS6_IJNS7_ILi1EEESI_SI_EEESC_SE_Li256ELb1ELb1ELb1ELb0EEENS1_36VarlenDynamicPersistentTileSchedulerILi128ELi64ELi256ELi256ELb1ELb1ELb0ELb1ELb1ELb1EEEEEEEEEvNT_6ParamsE)
        /*01d0*/ 	.word	0x00000004


	//----- nvinfo : EIATTR_FRAME_SIZE
	.align		4
.L_88:
        /*01d4*/ 	.byte	0x04, 0x11
        /*01d6*/ 	.short	(.L_90 - .L_89)
	.align		4
.L_89:
        /*01d8*/ 	.word	index@(_ZN7cutlass13device_kernelIN5flash19enable_sm80_to_sm89INS1_16FlashAttnFwdSm80INS1_25CollectiveMainloopFwdSm80ILi8ELi2ELb0EN4cute5tupleIJNS5_1CILi128EEENS7_ILi64EEENS7_ILi192EEEEEELi192ENS_10bfloat16_tEfNS_4arch4Sm80ELb1ELb0ELb1ELb1ELb1ELb0ELb1ELb1EEENS1_21CollectiveEpilogueFwdINS6_IJS8_SA_S9_EEENS6_IJNS7_ILi1EEESI_SI_EEESC_SE_Li256ELb1ELb1ELb1ELb0EEENS1_36VarlenDynamicPersistentTileSchedulerILi128ELi64ELi256ELi256ELb1ELb1ELb0ELb1ELb1ELb1EEEEEEEEEvNT_6ParamsE)
        /*01dc*/ 	.word	0x00000000


	//----- nvinfo : EIATTR_REGCOUNT
	.align		4
.L_90:
        /*01e0*/ 	.byte	0x04, 0x2f
        /*01e2*/ 	.short	(.L_92 - .L_91)
	.align		4
.L_91:
        /*01e4*/ 	.word	index@(_ZN7cutlass13device_kernelIN5flash19enable_sm80_to_sm89INS1_16FlashAttnFwdSm80INS1_25CollectiveMainloopFwdSm80ILi8ELi2ELb0EN4cute5tupleIJNS5_1CILi128EEENS7_ILi64EEENS7_ILi192EEEEEELi192ENS_10bfloat16_tEfNS_4arch4Sm80ELb1ELb0ELb1ELb0ELb1ELb0ELb1ELb1EEENS1_21CollectiveEpilogueFwdINS6_IJS8_SA_S9_EEENS6_IJNS7_ILi1EEESI_SI_EEESC_SE_Li256ELb0ELb1ELb1ELb0EEENS1_30DynamicPersistentTileSchedulerILi256ELi256ELb1ELb1ELb0EEEEEEEEEvNT_6ParamsE)
        /*01e8*/ 	.word	0x00000004


	//----- nvinfo : EIATTR_FRAME_SIZE
	.align		4
.L_92:
        /*01ec*/ 	.byte	0x04, 0x11
        /*01ee*/ 	.short	(.L_94 - .L_93)
	.align		4
.L_93:
        /*01f0*/ 	.word	index@(_ZN7cutlass13device_kernelIN5flash19enable_sm80_to_sm89INS1_16FlashAttnFwdSm80INS1_25CollectiveMainloopFwdSm80ILi8ELi2ELb0EN4cute5tupleIJNS5_1CILi128EEENS7_ILi64EEENS7_ILi192EEEEEELi192ENS_10bfloat16_tEfNS_4arch4Sm80ELb1ELb0ELb1ELb0ELb1ELb0ELb1ELb1EEENS1_21CollectiveEpilogueFwdINS6_IJS8_SA_S9_EEENS6_IJNS7_ILi1EEESI_SI_EEESC_SE_Li256ELb0ELb1ELb1ELb0EEENS1_30DynamicPersistentTileSchedulerILi256ELi256ELb1ELb1ELb0EEEEEEEEEvNT_6ParamsE)
        /*01f4*/ 	.word	0x00000000


	//----- nvinfo : EIATTR_REGCOUNT
	.align		4
.L_94:
        /*01f8*/ 	.byte	0x04, 0x2f
        /*01fa*/ 	.short	(.L_96 - .L_95)
	.align		4
.L_95:
        /*01fc*/ 	.word	index@(_ZN7cutlass13device_kernelIN5flash19enable_sm80_to_sm89INS1_16FlashAttnFwdSm80INS1_25CollectiveMainloopFwdSm80ILi8ELi2ELb0EN4cute5tupleIJNS5_1CILi128EEENS7_ILi64EEENS7_ILi192EEEEEELi192ENS_10bfloat16_tEfNS_4arch4Sm80ELb0ELb1ELb1ELb1ELb1ELb1ELb1ELb1EEENS1_21CollectiveEpilogueFwdINS6_IJS8_SA_S9_EEENS6_IJNS7_ILi1EEESI_SI_EEESC_SE_Li256ELb1ELb1ELb1ELb0EEENS1_36VarlenDynamicPersistentTileSchedulerILi128ELi64ELi256ELi256ELb1ELb1ELb0ELb1ELb0ELb1EEEEEEEEEvNT_6ParamsE)
        /*0200*/ 	.word	0x00000004


	//----- nvinfo : EIATTR_FRAME_SIZE
	.align		4
.L_96:
        /*0204*/ 	.byte	0x04, 0x11
        /*0206*/ 	.short	(.L_98 - .L_97)
	.align		4
.L_97:
        /*0208*/ 	.word	index@(_ZN7cutlass13device_kernelIN5flash19enable_sm80_to_sm89INS1_16FlashAttnFwdSm80INS1_25CollectiveMainloopFwdSm80ILi8ELi2ELb0EN4cute5tupleIJNS5_1CILi128EEENS7_ILi64EEENS7_ILi192EEEEEELi192ENS_10bfloat16_tEfNS_4arch4Sm80ELb0ELb1ELb1ELb1ELb1ELb1ELb1ELb1EEENS1_21CollectiveEpilogueFwdINS6_IJS8_SA_S9_EEENS6_IJNS7_ILi1EEESI_SI_EEESC_SE_Li256ELb1ELb1ELb1ELb0EEENS1_36VarlenDynamicPersistentTileSchedulerILi128ELi64ELi256ELi256ELb1ELb1ELb0ELb1ELb0ELb1EEEEEEEEEvNT_6ParamsE)
        /*020c*/ 	.word	0x00000000


	//----- nvinfo : EIATTR_REGCOUNT
	.align		4
.L_98:
        /*0210*/ 	.byte	0x04, 0x2f
        /*0212*/ 	.short	(.L_100 - .L_99)
	.align		4
.L_99:
        /*0214*/ 	.word	index@(_ZN7cutlass13device_kernelIN5flash19enable_sm80_to_sm89INS1_16FlashAttnFwdSm80INS1_25CollectiveMainloopFwdSm80ILi8ELi2ELb0EN4cute5tupleIJNS5_1CILi128EEENS7_ILi64EEENS7_ILi192EEEEEELi192ENS_10bfloat16_tEfNS_4arch4Sm80ELb0ELb1ELb1ELb1ELb1ELb0ELb1ELb1EEENS1_21CollectiveEpilogueFwdINS6_IJS8_SA_S9_EEENS6_IJNS7_ILi1EEESI_SI_EEESC_SE_Li256ELb1ELb1ELb1ELb0EEENS1_36VarlenDynamicPersistentTileSchedulerILi128ELi64ELi256ELi256ELb1ELb1ELb0ELb1ELb0ELb1EEEEEEEEEvNT_6ParamsE)
        /*0218*/ 	.word	0x00000004


	//----- nvinfo : EIATTR_FRAME_SIZE
	.align		4
.L_100:
        /*021c*/ 	.byte	0x04, 0x11
        /*021e*/ 	.short	(.L_102 - .L_101)
	.align		4
.L_101:
        /*0220*/ 	.word	index@(_ZN7cutlass13device_kernelIN5flash19enable_sm80_to_sm89INS1_16FlashAttnFwdSm80INS1_25CollectiveMainloopFwdSm80ILi8ELi2ELb0EN4cute5tupleIJNS5_1CILi128EEENS7_ILi64EEENS7_ILi192EEEEEELi192ENS_10bfloat16_tEfNS_4arch4Sm80ELb0ELb1ELb1ELb1ELb1ELb0ELb1ELb1EEENS1_21CollectiveEpilogueFwdINS6_IJS8_SA_S9_EEENS6_IJNS7_ILi1EEESI_SI_EEESC_SE_Li256ELb1ELb1ELb1ELb0EEENS1_36VarlenDynamicPersistentTileSchedulerILi128ELi64ELi256ELi256ELb1ELb1ELb0ELb1ELb0ELb1EEEEEEEEEvNT_6ParamsE)
        /*0224*/ 	.word	0x00000000


	//----- nvinfo : EIATTR_REGCOUNT
	.align		4
.L_102:
        /*0228*/ 	.byte	0x04, 0x2f
        /*022a*/ 	.short	(.L_104 - .L_103)
	.align		4
.L_103:
        /*022c*/ 	.word	index@(_ZN7cutlass13device_kernelIN5flash19enable_sm80_to_sm89INS1_16FlashAttnFwdSm80INS1_25CollectiveMainloopFwdSm80ILi8ELi2ELb0EN4cute5tupleIJNS5_1CILi128EEENS7_ILi64EEENS7_ILi192EEEEEELi192ENS_10bfloat16_tEfNS_4arch4Sm80ELb0ELb1ELb1ELb0ELb1ELb0ELb1ELb1EEENS1_21CollectiveEpilogueFwdINS6_IJS8_SA_S9_EEENS6_IJNS7_ILi1EEESI_SI_EEESC_SE_Li256ELb0ELb1ELb1ELb0EEENS1_19SingleTileSchedulerILb0ELb1ELb1ELi128EEEEEEEEEvNT_6ParamsE)
        /*0230*/ 	.word	0x00000004


	//----- nvinfo : EIATTR_FRAME_SIZE
	.align		4
.L_104:
        /*0234*/ 	.byte	0x04, 0x11
        /*0236*/ 	.short	(.L_106 - .L_105)
	.align		4
.L_105:
        /*0238*/ 	.word	index@(_ZN7cutlass13device_kernelIN5flash19enable_sm80_to_sm89INS1_16FlashAttnFwdSm80INS1_25CollectiveMainloopFwdSm80ILi8ELi2ELb0EN4cute5tupleIJNS5_1CILi128EEENS7_ILi64EEENS7_ILi192EEEEEELi192ENS_10bfloat16_tEfNS_4arch4Sm80ELb0ELb1ELb1ELb0ELb1ELb0ELb1ELb1EEENS1_21CollectiveEpilogueFwdINS6_IJS8_SA_S9_EEENS6_IJNS7_ILi1EEESI_SI_EEESC_SE_Li256ELb0ELb1ELb1ELb0EEENS1_19SingleTileSchedulerILb0ELb1ELb1ELi128EEEEEEEEEvNT_6ParamsE)
        /*023c*/ 	.word	0x00000000


	//----- nvinfo : EIATTR_REGCOUNT
	.align		4
.L_106:
        /*0240*/ 	.byte	0x04, 0x2f
        /*0242*/ 	.short	(.L_108 - .L_107)
	.align		4
.L_107:
        /*0244*/ 	.word	index@(_ZN7cutlass13device_kernelIN5flash19enable_sm80_to_sm89INS1_16FlashAttnFwdSm80INS1_25CollectiveMainloopFwdSm80ILi8ELi2ELb0EN4cute5tupleIJNS5_1CILi128EEENS7_ILi64EEENS7_ILi192EEEEEELi192ENS_10bfloat16_tEfNS_4arch4Sm80ELb0ELb0ELb1ELb1ELb1ELb1ELb1ELb1EEENS1_21CollectiveEpilogueFwdINS6_IJS8_SA_S9_EEENS6_IJNS7_ILi1EEESI_SI_EEESC_SE_Li256ELb1ELb1ELb1ELb0EEENS1_36VarlenDynamicPersistentTileSchedulerILi128ELi64ELi256ELi256ELb1ELb1ELb0ELb0ELb1ELb1EEEEEEEEEvNT_6ParamsE)
        /*0248*/ 	.word	0x00000004


	//----- nvinfo : EIATTR_FRAME_SIZE
	.align		4
.L_108:
        /*024c*/ 	.byte	0x04, 0x11
        /*024e*/ 	.short	(.L_110 - .L_109)
	.align		4
.L_109:
        /*0250*/ 	.word	index@(_ZN7cutlass13device_kernelIN5flash19enable_sm80_to_sm89INS1_16FlashAttnFwdSm80INS1_25CollectiveMainloopFwdSm80ILi8ELi2ELb0EN4cute5tupleIJNS5_1CILi128EEENS7_ILi64EEENS7_ILi192EEEEEELi192ENS_10bfloat16_tEfNS_4arch4Sm80ELb0ELb0ELb1ELb1ELb1ELb1ELb1ELb1EEENS1_21CollectiveEpilogueFwdINS6_IJS8_SA_S9_EEENS6_IJNS7_ILi1EEESI_SI_EEESC_SE_Li256ELb1ELb1ELb1ELb0EEENS1_36VarlenDynamicPersistentTileSchedulerILi128ELi64ELi256ELi256ELb1ELb1ELb0ELb0ELb1ELb1EEEEEEEEEvNT_6ParamsE)
        /*0254*/ 	.word	0x00000000


	//----- nvinfo : EIATTR_REGCOUNT
	.align		4
.L_110:
        /*0258*/ 	.byte	0x04, 0x2f
        /*025a*/ 	.short	(.L_112 - .L_111)
	.align		4
.L_111:
        /*025c*/ 	.word	index@(_ZN7cutlass13device_kernelIN5flash19enable_sm80_to_sm89INS1_16FlashAttnFwdSm80INS1_25CollectiveMainloopFwdSm80ILi8ELi2ELb0EN4cute5tupleIJNS5_1CILi128EEENS7_ILi64EEENS7_ILi192EEEEEELi192ENS_10bfloat16_tEfNS_4arch4Sm80ELb0ELb0ELb1ELb1ELb1ELb0ELb1ELb1EEENS1_21CollectiveEpilogueFwdINS6_IJS8_SA_S9_EEENS6_IJNS7_ILi1EEESI_SI_EEESC_SE_Li256ELb1ELb1ELb1ELb0EEENS1_36VarlenDynamicPersistentTileSchedulerILi128ELi64ELi256ELi256ELb1ELb1ELb0ELb0ELb1ELb1EEEEEEEEEvNT_6ParamsE)
        /*0260*/ 	.word	0x00000004


	//----- nvinfo : EIATTR_FRAME_SIZE
	.align		4
.L_112:
        /*0264*/ 	.byte	0x04, 0x11
        /*0266*/ 	.short	(.L_114 - .L_113)
	.align		4
.L_113:
        /*0268*/ 	.word	index@(_ZN7cutlass13device_kernelIN5flash19enable_sm80_to_sm89INS1_16FlashAttnFwdSm80INS1_25CollectiveMainloopFwdSm80ILi8ELi2ELb0EN4cute5tupleIJNS5_1CILi128EEENS7_ILi64EEENS7_ILi192EEEEEELi192ENS_10bfloat16_tEfNS_4arch4Sm80ELb0ELb0ELb1ELb1ELb1ELb0ELb1ELb1EEENS1_21CollectiveEpilogueFwdINS6_IJS8_SA_S9_EEENS6_IJNS7_ILi1EEESI_SI_EEESC_SE_Li256ELb1ELb1ELb1ELb0EEENS1_36VarlenDynamicPersistentTileSchedulerILi128ELi64ELi256ELi256ELb1ELb1ELb0ELb0ELb1ELb1EEEEEEEEEvNT_6ParamsE)
        /*026c*/ 	.word	0x00000000


	//----- nvinfo : EIATTR_REGCOUNT
	.align		4
.L_114:
        /*0270*/ 	.byte	0x04, 0x2f
        /*0272*/ 	.short	(.L_116 - .L_115)
	.align		4
.L_115:
        /*0274*/ 	.word	index@(_ZN7cutlass13device_kernelIN5flash19enable_sm80_to_sm89INS1_16FlashAttnFwdSm80INS1_25CollectiveMainloopFwdSm80ILi8ELi2ELb0EN4cute5tupleIJNS5_1CILi128EEENS7_ILi64EEENS7_ILi192EEEEEELi192ENS_10bfloat16_tEfNS_4arch4Sm80ELb0ELb0ELb1ELb0ELb1ELb0ELb1ELb1EEENS1_21CollectiveEpilogueFwdINS6_IJS8_SA_S9_EEENS6_IJNS7_ILi1EEESI_SI_EEESC_SE_Li256ELb0ELb1ELb1ELb0EEENS1_19SingleTileSchedulerILb0ELb1ELb1ELi128EEEEEEEEEvNT_6ParamsE)
        /*0278*/ 	.word	0x00000004


	//----- nvinfo : EIATTR_FRAME_SIZE
	.align		4
.L_116:
        /*027c*/ 	.byte	0x04, 0x11
        /*027e*/ 	.short	(.L_118 - .L_117)
	.align		4
.L_117:
        /*0280*/ 	.word	index@(_ZN7cutlass13device_kernelIN5flash19enable_sm80_to_sm89INS1_16FlashAttnFwdSm80INS1_25CollectiveMainloopFwdSm80ILi8ELi2ELb0EN4cute5tupleIJNS5_1CILi128EEENS7_ILi64EEENS7_ILi192EEEEEELi192ENS_10bfloat16_tEfNS_4arch4Sm80ELb0ELb0ELb1ELb0ELb1ELb0ELb1ELb1EEENS1_21CollectiveEpilogueFwdINS6_IJS8_SA_S9_EEENS6_IJNS7_ILi1EEESI_SI_EEESC_SE_Li256ELb0ELb1ELb1ELb0EEENS1_19SingleTileSchedulerILb0ELb1ELb1ELi128EEEEEEEEEvNT_6ParamsE)
        /*0284*/ 	.word	0x00000000


	//----- nvinfo : EIATTR_REGCOUNT
	.align		4
.L_118:
        /*0288*/ 	.byte	0x04, 0x2f
        /*028a*/ 	.short	(.L_120 - .L_119)
	.align		4
.L_119:
        /*028c*/ 	.word	index@(_ZN7cutlass13device_kernelIN5flash19enable_sm80_to_sm89INS1_16FlashAttnFwdSm80INS1_25CollectiveMainloopFwdSm80ILi8ELi1ELb0EN4cute5tupleIJNS5_1CILi128EEENS7_ILi64EEENS7_ILi192EEEEEELi192ENS_10bfloat16_tEfNS_4arch4Sm80ELb1ELb0ELb1ELb1ELb1ELb1ELb1ELb1EEENS1_21CollectiveEpilogueFwdINS6_IJS8_SA_S9_EEENS6_IJNS7_ILi1EEESI_SI_EEESC_SE_Li256ELb1ELb1ELb1ELb0EEENS1_36VarlenDynamicPersistentTileSchedulerILi128ELi64ELi256ELi256ELb1ELb1ELb0ELb1ELb1ELb1EEEEEEEEEvNT_6ParamsE)
        /*0290*/ 	.word	0x00000004


	//----- nvinfo : EIATTR_FRAME_SIZE
	.align		4
.L_120:
        /*0294*/ 	.byte	0x04, 0x11
        /*0296*/ 	.short	(.L_122 - .L_121)
	.align		4
.L_121:
        /*0298*/ 	.word	index@(_ZN7cutlass13device_kernelIN5flash19enable_sm80_to_sm89INS1_16FlashAttnFwdSm80INS1_25CollectiveMainloopFwdSm80ILi8ELi1ELb0EN4cute5tupleIJNS5_1CILi128EEENS7_ILi64EEENS7_ILi192EEEEEELi192ENS_10bfloat16_tEfNS_4arch4Sm80ELb1ELb0ELb1ELb1ELb1ELb1ELb1ELb1EEENS1_21CollectiveEpilogueFwdINS6_IJS8_SA_S9_EEENS6_IJNS7_ILi1EEESI_SI_EEESC_SE_Li256ELb1ELb1ELb1ELb0EEENS1_36VarlenDynamicPersistentTileSchedulerILi128ELi64ELi256ELi256ELb1ELb1ELb0ELb1ELb1ELb1EEEEEEEEEvNT_6ParamsE)
        /*029c*/ 	.word	0x00000000


	//----- nvinfo : EIATTR_REGCOUNT
	.align		4
.L_122:
        /*02a0*/ 	.byte	0x04, 0x2f
        /*02a2*/ 	.short	(.L_124 - .L_123)
	.align		4
.L_123:
        /*02a4*/ 	.word	index@(_ZN7cutlass13device_kernelIN5flash19enable_sm80_to_sm89INS1_16FlashAttnFwdSm80INS1_25CollectiveMainloopFwdSm80ILi8ELi1ELb0EN4cute5tupleIJNS5_1CILi128EEENS7_ILi64EEENS7_ILi192EEEEEELi192ENS_10bfloat16_tEfNS_4arch4Sm80ELb1ELb0ELb1ELb1ELb1ELb0ELb1ELb1EEENS1_21CollectiveEpilogueFwdINS6_IJS8_SA_S9_EEENS6_IJNS7_ILi1EEESI_SI_EEESC_SE_Li256ELb1ELb1ELb1ELb0EEENS1_36VarlenDynamicPersistentTileSchedulerILi128ELi64ELi256ELi256ELb1ELb1ELb0ELb1ELb1ELb1EEEEEEEEEvNT_6ParamsE)
        /*02a8*/ 	.word	0x00000004


	//----- nvinfo : EIATTR_FRAME_SIZE
	.align		4
.L_124:
        /*02ac*/ 	.byte	0x04, 0x11
        /*02ae*/ 	.short	(.L_126 - .L_125)
	.align		4
.L_125:
        /*02b0*/ 	.word	index@(_ZN7cutlass13device_kernelIN5flash19enable_sm80_to_sm89INS1_16FlashAttnFwdSm80INS1_25CollectiveMainloopFwdSm80ILi8ELi1ELb0EN4cute5tupleIJNS5_1CILi128EEENS7_ILi64EEENS7_ILi192EEEEEELi192ENS_10bfloat16_tEfNS_4arch4Sm80ELb1ELb0ELb1ELb1ELb1ELb0ELb1ELb1EEENS1_21CollectiveEpilogueFwdINS6_IJS8_SA_S9_EEENS6_IJNS7_ILi1EEESI_SI_EEESC_SE_Li256ELb1ELb1ELb1ELb0EEENS1_36VarlenDynamicPersistentTileSchedulerILi128ELi64ELi256ELi256ELb1ELb1ELb0ELb1ELb1ELb1EEEEEEEEEvNT_6ParamsE)
        /*02b4*/ 	.word	0x00000000


	//----- nvinfo : EIATTR_REGCOUNT
	.align		4
.L_126:
        /*02b8*/ 	.byte	0x04, 0x2f
        /*02ba*/ 	.short	(.L_128 - .L_127)
	.align		4
.L_127:
        /*02bc*/ 	.word	index@(_ZN7cutlass13device_kernelIN5flash19enable_sm80_to_sm89INS1_16FlashAttnFwdSm80INS1_25CollectiveMainloopFwdSm80ILi8ELi1ELb0EN4cute5tupleIJNS5_1CILi128EEENS7_ILi64EEENS7_ILi192EEEEEELi192ENS_10bfloat16_tEfNS_4arch4Sm80ELb1ELb0ELb1ELb0ELb1ELb0ELb1ELb1EEENS1_21CollectiveEpilogueFwdINS6_IJS8_SA_S9_EEENS6_IJNS7_ILi1EEESI_SI_EEESC_SE_Li256ELb0ELb1ELb1ELb0EEENS1_30DynamicPersistentTileSchedulerILi256ELi256ELb1ELb1ELb0EEEEEEEEEvNT_6ParamsE)
        /*02c0*/ 	.word	0x00000004


	//----- nvinfo : EIATTR_FRAME_SIZE
	.align		4
.L_128:
        /*02c4*/ 	.byte	0x04, 0x11
        /*02c6*/ 	.short	(.L_130 - .L_129)
	.align		4
.L_129:
        /*02c8*/ 	.word	index@(_ZN7cutlass13device_kernelIN5flash19enable_sm80_to_sm89INS1_16FlashAttnFwdSm80INS1_25CollectiveMainloopFwdSm80ILi8ELi1ELb0EN4cute5tupleIJNS5_1CILi128EEENS7_ILi64EEENS7_ILi192EEEEEELi192ENS_10bfloat16_tEfNS_4arch4Sm80ELb1ELb0ELb1ELb0ELb1ELb0ELb1ELb1EEENS1_21CollectiveEpilogueFwdINS6_IJS8_SA_S9_EEENS6_IJNS7_ILi1EEESI_SI_EEESC_SE_Li256ELb0ELb1ELb1ELb0EEENS1_30DynamicPersistentTileSchedulerILi256ELi256ELb1ELb1ELb0EEEEEEEEEvNT_6ParamsE)
        /*02cc*/ 	.word	0x00000000


	//----- nvinfo : EIATTR_REGCOUNT
	.align		4
.L_130:
        /*02d0*/ 	.byte	0x04, 0x2f
        /*02d2*/ 	.short	(.L_132 - .L_131)
	.align		4
.L_131:
        /*02d4*/ 	.word	index@(_ZN7cutlass13device_kernelIN5flash19enable_sm80_to_sm89INS1_16FlashAttnFwdSm80INS1_25CollectiveMainloopFwdSm80ILi8ELi1ELb0EN4cute5tupleIJNS5_1CILi128EEENS7_ILi64EEENS7_ILi192EEEEEELi192ENS_10bfloat16_tEfNS_4arch4Sm80ELb0ELb1ELb1ELb1ELb1ELb1ELb1ELb1EEENS1_21CollectiveEpilogueFwdINS6_IJS8_SA_S9_EEENS6_IJNS7_ILi1EEESI_SI_EEESC_SE_Li256ELb1ELb1ELb1ELb0EEENS1_36VarlenDynamicPersistentTileSchedulerILi128ELi64ELi256ELi256ELb1ELb1ELb0ELb1ELb0ELb1EEEEEEEEEvNT_6ParamsE)
        /*02d8*/ 	.word	0x00000004


	//----- nvinfo : EIATTR_FRAME_SIZE
	.align		4
.L_132:
        /*02dc*/ 	.byte	0x04, 0x11
        /*02de*/ 	.short	(.L_134 - .L_133)
	.align		4
.L_133:
        /*02e0*/ 	.word	index@(_ZN7cutlass13device_kernelIN5flash19enable_sm80_to_sm89INS1_16FlashAttnFwdSm80INS1_25CollectiveMainloopFwdSm80ILi8ELi1ELb0EN4cute5tupleIJNS5_1CILi128EEENS7_ILi64EEENS7_ILi192EEEEEELi192ENS_10bfloat16_tEfNS_4arch4Sm80ELb0ELb1ELb1ELb1ELb1ELb1ELb1ELb1EEENS1_21CollectiveEpilogueFwdINS6_IJS8_SA_S9_EEENS6_IJNS7_ILi1EEESI_SI_EEESC_SE_Li256ELb1ELb1ELb1ELb0EEENS1_36VarlenDynamicPersistentTileSchedulerILi128ELi64ELi256ELi256ELb1ELb1ELb0ELb1ELb0ELb1EEEEEEEEEvNT_6ParamsE)
        /*02e4*/ 	.word	0x00000000


	//----- nvinfo : EIATTR_REGCOUNT
	.align		4
.L_134:
        /*02e8*/ 	.byte	0x04, 0x2f
        /*02ea*/ 	.short	(.L_136 - .L_135)
	.align		4
.L_135:
        /*02ec*/ 	.word	index@(_ZN7cutlass13device_kernelIN5flash19enable_sm80_to_sm89INS1_16FlashAttnFwdSm80INS1_25CollectiveMainloopFwdSm80ILi8ELi1ELb0EN4cute5tupleIJNS5_1CILi128EEENS7_ILi64EEENS7_ILi192EEEEEELi192ENS_10bfloat16_tEfNS_4arch4Sm80ELb0ELb1ELb1ELb1ELb1ELb0ELb1ELb1EEENS1_21CollectiveEpilogueFwdINS6_IJS8_SA_S9_EEENS6_IJNS7_ILi1EEESI_SI_EEESC_SE_Li256ELb1ELb1ELb1ELb0EEENS1_36VarlenDynamicPersistentTileSchedulerILi128ELi64ELi256ELi256ELb1ELb1ELb0ELb1ELb0ELb1EEEEEEEEEvNT_6ParamsE)
        /*02f0*/ 	.word	0x00000004


	//----- nvinfo : EIATTR_FRAME_SIZE
	.align		4
.L_136:
        /*02f4*/ 	.byte	0x04, 0x11
        /*02f6*/ 	.short	(.L_138 - .L_137)
	.align		4
.L_137:
        /*02f8*/ 	.word	index@(_ZN7cutlass13device_kernelIN5flash19enable_sm80_to_sm89INS1_16FlashAttnFwdSm80INS1_25CollectiveMainloopFwdSm80ILi8ELi1ELb0EN4cute5tupleIJNS5_1CILi128EEENS7_ILi64EEENS7_ILi192EEEEEELi192ENS_10bfloat16_tEfNS_4arch4Sm80ELb0ELb1ELb1ELb1ELb1ELb0ELb1ELb1EEENS1_21CollectiveEpilogueFwdINS6_IJS8_SA_S9_EEENS6_IJNS7_ILi1EEESI_SI_EEESC_SE_Li256ELb1ELb1ELb1ELb0EEENS1_36VarlenDynamicPersistentTileSchedulerILi128ELi64ELi256ELi256ELb1ELb1ELb0ELb1ELb0ELb1EEEEEEEEEvNT_6ParamsE)
        /*02fc*/ 	.word	0x00000000


	//----- nvinfo : EIATTR_REGCOUNT
	.align		4
.L_138:
        /*0300*/ 	.byte	0x04, 0x2f
        /*0302*/ 	.short	(.L_140 - .L_139)
	.align		4
.L_139:
        /*0304*/ 	.word	index@(_ZN7cutlass13device_kernelIN5flash19enable_sm80_to_sm89INS1_16FlashAttnFwdSm80INS1_25CollectiveMainloopFwdSm80ILi8ELi1ELb0EN4cute5tupleIJNS5_1CILi128EEENS7_ILi64EEENS7_ILi192EEEEEELi192ENS_10bfloat16_tEfNS_4arch4Sm80ELb0ELb1ELb1ELb0ELb1ELb0ELb1ELb1EEENS1_21CollectiveEpilogueFwdINS6_IJS8_SA_S9_EEENS6_IJNS7_ILi1EEESI_SI_EEESC_SE_Li256ELb0ELb1ELb1ELb0EEENS1_19SingleTileSchedulerILb0ELb1ELb1ELi128EEEEEEEEEvNT_6ParamsE)
        /*0308*/ 	.word	0x00000004


	//----- nvinfo : EIATTR_FRAME_SIZE
	.align		4
.L_140:
        /*030c*/ 	.byte	0x04, 0x11
        /*030e*/ 	.short	(.L_142 - .L_141)
	.align		4
.L_141:
        /*0310*/ 	.word	index@(_ZN7cutlass13device_kernelIN5flash19enable_sm80_to_sm89INS1_16FlashAttnFwdSm80INS1_25CollectiveMainloopFwdSm80ILi8ELi1ELb0EN4cute5tupleIJNS5_1CILi128EEENS7_ILi64EEENS7_ILi192EEEEEELi192ENS_10bfloat16_tEfNS_4arch4Sm80ELb0ELb1ELb1ELb0ELb1ELb0ELb1ELb1EEENS1_21CollectiveEpilogueFwdINS6_IJS8_SA_S9_EEENS6_IJNS7_ILi1EEESI_SI_EEESC_SE_Li256ELb0ELb1ELb1ELb0EEENS1_19SingleTileSchedulerILb0ELb1ELb1ELi128EEEEEEEEEvNT_6ParamsE)
        /*0314*/ 	.word	0x00000000


	//----- nvinfo : EIATTR_REGCOUNT
	.align		4
.L_142:
        /*0318*/ 	.byte	0x04, 0x2f
        /*031a*/ 	.short	(.L_144 - .L_143)
	.align		4
.L_143:
        /*031c*/ 	.word	index@(_ZN7cutlass13device_kernelIN5flash19enable_sm80_to_sm89INS1_16FlashAttnFwdSm80INS1_25CollectiveMainloopFwdSm80ILi8ELi1ELb0EN4cute5tupleIJNS5_1CILi128EEENS7_ILi64EEENS7_ILi192EEEEEELi192ENS_10bfloat16_tEfNS_4arch4Sm80ELb0ELb0ELb1ELb1ELb1ELb1ELb1ELb1EEENS1_21CollectiveEpilogueFwdINS6_IJS8_SA_S9_EEENS6_IJNS7_ILi1EEESI_SI_EEESC_SE_Li256ELb1ELb1ELb1ELb0EEENS1_36VarlenDynamicPersistentTileSchedulerILi128ELi64ELi256ELi256ELb1ELb1ELb0ELb0ELb1ELb1EEEEEEEEEvNT_6ParamsE)
        /*0320*/ 	.word	0x00000004


	//----- nvinfo : EIATTR_FRAME_SIZE
	.align		4
.L_144:
        /*0324*/ 	.byte	0x04, 0x11
        /*0326*/ 	.short	(.L_146 - .L_145)
	.align		4
.L_145:
        /*0328*/ 	.word	index@(_ZN7cutlass13device_kernelIN5flash19enable_sm80_to_sm89INS1_16FlashAttnFwdSm80INS1_25CollectiveMainloopFwdSm80ILi8ELi1ELb0EN4cute5tupleIJNS5_1CILi128EEENS7_ILi64EEENS7_ILi192EEEEEELi192ENS_10bfloat16_tEfNS_4arch4Sm80ELb0ELb0ELb1ELb1ELb1ELb1ELb1ELb1EEENS1_21CollectiveEpilogueFwdINS6_IJS8_SA_S9_EEENS6_IJNS7_ILi1EEESI_SI_EEESC_SE_Li256ELb1ELb1ELb1ELb0EEENS1_36VarlenDynamicPersistentTileSchedulerILi128ELi64ELi256ELi256ELb1ELb1ELb0ELb0ELb1ELb1EEEEEEEEEvNT_6ParamsE)
        /*032c*/ 	.word	0x00000000


	//----- nvinfo : EIATTR_REGCOUNT
	.align		4
.L_146:
        /*0330*/ 	.byte	0x04, 0x2f
        /*0332*/ 	.short	(.L_148 - .L_147)
	.align		4
.L_147:
        /*0334*/ 	.word	index@(_ZN7cutlass13device_kernelIN5flash19enable_sm80_to_sm89INS1_16FlashAttnFwdSm80INS1_25CollectiveMainloopFwdSm80ILi8ELi1ELb0EN4cute5tupleIJNS5_1CILi128EEENS7_ILi64EEENS7_ILi192EEEEEELi192ENS_10bfloat16_tEfNS_4arch4Sm80ELb0ELb0ELb1ELb1ELb1ELb0ELb1ELb1EEENS1_21CollectiveEpilogueFwdINS6_IJS8_SA_S9_EEENS6_IJNS7_ILi1EEESI_SI_EEESC_SE_Li256ELb1ELb1ELb1ELb0EEENS1_36VarlenDynamicPersistentTileSchedulerILi128ELi64ELi256ELi256ELb1ELb1ELb0ELb0ELb1ELb1EEEEEEEEEvNT_6ParamsE)
        /*0338*/ 	.word	0x00000004


	//----- nvinfo : EIATTR_FRAME_SIZE
	.align		4
.L_148:
        /*033c*/ 	.byte	0x04, 0x11
        /*033e*/ 	.short	(.L_150 - .L_149)
	.align		4
.L_149:
        /*0340*/ 	.word	index@(_ZN7cutlass13device_kernelIN5flash19enable_sm80_to_sm89INS1_16FlashAttnFwdSm80INS1_25CollectiveMainloopFwdSm80ILi8ELi1ELb0EN4cute5tupleIJNS5_1CILi128EEENS7_ILi64EEENS7_ILi192EEEEEELi192ENS_10bfloat16_tEfNS_4arch4Sm80ELb0ELb0ELb1ELb1ELb1ELb0ELb1ELb1EEENS1_21CollectiveEpilogueFwdINS6_IJS8_SA_S9_EEENS6_IJNS7_ILi1EEESI_SI_EEESC_SE_Li256ELb1ELb1ELb1ELb0EEENS1_36VarlenDynamicPersistentTileSchedulerILi128ELi64ELi256ELi256ELb1ELb1ELb0ELb0ELb1ELb1EEEEEEEEEvNT_6ParamsE)
        /*0344*/ 	.word	0x00000000


	//----- nvinfo : EIATTR_REGCOUNT
	.align		4
.L_150:
        /*0348*/ 	.byte	0x04, 0x2f
        /*034a*/ 	.short	(.L_152 - .L_151)
	.align		4
.L_151:
        /*034c*/ 	.word	index@(_ZN7cutlass13device_kernelIN5flash19enable_sm80_to_sm89INS1_16FlashAttnFwdSm80INS1_25CollectiveMainloopFwdSm80ILi8ELi1ELb0EN4cute5tupleIJNS5_1CILi128EEENS7_ILi64EEENS7_ILi192EEEEEELi192ENS_10bfloat16_tEfNS_4arch4Sm80ELb0ELb0ELb1ELb0ELb1ELb0ELb1ELb1EEENS1_21CollectiveEpilogueFwdINS6_IJS8_SA_S9_EEENS6_IJNS7_ILi1EEESI_SI_EEESC_SE_Li256ELb0ELb1ELb1ELb0EEENS1_19SingleTileSchedulerILb0ELb1ELb1ELi128EEEEEEEEEvNT_6ParamsE)
        /*0350*/ 	.word	0x00000004


	//----- nvinfo : EIATTR_FRAME_SIZE
	.align		4
.L_152:
        /*0354*/ 	.byte	0x04, 0x11
        /*0356*/ 	.short	(.L_154 - .L_153)
	.align		4
.L_153:
        /*0358*/ 	.word	index@(_ZN7cutlass13device_kernelIN5flash19enable_sm80_to_sm89INS1_16FlashAttnFwdSm80INS1_25CollectiveMainloopFwdSm80ILi8ELi1ELb0EN4cute5tupleIJNS5_1CILi128EEENS7_ILi64EEENS7_ILi192EEEEEELi192ENS_10bfloat16_tEfNS_4arch4Sm80ELb0ELb0ELb1ELb0ELb1ELb0ELb1ELb1EEENS1_21CollectiveEpilogueFwdINS6_IJS8_SA_S9_EEENS6_IJNS7_ILi1EEESI_SI_EEESC_SE_Li256ELb0ELb1ELb1ELb0EEENS1_19SingleTileSchedulerILb0ELb1ELb1ELi128EEEEEEEEEvNT_6ParamsE)
        /*035c*/ 	.word	0x00000000


	//----- nvinfo : EIATTR_MIN_STACK_SIZE
	.align		4
.L_154:
        /*0360*/ 	.byte	0x04, 0x12
        /*0362*/ 	.short	(.L_156 - .L_155)
	.align		4
.L_155:
        /*0364*/ 	.word	index@(_ZN7cutlass13device_kernelIN5flash19enable_sm80_to_sm89INS1_16FlashAttnFwdSm80INS1_25CollectiveMainloopFwdSm80ILi8ELi1ELb0EN4cute5tupleIJNS5_1CILi128EEENS7_ILi64EEENS7_ILi192EEEEEELi192ENS_10bfloat16_tEfNS_4arch4Sm80ELb0ELb0ELb1ELb0ELb1ELb0ELb1ELb1EEENS1_21CollectiveEpilogueFwdINS6_IJS8_SA_S9_EEENS6_IJNS7_ILi1EEESI_SI_EEESC_SE_Li256ELb0ELb1ELb1ELb0EEENS1_19SingleTileSchedulerILb0ELb1ELb1ELi128EEEEEEEEEvNT_6ParamsE)
        /*0368*/ 	.word	0x00000000


	//----- nvinfo : EIATTR_MIN_STACK_SIZE
	.align		4
.L_156:
        /*036c*/ 	.byte	0x04, 0x12
        /*036e*/ 	.short	(.L_158 - .L_157)
	.align		4
.L_157:
        /*0370*/ 	.word	index@(_ZN7cutlass13device_kernelIN5flash19enable_sm80_to_sm89INS1_16FlashAttnFwdSm80INS1_25CollectiveMainloopFwdSm80ILi8ELi1ELb0EN4cute5tupleIJNS5_1CILi128EEENS7_ILi64EEENS7_ILi192EEEEEELi192ENS_10bfloat16_tEfNS_4arch4Sm80ELb0ELb0ELb1ELb1ELb1ELb0ELb1ELb1EEENS1_21CollectiveEpilogueFwdINS6_IJS8_SA_S9_EEENS6_IJNS7_ILi1EEESI_SI_EEESC_SE_Li256ELb1ELb1ELb1ELb0EEENS1_36VarlenDynamicPersistentTileSchedulerILi128ELi64ELi256ELi256ELb1ELb1ELb0ELb0ELb1ELb1EEEEEEEEEvNT_6ParamsE)
        /*0374*/ 	.word	0x00000000


	//----- nvinfo : EIATTR_MIN_STACK_SIZE
	.align		4
.L_158:
        /*0378*/ 	.byte	0x04, 0x12
        /*037a*/ 	.short	(.L_160 - .L_159)
	.align		4
.L_159:
        /*037c*/ 	.word	index@(_ZN7cutlass13device_kernelIN5flash19enable_sm80_to_sm89INS1_16FlashAttnFwdSm80INS1_25CollectiveMainloopFwdSm80ILi8ELi1ELb0EN4cute5tupleIJNS5_1CILi128EEENS7_ILi64EEENS7_ILi192EEEEEELi192ENS_10bfloat16_tEfNS_4arch4Sm80ELb0ELb0ELb1ELb1ELb1ELb1ELb1ELb1EEENS1_21CollectiveEpilogueFwdINS6_IJS8_SA_S9_EEENS6_IJNS7_ILi1EEESI_SI_EEESC_SE_Li256ELb1ELb1ELb1ELb0EEENS1_36VarlenDynamicPersistentTileSchedulerILi128ELi64ELi256ELi256ELb1ELb1ELb0ELb0ELb1ELb1EEEEEEEEEvNT_6ParamsE)
        /*0380*/ 	.word	0x00000000


	//----- nvinfo : EIATTR_MIN_STACK_SIZE
	.align		4
.L_160:
        /*0384*/ 	.byte	0x04, 0x12
        /*0386*/ 	.short	(.L_162 - .L_161)
	.align		4
.L_161:
        /*0388*/ 	.word	index@(_ZN7cutlass13device_kernelIN5flash19enable_sm80_to_sm89INS1_16FlashAttnFwdSm80INS1_25CollectiveMainloopFwdSm80ILi8ELi1ELb0EN4cute5tupleIJNS5_1CILi128EEENS7_ILi64EEENS7_ILi192EEEEEELi192ENS_10bfloat16_tEfNS_4arch4Sm80ELb0ELb1ELb1ELb0ELb1ELb0ELb1ELb1EEENS1_21CollectiveEpilogueFwdINS6_IJS8_SA_S9_EEENS6_IJNS7_ILi1EEESI_SI_EEESC_SE_Li256ELb0ELb1ELb1ELb0EEENS1_19SingleTileSchedulerILb0ELb1ELb1ELi128EEEEEEEEEvNT_6ParamsE)
        /*038c*/ 	.word	0x00000000


	//----- nvinfo : EIATTR_MIN_STACK_SIZE
	.align		4
.L_162:
        /*0390*/ 	.byte	0x04, 0x12
        /*0392*/ 	.short	(.L_164 - .L_163)
	.align		4
.L_163:
        /*0394*/ 	.word	index@(_ZN7cutlass13device_kernelIN5flash19enable_sm80_to_sm89INS1_16FlashAttnFwdSm80INS1_25CollectiveMainloopFwdSm80ILi8ELi1ELb0EN4cute5tupleIJNS5_1CILi128EEENS7_ILi64EEENS7_ILi192EEEEEELi192ENS_10bfloat16_tEfNS_4arch4Sm80ELb0ELb1ELb1ELb1ELb1ELb0ELb1ELb1EEENS1_21CollectiveEpilogueFwdINS6_IJS8_SA_S9_EEENS6_IJNS7_ILi1EEESI_SI_EEESC_SE_Li256ELb1ELb1ELb1ELb0EEENS1_36VarlenDynamicPersistentTileSchedulerILi128ELi64ELi256ELi256ELb1ELb1ELb0ELb1ELb0ELb1EEEEEEEEEvNT_6ParamsE)
        /*0398*/ 	.word	0x00000000


	//----- nvinfo : EIATTR_MIN_STACK_SIZE
	.align		4
.L_164:
        /*039c*/ 	.byte	0x04, 0x12
        /*039e*/ 	.short	(.L_166 - .L_165)
	.align		4
.L_165:
        /*03a0*/ 	.word	index@(_ZN7cutlass13device_kernelIN5flash19enable_sm80_to_sm89INS1_16FlashAttnFwdSm80INS1_25CollectiveMainloopFwdSm80ILi8ELi1ELb0EN4cute5tupleIJNS5_1CILi128EEENS7_ILi64EEENS7_ILi192EEEEEELi192ENS_10bfloat16_tEfNS_4arch4Sm80ELb0ELb1ELb1ELb1ELb1ELb1ELb1ELb1EEENS1_21CollectiveEpilogueFwdINS6_IJS8_SA_S9_EEENS6_IJNS7_ILi1EEESI_SI_EEESC_SE_Li256ELb1ELb1ELb1ELb0EEENS1_36VarlenDynamicPersistentTileSchedulerILi128ELi64ELi256ELi256ELb1ELb1ELb0ELb1ELb0ELb1EEEEEEEEEvNT_6ParamsE)
        /*03a4*/ 	.word	0x00000000


	//----- nvinfo : EIATTR_MIN_STACK_SIZE
	.align		4
.L_166:
        /*03a8*/ 	.byte	0x04, 0x12
        /*03aa*/ 	.short	(.L_168 - .L_167)
	.align		4
.L_167:
        /*03ac*/ 	.word	index@(_ZN7cutlass13device_kernelIN5flash19enable_sm80_to_sm89INS1_16FlashAttnFwdSm80INS1_25CollectiveMainloopFwdSm80ILi8ELi1ELb0EN4cute5tupleIJNS5_1CILi128EEENS7_ILi64EEENS7_ILi192EEEEEELi192ENS_10bfloat16_tEfNS_4arch4Sm80ELb1ELb0ELb1ELb0ELb1ELb0ELb1ELb1EEENS1_21CollectiveEpilogueFwdINS6_IJS8_SA_S9_EEENS6_IJNS7_ILi1EEESI_SI_EEESC_SE_Li256ELb0ELb1ELb1ELb0EEENS1_30DynamicPersistentTileSchedulerILi256ELi256ELb1ELb1ELb0EEEEEEEEEvNT_6ParamsE)
        /*03b0*/ 	.word	0x00000000


	//----- nvinfo : EIATTR_MIN_STACK_SIZE
	.align		4
.L_168:
        /*03b4*/ 	.byte	0x04, 0x12
        /*03b6*/ 	.short	(.L_170 - .L_169)
	.align		4
.L_169:
        /*03b8*/ 	.word	index@(_ZN7cutlass13device_kernelIN5flash19enable_sm80_to_sm89INS1_16FlashAttnFwdSm80INS1_25CollectiveMainloopFwdSm80ILi8ELi1ELb0EN4cute5tupleIJNS5_1CILi128EEENS7_ILi64EEENS7_ILi192EEEEEELi192ENS_10bfloat16_tEfNS_4arch4Sm80ELb1ELb0ELb1ELb1ELb1ELb0ELb1ELb1EEENS1_21CollectiveEpilogueFwdINS6_IJS8_SA_S9_EEENS6_IJNS7_ILi1EEESI_SI_EEESC_SE_Li256ELb1ELb1ELb1ELb0EEENS1_36VarlenDynamicPersistentTileSchedulerILi128ELi64ELi256ELi256ELb1ELb1ELb0ELb1ELb1ELb1EEEEEEEEEvNT_6ParamsE)
        /*03bc*/ 	.word	0x00000000


	//----- nvinfo : EIATTR_MIN_STACK_SIZE
	.align		4
.L_170:
        /*03c0*/ 	.byte	0x04, 0x12
        /*03c2*/ 	.short	(.L_172 - .L_171)
	.align		4
.L_171:
        /*03c4*/ 	.word	index@(_ZN7cutlass13device_kernelIN5flash19enable_sm80_to_sm89INS1_16FlashAttnFwdSm80INS1_25CollectiveMainloopFwdSm80ILi8ELi1ELb0EN4cute5tupleIJNS5_1CILi128EEENS7_ILi64EEENS7_ILi192EEEEEELi192ENS_10bfloat16_tEfNS_4arch4Sm80ELb1ELb0ELb1ELb1ELb1ELb1ELb1ELb1EEENS1_21CollectiveEpilogueFwdINS6_IJS8_SA_S9_EEENS6_IJNS7_ILi1EEESI_SI_EEESC_SE_Li256ELb1ELb1ELb1ELb0EEENS1_36VarlenDynamicPersistentTileSchedulerILi128ELi64ELi256ELi256ELb1ELb1ELb0ELb1ELb1ELb1EEEEEEEEEvNT_6ParamsE)
        /*03c8*/ 	.word	0x00000000


	//----- nvinfo : EIATTR_MIN_STACK_SIZE
	.align		4
.L_172:
        /*03cc*/ 	.byte	0x04, 0x12
        /*03ce*/ 	.short	(.L_174 - .L_173)
	.align		4
.L_173:
        /*03d0*/ 	.word	index@(_ZN7cutlass13device_kernelIN5flash19enable_sm80_to_sm89INS1_16FlashAttnFwdSm80INS1_25CollectiveMainloopFwdSm80ILi8ELi2ELb0EN4cute5tupleIJNS5_1CILi128EEENS7_ILi64EEENS7_ILi192EEEEEELi192ENS_10bfloat16_tEfNS_4arch4Sm80ELb0ELb0ELb1ELb0ELb1ELb0ELb1ELb1EEENS1_21CollectiveEpilogueFwdINS6_IJS8_SA_S9_EEENS6_IJNS7_ILi1EEESI_SI_EEESC_SE_Li256ELb0ELb1ELb1ELb0EEENS1_19SingleTileSchedulerILb0ELb1ELb1ELi128EEEEEEEEEvNT_6ParamsE)
        /*03d4*/ 	.word	0x00000000


	//----- nvinfo : EIATTR_MIN_STACK_SIZE
	.align		4
.L_174:
        /*03d8*/ 	.byte	0x04, 0x12
        /*03da*/ 	.short	(.L_176 - .L_175)
	.align		4
.L_175:
        /*03dc*/ 	.word	index@(_ZN7cutlass13device_kernelIN5flash19enable_sm80_to_sm89INS1_16FlashAttnFwdSm80INS1_25CollectiveMainloopFwdSm80ILi8ELi2ELb0EN4cute5tupleIJNS5_1CILi128EEENS7_ILi64EEENS7_ILi192EEEEEELi192ENS_10bfloat16_tEfNS_4arch4Sm80ELb0ELb0ELb1ELb1ELb1ELb0ELb1ELb1EEENS1_21CollectiveEpilogueFwdINS6_IJS8_SA_S9_EEENS6_IJNS7_ILi1EEESI_SI_EEESC_SE_Li256ELb1ELb1ELb1ELb0EEENS1_36VarlenDynamicPersistentTileSchedulerILi128ELi64ELi256ELi256ELb1ELb1ELb0ELb0ELb1ELb1EEEEEEEEEvNT_6ParamsE)
        /*03e0*/ 	.word	0x00000000


	//----- nvinfo : EIATTR_MIN_STACK_SIZE
	.align		4
.L_176:
        /*03e4*/ 	.byte	0x04, 0x12
        /*03e6*/ 	.short	(.L_178 - .L_177)
	.align		4
.L_177:
        /*03e8*/ 	.word	index@(_ZN7cutlass13device_kernelIN5flash19enable_sm80_to_sm89INS1_16FlashAttnFwdSm80INS1_25CollectiveMainloopFwdSm80ILi8ELi2ELb0EN4cute5tupleIJNS5_1CILi128EEENS7_ILi64EEENS7_ILi192EEEEEELi192ENS_10bfloat16_tEfNS_4arch4Sm80ELb0ELb0ELb1ELb1ELb1ELb1ELb1ELb1EEENS1_21CollectiveEpilogueFwdINS6_IJS8_SA_S9_EEENS6_IJNS7_ILi1EEESI_SI_EEESC_SE_Li256ELb1ELb1ELb1ELb0EEENS1_36VarlenDynamicPersistentTileSchedulerILi128ELi64ELi256ELi256ELb1ELb1ELb0ELb0ELb1ELb1EEEEEEEEEvNT_6ParamsE)
        /*03ec*/ 	.word	0x00000000


	//----- nvinfo : EIATTR_MIN_STACK_SIZE
	.align		4
.L_178:
        /*03f0*/ 	.byte	0x04, 0x12
        /*03f2*/ 	.short	(.L_180 - .L_179)
	.align		4
.L_179:
        /*03f4*/ 	.word	index@(_ZN7cutlass13device_kernelIN5flash19enable_sm80_to_sm89INS1_16FlashAttnFwdSm80INS1_25CollectiveMainloopFwdSm80ILi8ELi2ELb0EN4cute5tupleIJNS5_1CILi128EEENS7_ILi64EEENS7_ILi192EEEEEELi192ENS_10bfloat16_tEfNS_4arch4Sm80ELb0ELb1ELb1ELb0ELb1ELb0ELb1ELb1EEENS1_21CollectiveEpilogueFwdINS6_IJS8_SA_S9_EEENS6_IJNS7_ILi1EEESI_SI_EEESC_SE_Li256ELb0ELb1ELb1ELb0EEENS1_19SingleTileSchedulerILb0ELb1ELb1ELi128EEEEEEEEEvNT_6ParamsE)
        /*03f8*/ 	.word	0x00000000


	//----- nvinfo : EIATTR_MIN_STACK_SIZE
	.align		4
.L_180:
        /*03fc*/ 	.byte	0x04, 0x12
        /*03fe*/ 	.short	(.L_182 - .L_181)
	.align		4
.L_181:
        /*0400*/ 	.word	index@(_ZN7cutlass13device_kernelIN5flash19enable_sm80_to_sm89INS1_16FlashAttnFwdSm80INS1_25CollectiveMainloopFwdSm80ILi8ELi2ELb0EN4cute5tupleIJNS5_1CILi128EEENS7_ILi64EEENS7_ILi192EEEEEELi192ENS_10bfloat16_tEfNS_4arch4Sm80ELb0ELb1ELb1ELb1ELb1ELb0ELb1ELb1EEENS1_21CollectiveEpilogueFwdINS6_IJS8_SA_S9_EEENS6_IJNS7_ILi1EEESI_SI_EEESC_SE_Li256ELb1ELb1ELb1ELb0EEENS1_36VarlenDynamicPersistentTileSchedulerILi128ELi64ELi256ELi256ELb1ELb1ELb0ELb1ELb0ELb1EEEEEEEEEvNT_6ParamsE)
        /*0404*/ 	.word	0x00000000


	//----- nvinfo : EIATTR_MIN_STACK_SIZE
	.align		4
.L_182:
        /*0408*/ 	.byte	0x04, 0x12
        /*040a*/ 	.short	(.L_184 - .L_183)
	.align		4
.L_183:
        /*040c*/ 	.word	index@(_ZN7cutlass13device_kernelIN5flash19enable_sm80_to_sm89INS1_16FlashAttnFwdSm80INS1_25CollectiveMainloopFwdSm80ILi8ELi2ELb0EN4cute5tupleIJNS5_1CILi128EEENS7_ILi64EEENS7_ILi192EEEEEELi192ENS_10bfloat16_tEfNS_4arch4Sm80ELb0ELb1ELb1ELb1ELb1ELb1ELb1ELb1EEENS1_21CollectiveEpilogueFwdINS6_IJS8_SA_S9_EEENS6_IJNS7_ILi1EEESI_SI_EEESC_SE_Li256ELb1ELb1ELb1ELb0EEENS1_36VarlenDynamicPersistentTileSchedulerILi128ELi64ELi256ELi256ELb1ELb1ELb0ELb1ELb0ELb1EEEEEEEEEvNT_6ParamsE)
        /*0410*/ 	.word	0x00000000


	//----- nvinfo : EIATTR_MIN_STACK_SIZE
	.align		4
.L_184:
        /*0414*/ 	.byte	0x04, 0x12
        /*0416*/ 	.short	(.L_186 - .L_185)
	.align		4
.L_185:
        /*0418*/ 	.word	index@(_ZN7cutlass13device_kernelIN5flash19enable_sm80_to_sm89INS1_16FlashAttnFwdSm80INS1_25CollectiveMainloopFwdSm80ILi8ELi2ELb0EN4cute5tupleIJNS5_1CILi128EEENS7_ILi64EEENS7_ILi192EEEEEELi192ENS_10bfloat16_tEfNS_4arch4Sm80ELb1ELb0ELb1ELb0ELb1ELb0ELb1ELb1EEENS1_21CollectiveEpilogueFwdINS6_IJS8_SA_S9_EEENS6_IJNS7_ILi1EEESI_SI_EEESC_SE_Li256ELb0ELb1ELb1ELb0EEENS1_30DynamicPersistentTileSchedulerILi256ELi256ELb1ELb1ELb0EEEEEEEEEvNT_6ParamsE)
        /*041c*/ 	.word	0x00000000


	//----- nvinfo : EIATTR_MIN_STACK_SIZE
	.align		4
.L_186:
        /*0420*/ 	.byte	0x04, 0x12
        /*0422*/ 	.short	(.L_188 - .L_187)
	.align		4
.L_187:
        /*0424*/ 	.word	index@(_ZN7cutlass13device_kernelIN5flash19enable_sm80_to_sm89INS1_16FlashAttnFwdSm80INS1_25CollectiveMainloopFwdSm80ILi8ELi2ELb0EN4cute5tupleIJNS5_1CILi128EEENS7_ILi64EEENS7_ILi192EEEEEELi192ENS_10bfloat16_tEfNS_4arch4Sm80ELb1ELb0ELb1ELb1ELb1ELb0ELb1ELb1EEENS1_21CollectiveEpilogueFwdINS6_IJS8_SA_S9_EEENS6_IJNS7_ILi1EEESI_SI_EEESC_SE_Li256ELb1ELb1ELb1ELb0EEENS1_36VarlenDynamicPersistentTileSchedulerILi128ELi64ELi256ELi256ELb1ELb1ELb0ELb1ELb1ELb1EEEEEEEEEvNT_6ParamsE)
        /*0428*/ 	.word	0x00000000


	//----- nvinfo : EIATTR_MIN_STACK_SIZE
	.align		4
.L_188:
        /*042c*/ 	.byte	0x04, 0x12
        /*042e*/ 	.short	(.L_190 - .L_189)
	.align		4
.L_189:
        /*0430*/ 	.word	index@(_ZN7cutlass13device_kernelIN5flash19enable_sm80_to_sm89INS1_16FlashAttnFwdSm80INS1_25CollectiveMainloopFwdSm80ILi8ELi2ELb0EN4cute5tupleIJNS5_1CILi128EEENS7_ILi64EEENS7_ILi192EEEEEELi192ENS_10bfloat16_tEfNS_4arch4Sm80ELb1ELb0ELb1ELb1ELb1ELb1ELb1ELb1EEENS1_21CollectiveEpilogueFwdINS6_IJS8_SA_S9_EEENS6_IJNS7_ILi1EEESI_SI_EEESC_SE_Li256ELb1ELb1ELb1ELb0EEENS1_36VarlenDynamicPersistentTileSchedulerILi128ELi64ELi256ELi256ELb1ELb1ELb0ELb1ELb1ELb1EEEEEEEEEvNT_6ParamsE)
        /*0434*/ 	.word	0x00000000


	//----- nvinfo : EIATTR_MIN_STACK_SIZE
	.align		4
.L_190:
        /*0438*/ 	.byte	0x04, 0x12
        /*043a*/ 	.short	(.L_192 - .L_191)
	.align		4
.L_191:
        /*043c*/ 	.word	index@(_ZN7cutlass13device_kernelIN5flash19enable_sm80_to_sm89INS1_16FlashAttnFwdSm80INS1_25CollectiveMainloopFwdSm80ILi8ELi1ELb0EN4cute5tupleIJNS5_1CILi128EEENS7_ILi64EEENS7_ILi192EEEEEELi192ENS_10bfloat16_tEfNS_4arch4Sm80ELb0ELb0ELb0ELb0ELb1ELb0ELb1ELb1EEENS1_21CollectiveEpilogueFwdINS6_IJS8_SA_S9_EEENS6_IJNS7_ILi1EEESI_SI_EEESC_SE_Li256ELb0ELb1ELb1ELb0EEENS1_19SingleTileSchedulerILb0ELb1ELb1ELi128EEEEEEEEEvNT_6ParamsE)
        /*0440*/ 	.word	0x00000000


	//----- nvinfo : EIATTR_MIN_STACK_SIZE
	.align		4
.L_192:
        /*0444*/ 	.byte	0x04, 0x12
        /*0446*/ 	.short	(.L_194 - .L_193)
	.align		4
.L_193:
        /*0448*/ 	.word	index@(_ZN7cutlass13device_kernelIN5flash19enable_sm80_to_sm89INS1_16FlashAttnFwdSm80INS1_25CollectiveMainloopFwdSm80ILi8ELi1ELb0EN4cute5tupleIJNS5_1CILi128EEENS7_ILi64EEENS7_ILi192EEEEEELi192ENS_10bfloat16_tEfNS_4arch4Sm80ELb0ELb0ELb0ELb1ELb1ELb0ELb1ELb1EEENS1_21CollectiveEpilogueFwdINS6_IJS8_SA_S9_EEENS6_IJNS7_ILi1EEESI_SI_EEESC_SE_Li256ELb1ELb1ELb1ELb0EEENS1_36VarlenDynamicPersistentTileSchedulerILi128ELi64ELi256ELi256ELb1ELb1ELb0ELb0ELb1ELb1EEEEEEEEEvNT_6ParamsE)
        /*044c*/ 	.word	0x00000000


	//----- nvinfo : EIATTR_MIN_STACK_SIZE
	.align		4
.L_194:
        /*0450*/ 	.byte	0x04, 0x12
        /*0452*/ 	.short	(.L_196 - .L_195)
	.align		4
.L_195:
        /*0454*/ 	.word	index@(_ZN7cutlass13device_kernelIN5flash19enable_sm80_to_sm89INS1_16FlashAttnFwdSm80INS1_25CollectiveMainloopFwdSm80ILi8ELi1ELb0EN4cute5tupleIJNS5_1CILi128EEENS7_ILi64EEENS7_ILi192EEEEEELi192ENS_10bfloat16_tEfNS_4arch4Sm80ELb0ELb0ELb0ELb1ELb1ELb1ELb1ELb1EEENS1_21CollectiveEpilogueFwdINS6_IJS8_SA_S9_EEENS6_IJNS7_ILi1EEESI_SI_EEESC_SE_Li256ELb1ELb1ELb1ELb0EEENS1_36VarlenDynamicPersistentTileSchedulerILi128ELi64ELi256ELi256ELb1ELb1ELb0ELb0ELb1ELb1EEEEEEEEEvNT_6ParamsE)
        /*0458*/ 	.word	0x00000000


	//----- nvinfo : EIATTR_MIN_STACK_SIZE
	.align		4
.L_196:
        /*045c*/ 	.byte	0x04, 0x12
        /*045e*/ 	.short	(.L_198 - .L_197)
	.align		4
.L_197:
        /*0460*/ 	.word	index@(_ZN7cutlass13device_kernelIN5flash19enable_sm80_to_sm89INS1_16FlashAttnFwdSm80INS1_25CollectiveMainloopFwdSm80ILi8ELi1ELb0EN4cute5tupleIJNS5_1CILi128EEENS7_ILi64EEENS7_ILi192EEEEEELi192ENS_10bfloat16_tEfNS_4arch4Sm80ELb0ELb1ELb0ELb0ELb1ELb0ELb1ELb1EEENS1_21CollectiveEpilogueFwdINS6_IJS8_SA_S9_EEENS6_IJNS7_ILi1EEESI_SI_EEESC_SE_Li256ELb0ELb1ELb1ELb0EEENS1_19SingleTileSchedulerILb0ELb1ELb1ELi128EEEEEEEEEvNT_6ParamsE)
        /*0464*/ 	.word	0x00000000


	//----- nvinfo : EIATTR_MIN_STACK_SIZE
	.align		4
.L_198:
        /*0468*/ 	.byte	0x04, 0x12
        /*046a*/ 	.short	(.L_200 - .L_199)
	.align		4
.L_199:
        /*046c*/ 	.word	index@(_ZN7cutlass13device_kernelIN5flash19enable_sm80_to_sm89INS1_16FlashAttnFwdSm80INS1_25CollectiveMainloopFwdSm80ILi8ELi1ELb0EN4cute5tupleIJNS5_1CILi128EEENS7_ILi64EEENS7_ILi192EEEEEELi192ENS_10bfloat16_tEfNS_4arch4Sm80ELb0ELb1ELb0ELb1ELb1ELb0ELb1ELb1EEENS1_21CollectiveEpilogueFwdINS6_IJS8_SA_S9_EEENS6_IJNS7_ILi1EEESI_SI_EEESC_SE_Li256ELb1ELb1ELb1ELb0EEENS1_36VarlenDynamicPersistentTileSchedulerILi128ELi64ELi256ELi256ELb1ELb1ELb0ELb1ELb0ELb1EEEEEEEEEvNT_6ParamsE)
        /*0470*/ 	.word	0x00000000


	//----- nvinfo : EIATTR_MIN_STACK_SIZE
	.align		4
.L_200:
        /*0474*/ 	.byte	0x04, 0x12
        /*0476*/ 	.short	(.L_202 - .L_201)
	.align		4
.L_201:
        /*0478*/ 	.word	index@(_ZN7cutlass13device_kernelIN5flash19enable_sm80_to_sm89INS1_16FlashAttnFwdSm80INS1_25CollectiveMainloopFwdSm80ILi8ELi1ELb0EN4cute5tupleIJNS5_1CILi128EEENS7_ILi64EEENS7_ILi192EEEEEELi192ENS_10bfloat16_tEfNS_4arch4Sm80ELb0ELb1ELb0ELb1ELb1ELb1ELb1ELb1EEENS1_21CollectiveEpilogueFwdINS6_IJS8_SA_S9_EEENS6_IJNS7_ILi1EEESI_SI_EEESC_SE_Li256ELb1ELb1ELb1ELb0EEENS1_36VarlenDynamicPersistentTileSchedulerILi128ELi64ELi256ELi256ELb1ELb1ELb0ELb1ELb0ELb1EEEEEEEEEvNT_6ParamsE)
        /*047c*/ 	.word	0x00000000


	//----- nvinfo : EIATTR_MIN_STACK_SIZE
	.align		4
.L_202:
        /*0480*/ 	.byte	0x04, 0x12
        /*0482*/ 	.short	(.L_204 - .L_203)
	.align		4
.L_203:
        /*0484*/ 	.word	index@(_ZN7cutlass13device_kernelIN5flash19enable_sm80_to_sm89INS1_16FlashAttnFwdSm80INS1_25CollectiveMainloopFwdSm80ILi8ELi1ELb0EN4cute5tupleIJNS5_1CILi128EEENS7_ILi64EEENS7_ILi192EEEEEELi192ENS_10bfloat16_tEfNS_4arch4Sm80ELb1ELb0ELb0ELb0ELb1ELb0ELb1ELb1EEENS1_21CollectiveEpilogueFwdINS6_IJS8_SA_S9_EEENS6_IJNS7_ILi1EEESI_SI_EEESC_SE_Li256ELb0ELb1ELb1ELb0EEENS1_30DynamicPersistentTileSchedulerILi256ELi256ELb1ELb1ELb0EEEEEEEEEvNT_6ParamsE)
        /*0488*/ 	.word	0x00000000


	//----- nvinfo : EIATTR_MIN_STACK_SIZE
	.align		4
.L_204:
        /*048c*/ 	.byte	0x04, 0x12
        /*048e*/ 	.short	(.L_206 - .L_205)
	.align		4
.L_205:
        /*0490*/ 	.word	index@(_ZN7cutlass13device_kernelIN5flash19enable_sm80_to_sm89INS1_16FlashAttnFwdSm80INS1_25CollectiveMainloopFwdSm80ILi8ELi1ELb0EN4cute5tupleIJNS5_1CILi128EEENS7_ILi64EEENS7_ILi192EEEEEELi192ENS_10bfloat16_tEfNS_4arch4Sm80ELb1ELb0ELb0ELb1ELb1ELb0ELb1ELb1EEENS1_21CollectiveEpilogueFwdINS6_IJS8_SA_S9_EEENS6_IJNS7_ILi1EEESI_SI_EEESC_SE_Li256ELb1ELb1ELb1ELb0EEENS1_36VarlenDynamicPersistentTileSchedulerILi128ELi64ELi256ELi256ELb1ELb1ELb0ELb1ELb1ELb1EEEEEEEEEvNT_6ParamsE)
        /*0494*/ 	.word	0x00000000


	//----- nvinfo : EIATTR_MIN_STACK_SIZE
	.align		4
.L_206:
        /*0498*/ 	.byte	0x04, 0x12
        /*049a*/ 	.short	(.L_208 - .L_207)
	.align		4
.L_207:
        /*049c*/ 	.word	index@(_ZN7cutlass13device_kernelIN5flash19enable_sm80_to_sm89INS1_16FlashAttnFwdSm80INS1_25CollectiveMainloopFwdSm80ILi8ELi1ELb0EN4cute5tupleIJNS5_1CILi128EEENS7_ILi64EEENS7_ILi192EEEEEELi192ENS_10bfloat16_tEfNS_4arch4Sm80ELb1ELb0ELb0ELb1ELb1ELb1ELb1ELb1EEENS1_21CollectiveEpilogueFwdINS6_IJS8_SA_S9_EEENS6_IJNS7_ILi1EEESI_SI_EEESC_SE_Li256ELb1ELb1ELb1ELb0EEENS1_36VarlenDynamicPersistentTileSchedulerILi128ELi64ELi256ELi256ELb1ELb1ELb0ELb1ELb1ELb1EEEEEEEEEvNT_6ParamsE)
        /*04a0*/ 	.word	0x00000000


	//----- nvinfo : EIATTR_MIN_STACK_SIZE
	.align		4
.L_208:
        /*04a4*/ 	.byte	0x04, 0x12
        /*04a6*/ 	.short	(.L_210 - .L_209)
	.align		4
.L_209:
        /*04a8*/ 	.word	index@(_ZN7cutlass13device_kernelIN5flash19enable_sm80_to_sm89INS1_16FlashAttnFwdSm80INS1_25CollectiveMainloopFwdSm80ILi8ELi2ELb0EN4cute5tupleIJNS5_1CILi128EEENS7_ILi64EEENS7_ILi192EEEEEELi192ENS_10bfloat16_tEfNS_4arch4Sm80ELb0ELb0ELb0ELb0ELb1ELb0ELb1ELb1EEENS1_21CollectiveEpilogueFwdINS6_IJS8_SA_S9_EEENS6_IJNS7_ILi1EEESI_SI_EEESC_SE_Li256ELb0ELb1ELb1ELb0EEENS1_19SingleTileSchedulerILb0ELb1ELb1ELi128EEEEEEEEEvNT_6ParamsE)
        /*04ac*/ 	.word	0x00000000


	//----- nvinfo : EIATTR_MIN_STACK_SIZE
	.align		4
.L_210:
        /*04b0*/ 	.byte	0x04, 0x12
        /*04b2*/ 	.short	(.L_212 - .L_211)
	.align		4
.L_211:
        /*04b4*/ 	.word	index@(_ZN7cutlass13device_kernelIN5flash19enable_sm80_to_sm89INS1_16FlashAttnFwdSm80INS1_25CollectiveMainloopFwdSm80ILi8ELi2ELb0EN4cute5tupleIJNS5_1CILi128EEENS7_ILi64EEENS7_ILi192EEEEEELi192ENS_10bfloat16_tEfNS_4arch4Sm80ELb0ELb0ELb0ELb1ELb1ELb0ELb1ELb1EEENS1_21CollectiveEpilogueFwdINS6_IJS8_SA_S9_EEENS6_IJNS7_ILi1EEESI_SI_EEESC_SE_Li256ELb1ELb1ELb1ELb0EEENS1_36VarlenDynamicPersistentTileSchedulerILi128ELi64ELi256ELi256ELb1ELb1ELb0ELb0ELb1ELb1EEEEEEEEEvNT_6ParamsE)
        /*04b8*/ 	.word	0x00000000


	//----- nvinfo : EIATTR_MIN_STACK_SIZE
	.align		4
.L_212:
        /*04bc*/ 	.byte	0x04, 0x12
        /*04be*/ 	.short	(.L_214 - .L_213)
	.align		4
.L_213:
        /*04c0*/ 	.word	index@(_ZN7cutlass13device_kernelIN5flash19enable_sm80_to_sm89INS1_16FlashAttnFwdSm80INS1_25CollectiveMainloopFwdSm80ILi8ELi2ELb0EN4cute5tupleIJNS5_1CILi128EEENS7_ILi64EEENS7_ILi192EEEEEELi192ENS_10bfloat16_tEfNS_4arch4Sm80ELb0ELb0ELb0ELb1ELb1ELb1ELb1ELb1EEENS1_21CollectiveEpilogueFwdINS6_IJS8_SA_S9_EEENS6_IJNS7_ILi1EEESI_SI_EEESC_SE_Li256ELb1ELb1ELb1ELb0EEENS1_36VarlenDynamicPersistentTileSchedulerILi128ELi64ELi256ELi256ELb1ELb1ELb0ELb0ELb1ELb1EEEEEEEEEvNT_6ParamsE)
        /*04c4*/ 	.word	0x00000000


	//----- nvinfo : EIATTR_MIN_STACK_SIZE
	.align		4
.L_214:
        /*04c8*/ 	.byte	0x04, 0x12
        /*04ca*/ 	.short	(.L_216 - .L_215)
	.align		4
.L_215:
        /*04cc*/ 	.word	index@(_ZN7cutlass13device_kernelIN5flash19enable_sm80_to_sm89INS1_16FlashAttnFwdSm80INS1_25CollectiveMainloopFwdSm80ILi8ELi2ELb0EN4cute5tupleIJNS5_1CILi128EEENS7_ILi64EEENS7_ILi192EEEEEELi192ENS_10bfloat16_tEfNS_4arch4Sm80ELb0ELb1ELb0ELb0ELb1ELb0ELb1ELb1EEENS1_21CollectiveEpilogueFwdINS6_IJS8_SA_S9_EEENS6_IJNS7_ILi1EEESI_SI_EEESC_SE_Li256ELb0ELb1ELb1ELb0EEENS1_19SingleTileSchedulerILb0ELb1ELb1ELi128EEEEEEEEEvNT_6ParamsE)
        /*04d0*/ 	.word	0x00000000


	//----- nvinfo : EIATTR_MIN_STACK_SIZE
	.align		4
.L_216:
        /*04d4*/ 	.byte	0x04, 0x12
        /*04d6*/ 	.short	(.L_218 - .L_217)
	.align		4
.L_217:
        /*04d8*/ 	.word	index@(_ZN7cutlass13device_kernelIN5flash19enable_sm80_to_sm89INS1_16FlashAttnFwdSm80INS1_25CollectiveMainloopFwdSm80ILi8ELi2ELb0EN4cute5tupleIJNS5_1CILi128EEENS7_ILi64EEENS7_ILi192EEEEEELi192ENS_10bfloat16_tEfNS_4arch4Sm80ELb0ELb1ELb0ELb1ELb1ELb0ELb1ELb1EEENS1_21CollectiveEpilogueFwdINS6_IJS8_SA_S9_EEENS6_IJNS7_ILi1EEESI_SI_EEESC_SE_Li256ELb1ELb1ELb1ELb0EEENS1_36VarlenDynamicPersistentTileSchedulerILi128ELi64ELi256ELi256ELb1ELb1ELb0ELb1ELb0ELb1EEEEEEEEEvNT_6ParamsE)
        /*04dc*/ 	.word	0x00000000


	//----- nvinfo : EIATTR_MIN_STACK_SIZE
	.align		4
.L_218:
        /*04e0*/ 	.byte	0x04, 0x12
        /*04e2*/ 	.short	(.L_220 - .L_219)
	.align		4
.L_219:
        /*04e4*/ 	.word	index@(_ZN7cutlass13device_kernelIN5flash19enable_sm80_to_sm89INS1_16FlashAttnFwdSm80INS1_25CollectiveMainloopFwdSm80ILi8ELi2ELb0EN4cute5tupleIJNS5_1CILi128EEENS7_ILi64EEENS7_ILi192EEEEEELi192ENS_10bfloat16_tEfNS_4arch4Sm80ELb0ELb1ELb0ELb1ELb1ELb1ELb1ELb1EEENS1_21CollectiveEpilogueFwdINS6_IJS8_SA_S9_EEENS6_IJNS7_ILi1EEESI_SI_EEESC_SE_Li256ELb1ELb1ELb1ELb0EEENS1_36VarlenDynamicPersistentTileSchedulerILi128ELi64ELi256ELi256ELb1ELb1ELb0ELb1ELb0ELb1EEEEEEEEEvNT_6ParamsE)
        /*04e8*/ 	.word	0x00000000


	//----- nvinfo : EIATTR_MIN_STACK_SIZE
	.align		4
.L_220:
        /*04ec*/ 	.byte	0x04, 0x12
        /*04ee*/ 	.short	(.L_222 - .L_221)
	.align		4
.L_221:
        /*04f0*/ 	.word	index@(_ZN7cutlass13device_kernelIN5flash19enable_sm80_to_sm89INS1_16FlashAttnFwdSm80INS1_25CollectiveMainloopFwdSm80ILi8ELi2ELb0EN4cute5tupleIJNS5_1CILi128EEENS7_ILi64EEENS7_ILi192EEEEEELi192ENS_10bfloat16_tEfNS_4arch4Sm80ELb1ELb0ELb0ELb0ELb1ELb0ELb1ELb1EEENS1_21CollectiveEpilogueFwdINS6_IJS8_SA_S9_EEENS6_IJNS7_ILi1EEESI_SI_EEESC_SE_Li256ELb0ELb1ELb1ELb0EEENS1_30DynamicPersistentTileSchedulerILi256ELi256ELb1ELb1ELb0EEEEEEEEEvNT_6ParamsE)
        /*04f4*/ 	.word	0x00000000


	//----- nvinfo : EIATTR_MIN_STACK_SIZE
	.align		4
.L_222:
        /*04f8*/ 	.byte	0x04, 0x12
        /*04fa*/ 	.short	(.L_224 - .L_223)
	.align		4
.L_223:
        /*04fc*/ 	.word	index@(_ZN7cutlass13device_kernelIN5flash19enable_sm80_to_sm89INS1_16FlashAttnFwdSm80INS1_25CollectiveMainloopFwdSm80ILi8ELi2ELb0EN4cute5tupleIJNS5_1CILi128EEENS7_ILi64EEENS7_ILi192EEEEEELi192ENS_10bfloat16_tEfNS_4arch4Sm80ELb1ELb0ELb0ELb1ELb1ELb0ELb1ELb1EEENS1_21CollectiveEpilogueFwdINS6_IJS8_SA_S9_EEENS6_IJNS7_ILi1EEESI_SI_EEESC_SE_Li256ELb1ELb1ELb1ELb0EEENS1_36VarlenDynamicPersistentTileSchedulerILi128ELi64ELi256ELi256ELb1ELb1ELb0ELb1ELb1ELb1EEEEEEEEEvNT_6ParamsE)
        /*0500*/ 	.word	0x00000000


	//----- nvinfo : EIATTR_MIN_STACK_SIZE
	.align		4
.L_224:
        /*0504*/ 	.byte	0x04, 0x12
        /*0506*/ 	.short	(.L_226 - .L_225)
	.align		4
.L_225:
        /*0508*/ 	.word	index@(_ZN7cutlass13device_kernelIN5flash19enable_sm80_to_sm89INS1_16FlashAttnFwdSm80INS1_25CollectiveMainloopFwdSm80ILi8ELi2ELb0EN4cute5tupleIJNS5_1CILi128EEENS7_ILi64EEENS7_ILi192EEEEEELi192ENS_10bfloat16_tEfNS_4arch4Sm80ELb1ELb0ELb0ELb1ELb1ELb1ELb1ELb1EEENS1_21CollectiveEpilogueFwdINS6_IJS8_SA_S9_EEENS6_IJNS7_ILi1EEESI_SI_EEESC_SE_Li256ELb1ELb1ELb1ELb0EEENS1_36VarlenDynamicPersistentTileSchedulerILi128ELi64ELi256ELi256ELb1ELb1ELb0ELb1ELb1ELb1EEEEEEEEEvNT_6ParamsE)
        /*050c*/ 	.word	0x00000000
.L_226:


//--------------------- .nv.compat                --------------------------
	.section	.nv.compat,"",@"SHT_CUDA_COMPAT_INFO"
	.align	4
        /*0000*/ 	.byte	0x02, 0x09, 0x01, 0x00, 0x02, 0x02, 0x01, 0x00, 0x02, 0x05, 0x05, 0x00, 0x03, 0x07, 0x01, 0x01
        /*0010*/ 	.byte	0x02, 0x03, 0x00, 0x00, 0x02, 0x06, 0x01, 0x00, 0x04, 0x0b, 0x08, 0x00, 0x00, 0x00, 0x00, 0x00
        /*0020*/ 	.byte	0x00, 0x00, 0x00, 0x00


//--------------------- .nv.info._ZN7cutlass13device_kernelIN5flash19enable_sm80_to_sm89INS1_16FlashAttnFwdSm80INS1_25CollectiveMainloopFwdSm80ILi8ELi1ELb0EN4cute5tupleIJNS5_1CILi128EEENS7_ILi64EEENS7_ILi192EEEEEELi192ENS_10bfloat16_tEfNS_4arch4Sm80ELb0ELb0ELb1ELb0ELb1ELb0ELb1ELb1EEENS1_21CollectiveEpilogueFwdINS6_IJS8_SA_S9_EEENS6_IJNS7_ILi1EEESI_SI_EEESC_SE_Li256ELb0ELb1ELb1ELb0EEENS1_19SingleTileSchedulerILb0ELb1ELb1ELi128EEEEEEEEEvNT_6ParamsE --------------------------
	.section	.nv.info._ZN7cutlass13device_kernelIN5flash19enable_sm80_to_sm89INS1_16FlashAttnFwdSm80INS1_25CollectiveMainloopFwdSm80ILi8ELi1ELb0EN4cute5tupleIJNS5_1CILi128EEENS7_ILi64EEENS7_ILi192EEEEEELi192ENS_10bfloat16_tEfNS_4arch4Sm80ELb0ELb0ELb1ELb0ELb1ELb0ELb1ELb1EEENS1_21CollectiveEpilogueFwdINS6_IJS8_SA_S9_EEENS6_IJNS7_ILi1EEESI_SI_EEESC_SE_Li256ELb0ELb1ELb1ELb0EEENS1_19SingleTileSchedulerILb0ELb1ELb1ELi128EEEEEEEEEvNT_6ParamsE,"",@"SHT_CUDA_INFO"
	.sectionflags	@""
	.align	4


	//----- nvinfo : EIATTR_CUDA_API_VERSION
	.align		4
        /*0000*/ 	.byte	0x04, 0x37
        /*0002*/ 	.short	(.L_228 - .L_227)
.L_227:
        /*0004*/ 	.word	0x00000082


	//----- nvinfo : EIATTR_KPARAM_INFO
	.align		4
.L_228:
        /*0008*/ 	.byte	0x04, 0x17
        /*000a*/ 	.short	(.L_230 - .L_229)
.L_229:
        /*000c*/ 	.word	0x00000000
        /*0010*/ 	.short	0x0000
        /*0012*/ 	.short	0x0000
        /*0014*/ 	.byte	0x00, 0xf0, 0x61, 0x10


	//----- nvinfo : EIATTR_SPARSE_MMA_MASK
	.align		4
.L_230:
        /*0018*/ 	.byte	0x03, 0x50
        /*001a*/ 	.short	0x0000


	//----- nvinfo : EIATTR_MAXREG_COUNT
	.align		4
        /*001c*/ 	.byte	0x03, 0x1b
        /*001e*/ 	.short	0x00ff


	//----- nvinfo : EIATTR_MERCURY_ISA_VERSION
	.align		4
        /*0020*/ 	.byte	0x03, 0x5f
        /*0022*/ 	.short	0x0101


	//----- nvinfo : EIATTR_EXIT_INSTR_OFFSETS
	.align		4
        /*0024*/ 	.byte	0x04, 0x1c
        /*0026*/ 	.short	(.L_232 - .L_231)


	//   ....[0]....
.L_231:
        /*0028*/ 	.word	0x00000010


	//----- nvinfo : EIATTR_MAX_THREADS
	.align		4
.L_232:
        /*002c*/ 	.byte	0x04, 0x05
        /*002e*/ 	.short	(.L_234 - .L_233)
.L_233:
        /*0030*/ 	.word	0x00000100
        /*0034*/ 	.word	0x00000001
        /*0038*/ 	.word	0x00000001


	//----- nvinfo : EIATTR_CBANK_PARAM_SIZE
	.align		4
.L_234:
        /*003c*/ 	.byte	0x03, 0x19
        /*003e*/ 	.short	0x0418


	//----- nvinfo : EIATTR_PARAM_CBANK
	.align		4
        /*0040*/ 	.byte	0x04, 0x0a
        /*0042*/ 	.short	(.L_236 - .L_235)
	.align		4
.L_235:
        /*0044*/ 	.word	index@(.nv.constant0._ZN7cutlass13device_kernelIN5flash19enable_sm80_to_sm89INS1_16FlashAttnFwdSm80INS1_25CollectiveMainloopFwdSm80ILi8ELi1ELb0EN4cute5tupleIJNS5_1CILi128EEENS7_ILi64EEENS7_ILi192EEEEEELi192ENS_10bfloat16_tEfNS_4arch4Sm80ELb0ELb0ELb1ELb0ELb1ELb0ELb1ELb1EEENS1_21CollectiveEpilogueFwdINS6_IJS8_SA_S9_EEENS6_IJNS7_ILi1EEESI_SI_EEESC_SE_Li256ELb0ELb1ELb1ELb0EEENS1_19SingleTileSchedulerILb0ELb1ELb1ELi128EEEEEEEEEvNT_6ParamsE)
        /*0048*/ 	.short	0x0210
        /*004a*/ 	.short	0x0418


	//----- nvinfo : EIATTR_SW_WAR
	.align		4
.L_236:
        /*004c*/ 	.byte	0x04, 0x36
        /*004e*/ 	.short	(.L_238 - .L_237)
.L_237:
        /*0050*/ 	.word	0x00000008
.L_238:


//--------------------- .nv.info._ZN7cutlass13device_kernelIN5flash19enable_sm80_to_sm89INS1_16FlashAttnFwdSm80INS1_25CollectiveMainloopFwdSm80ILi8ELi1ELb0EN4cute5tupleIJNS5_1CILi128EEENS7_ILi64EEENS7_ILi192EEEEEELi192ENS_10bfloat16_tEfNS_4arch4Sm80ELb0ELb0ELb1ELb1ELb1ELb0ELb1ELb1EEENS1_21CollectiveEpilogueFwdINS6_IJS8_SA_S9_EEENS6_IJNS7_ILi1EEESI_SI_EEESC_SE_Li256ELb1ELb1ELb1ELb0EEENS1_36VarlenDynamicPersistentTileSchedulerILi128ELi64ELi256ELi256ELb1ELb1ELb0ELb0ELb1ELb1EEEEEEEEEvNT_6ParamsE --------------------------
	.section	.nv.info._ZN7cutlass13device_kernelIN5flash19enable_sm80_to_sm89INS1_16FlashAttnFwdSm80INS1_25CollectiveMainloopFwdSm80ILi8ELi1ELb0EN4cute5tupleIJNS5_1CILi128EEENS7_ILi64EEENS7_ILi192EEEEEELi192ENS_10bfloat16_tEfNS_4arch4Sm80ELb0ELb0ELb1ELb1ELb1ELb0ELb1ELb1EEENS1_21CollectiveEpilogueFwdINS6_IJS8_SA_S9_EEENS6_IJNS7_ILi1EEESI_SI_EEESC_SE_Li256ELb1ELb1ELb1ELb0EEENS1_36VarlenDynamicPersistentTileSchedulerILi128ELi64ELi256ELi256ELb1ELb1ELb0ELb0ELb1ELb1EEEEEEEEEvNT_6ParamsE,"",@"SHT_CUDA_INFO"
	.sectionflags	@""
	.align	4


	//----- nvinfo : EIATTR_CUDA_API_VERSION
	.align		4
        /*0000*/ 	.byte	0x04, 0x37
        /*0002*/ 	.short	(.L_240 - .L_239)
.L_239:
        /*0004*/ 	.word	0x00000082


	//----- nvinfo : EIATTR_KPARAM_INFO
	.align		4
.L_240:
        /*0008*/ 	.byte	0x04, 0x17
        /*000a*/ 	.short	(.L_242 - .L_241)
.L_241:
        /*000c*/ 	.word	0x00000000
        /*0010*/ 	.short	0x0000
        /*0012*/ 	.short	0x0000
        /*0014*/ 	.byte	0x00, 0xf0, 0xe1, 0x10


	//----- nvinfo : EIATTR_SPARSE_MMA_MASK
	.align		4
.L_242:
        /*0018*/ 	.byte	0x03, 0x50
        /*001a*/ 	.short	0x0000


	//----- nvinfo : EIATTR_MAXREG_COUNT
	.align		4
        /*001c*/ 	.byte	0x03, 0x1b
        /*001e*/ 	.short	0x00ff


	//----- nvinfo : EIATTR_MERCURY_ISA_VERSION
	.align		4
        /*0020*/ 	.byte	0x03, 0x5f
        /*0022*/ 	.short	0x0101


	//----- nvinfo : EIATTR_EXIT_INSTR_OFFSETS
	.align		4
        /*0024*/ 	.byte	0x04, 0x1c
        /*0026*/ 	.short	(.L_244 - .L_243)


	//   ....[0]....
.L_243:
        /*0028*/ 	.word	0x00000010


	//----- nvinfo : EIATTR_MAX_THREADS
	.align		4
.L_244:
        /*002c*/ 	.byte	0x04, 0x05
        /*002e*/ 	.short	(.L_246 - .L_245)
.L_245:
        /*0030*/ 	.word	0x00000100
        /*0034*/ 	.word	0x00000001
        /*0038*/ 	.word	0x00000001


	//----- nvinfo : EIATTR_CBANK_PARAM_SIZE
	.align		4
.L_246:
        /*003c*/ 	.byte	0x03, 0x19
        /*003e*/ 	.short	0x0438


	//----- nvinfo : EIATTR_PARAM_CBANK
	.align		4
        /*0040*/ 	.byte	0x04, 0x0a
        /*0042*/ 	.short	(.L_248 - .L_247)
	.align		4
.L_247:
        /*0044*/ 	.word	index@(.nv.constant0._ZN7cutlass13device_kernelIN5flash19enable_sm80_to_sm89INS1_16FlashAttnFwdSm80INS1_25CollectiveMainloopFwdSm80ILi8ELi1ELb0EN4cute5tupleIJNS5_1CILi128EEENS7_ILi64EEENS7_ILi192EEEEEELi192ENS_10bfloat16_tEfNS_4arch4Sm80ELb0ELb0ELb1ELb1ELb1ELb0ELb1ELb1EEENS1_21CollectiveEpilogueFwdINS6_IJS8_SA_S9_EEENS6_IJNS7_ILi1EEESI_SI_EEESC_SE_Li256ELb1ELb1ELb1ELb0EEENS1_36VarlenDynamicPersistentTileSchedulerILi128ELi64ELi256ELi256ELb1ELb1ELb0ELb0ELb1ELb1EEEEEEEEEvNT_6ParamsE)
        /*0048*/ 	.short	0x0210
        /*004a*/ 	.short	0x0438


	//----- nvinfo : EIATTR_SW_WAR
	.align		4
.L_248:
        /*004c*/ 	.byte	0x04, 0x36
        /*004e*/ 	.short	(.L_250 - .L_249)
.L_249:
        /*0050*/ 	.word	0x00000008
.L_250:


//--------------------- .nv.info._ZN7cutlass13device_kernelIN5flash19enable_sm80_to_sm89INS1_16FlashAttnFwdSm80INS1_25CollectiveMainloopFwdSm80ILi8ELi1ELb0EN4cute5tupleIJNS5_1CILi128EEENS7_ILi64EEENS7_ILi192EEEEEELi192ENS_10bfloat16_tEfNS_4arch4Sm80ELb0ELb0ELb1ELb1ELb1ELb1ELb1ELb1EEENS1_21CollectiveEpilogueFwdINS6_IJS8_SA_S9_EEENS6_IJNS7_ILi1EEESI_SI_EEESC_SE_Li256ELb1ELb1ELb1ELb0EEENS1_36VarlenDynamicPersistentTileSchedulerILi128ELi64ELi256ELi256ELb1ELb1ELb0ELb0ELb1ELb1EEEEEEEEEvNT_6ParamsE --------------------------
	.section	.nv.info._ZN7cutlass13device_kernelIN5flash19enable_sm80_to_sm89INS1_16FlashAttnFwdSm80INS1_25CollectiveMainloopFwdSm80ILi8ELi1ELb0EN4cute5tupleIJNS5_1CILi128EEENS7_ILi64EEENS7_ILi192EEEEEELi192ENS_10bfloat16_tEfNS_4arch4Sm80ELb0ELb0ELb1ELb1ELb1ELb1ELb1ELb1EEENS1_21CollectiveEpilogueFwdINS6_IJS8_SA_S9_EEENS6_IJNS7_ILi1EEESI_SI_EEESC_SE_Li256ELb1ELb1ELb1ELb0EEENS1_36VarlenDynamicPersistentTileSchedulerILi128ELi64ELi256ELi256ELb1ELb1ELb0ELb0ELb1ELb1EEEEEEEEEvNT_6ParamsE,"",@"SHT_CUDA_INFO"
	.sectionflags	@""
	.align	4


	//----- nvinfo : EIATTR_CUDA_API_VERSION
	.align		4
        /*0000*/ 	.byte	0x04, 0x37
        /*0002*/ 	.short	(.L_252 - .L_251)
.L_251:
        /*0004*/ 	.word	0x00000082


	//----- nvinfo : EIATTR_KPARAM_INFO
	.align		4
.L_252:
        /*0008*/ 	.byte	0x04, 0x17
        /*000a*/ 	.short	(.L_254 - .L_253)
.L_253:
        /*000c*/ 	.word	0x00000000
        /*0010*/ 	.short	0x0000
        /*0012*/ 	.short	0x0000
        /*0014*/ 	.byte	0x00, 0xf0, 0xe1, 0x10


	//----- nvinfo : EIATTR_SPARSE_MMA_MASK
	.align		4
.L_254:
        /*0018*/ 	.byte	0x03, 0x50
        /*001a*/ 	.short	0x0000


	//----- nvinfo : EIATTR_MAXREG_COUNT
	.align		4
        /*001c*/ 	.byte	0x03, 0x1b
        /*001e*/ 	.short	0x00ff


	//----- nvinfo : EIATTR_MERCURY_ISA_VERSION
	.align		4
        /*0020*/ 	.byte	0x03, 0x5f
        /*0022*/ 	.short	0x0101


	//----- nvinfo : EIATTR_EXIT_INSTR_OFFSETS
	.align		4
        /*0024*/ 	.byte	0x04, 0x1c
        /*0026*/ 	.short	(.L_256 - .L_255)


	//   ....[0]....
.L_255:
        /*0028*/ 	.word	0x00000010


	//----- nvinfo : EIATTR_MAX_THREADS
	.align		4
.L_256:
        /*002c*/ 	.byte	0x04, 0x05
        /*002e*/ 	.short	(.L_258 - .L_257)
.L_257:
        /*0030*/ 	.word	0x00000100
        /*0034*/ 	.word	0x00000001
        /*0038*/ 	.word	0x00000001


	//----- nvinfo : EIATTR_CBANK_PARAM_SIZE
	.align		4
.L_258:
        /*003c*/ 	.byte	0x03, 0x19
        /*003e*/ 	.short	0x0438


	//----- nvinfo : EIATTR_PARAM_CBANK
	.align		4
        /*0040*/ 	.byte	0x04, 0x0a
        /*0042*/ 	.short	(.L_260 - .L_259)
	.align		4
.L_259:
        /*0044*/ 	.word	index@(.nv.constant0._ZN7cutlass13device_kernelIN5flash19enable_sm80_to_sm89INS1_16FlashAttnFwdSm80INS1_25CollectiveMainloopFwdSm80ILi8ELi1ELb0EN4cute5tupleIJNS5_1CILi128EEENS7_ILi64EEENS7_ILi192EEEEEELi192ENS_10bfloat16_tEfNS_4arch4Sm80ELb0ELb0ELb1ELb1ELb1ELb1ELb1ELb1EEENS1_21CollectiveEpilogueFwdINS6_IJS8_SA_S9_EEENS6_IJNS7_ILi1EEESI_SI_EEESC_SE_Li256ELb1ELb1ELb1ELb0EEENS1_36VarlenDynamicPersistentTileSchedulerILi128ELi64ELi256ELi256ELb1ELb1ELb0ELb0ELb1ELb1EEEEEEEEEvNT_6ParamsE)
        /*0048*/ 	.short	0x0210
        /*004a*/ 	.short	0x0438


	//----- nvinfo : EIATTR_SW_WAR
	.align		4
.L_260:
        /*004c*/ 	.byte	0x04, 0x36
        /*004e*/ 	.short	(.L_262 - .L_261)
.L_261:
        /*0050*/ 	.word	0x00000008
.L_262:


//--------------------- .nv.info._ZN7cutlass13device_kernelIN5flash19enable_sm80_to_sm89INS1_16FlashAttnFwdSm80INS1_25CollectiveMainloopFwdSm80ILi8ELi1ELb0EN4cute5tupleIJNS5_1CILi128EEENS7_ILi64EEENS7_ILi192EEEEEELi192ENS_10bfloat16_tEfNS_4arch4Sm80ELb0ELb1ELb1ELb0ELb1ELb0ELb1ELb1EEENS1_21CollectiveEpilogueFwdINS6_IJS8_SA_S9_EEENS6_IJNS7_ILi1EEESI_SI_EEESC_SE_Li256ELb0ELb1ELb1ELb0EEENS1_19SingleTileSchedulerILb0ELb1ELb1ELi128EEEEEEEEEvNT_6ParamsE --------------------------
	.section	.nv.info._ZN7cutlass13device_kernelIN5flash19enable_sm80_to_sm89INS1_16FlashAttnFwdSm80INS1_25CollectiveMainloopFwdSm80ILi8ELi1ELb0EN4cute5tupleIJNS5_1CILi128EEENS7_ILi64EEENS7_ILi192EEEEEELi192ENS_10bfloat16_tEfNS_4arch4Sm80ELb0ELb1ELb1ELb0ELb1ELb0ELb1ELb1EEENS1_21CollectiveEpilogueFwdINS6_IJS8_SA_S9_EEENS6_IJNS7_ILi1EEESI_SI_EEESC_SE_Li256ELb0ELb1ELb1ELb0EEENS1_19SingleTileSchedulerILb0ELb1ELb1ELi128EEEEEEEEEvNT_6ParamsE,"",@"SHT_CUDA_INFO"
	.sectionflags	@""
	.align	4


	//----- nvinfo : EIATTR_CUDA_API_VERSION
	.align		4
        /*0000*/ 	.byte	0x04, 0x37
        /*0002*/ 	.short	(.L_264 - .L_263)
.L_263:
        /*0004*/ 	.word	0x00000082


	//----- nvinfo : EIATTR_KPARAM_INFO
	.align		4
.L_264:
        /*0008*/ 	.byte	0x04, 0x17
        /*000a*/ 	.short	(.L_266 - .L_265)
.L_265:
        /*000c*/ 	.word	0x00000000
        /*0010*/ 	.short	0x0000
        /*0012*/ 	.short	0x0000
        /*0014*/ 	.byte	0x00, 0xf0, 0x61, 0x10


	//----- nvinfo : EIATTR_SPARSE_MMA_MASK
	.align		4
.L_266:
        /*0018*/ 	.byte	0x03, 0x50
        /*001a*/ 	.short	0x0000


	//----- nvinfo : EIATTR_MAXREG_COUNT
	.align		4
        /*001c*/ 	.byte	0x03, 0x1b
        /*001e*/ 	.short	0x00ff


	//----- nvinfo : EIATTR_MERCURY_ISA_VERSION
	.align		4
        /*0020*/ 	.byte	0x03, 0x5f
        /*0022*/ 	.short	0x0101


	//----- nvinfo : EIATTR_EXIT_INSTR_OFFSETS
	.align		4
        /*0024*/ 	.byte	0x04, 0x1c
        /*0026*/ 	.short	(.L_268 - .L_267)


	//   ....[0]....
.L_267:
        /*0028*/ 	.word	0x00000010


	//----- nvinfo : EIATTR_MAX_THREADS
	.align		4
.L_268:
        /*002c*/ 	.byte	0x04, 0x05
        /*002e*/ 	.short	(.L_270 - .L_269)
.L_269:
        /*0030*/ 	.word	0x00000100
        /*0034*/ 	.word	0x00000001
        /*0038*/ 	.word	0x00000001


	//----- nvinfo : EIATTR_CBANK_PARAM_SIZE
	.align		4
.L_270:
        /*003c*/ 	.byte	0x03, 0x19
        /*003e*/ 	.short	0x0418


	//----- nvinfo : EIATTR_PARAM_CBANK
	.align		4
        /*0040*/ 	.byte	0x04, 0x0a
        /*0042*/ 	.short	(.L_272 - .L_271)
	.align		4
.L_271:
        /*0044*/ 	.word	index@(.nv.constant0._ZN7cutlass13device_kernelIN5flash19enable_sm80_to_sm89INS1_16FlashAttnFwdSm80INS1_25CollectiveMainloopFwdSm80ILi8ELi1ELb0EN4cute5tupleIJNS5_1CILi128EEENS7_ILi64EEENS7_ILi192EEEEEELi192ENS_10bfloat16_tEfNS_4arch4Sm80ELb0ELb1ELb1ELb0ELb1ELb0ELb1ELb1EEENS1_21CollectiveEpilogueFwdINS6_IJS8_SA_S9_EEENS6_IJNS7_ILi1EEESI_SI_EEESC_SE_Li256ELb0ELb1ELb1ELb0EEENS1_19SingleTileSchedulerILb0ELb1ELb1ELi128EEEEEEEEEvNT_6ParamsE)
        /*0048*/ 	.short	0x0210
        /*004a*/ 	.short	0x0418


	//----- nvinfo : EIATTR_SW_WAR
	.align		4
.L_272:
        /*004c*/ 	.byte	0x04, 0x36
        /*004e*/ 	.short	(.L_274 - .L_273)
.L_273:
        /*0050*/ 	.word	0x00000008
.L_274:


//--------------------- .nv.info._ZN7cutlass13device_kernelIN5flash19enable_sm80_to_sm89INS1_16FlashAttnFwdSm80INS1_25CollectiveMainloopFwdSm80ILi8ELi1ELb0EN4cute5tupleIJNS5_1CILi128EEENS7_ILi64EEENS7_ILi192EEEEEELi192ENS_10bfloat16_tEfNS_4arch4Sm80ELb0ELb1ELb1ELb1ELb1ELb0ELb1ELb1EEENS1_21CollectiveEpilogueFwdINS6_IJS8_SA_S9_EEENS6_IJNS7_ILi1EEESI_SI_EEESC_SE_Li256ELb1ELb1ELb1ELb0EEENS1_36VarlenDynamicPersistentTileSchedulerILi128ELi64ELi256ELi256ELb1ELb1ELb0ELb1ELb0ELb1EEEEEEEEEvNT_6ParamsE --------------------------
	.section	.nv.info._ZN7cutlass13device_kernelIN5flash19enable_sm80_to_sm89INS1_16FlashAttnFwdSm80INS1_25CollectiveMainloopFwdSm80ILi8ELi1ELb0EN4cute5tupleIJNS5_1CILi128EEENS7_ILi64EEENS7_ILi192EEEEEELi192ENS_10bfloat16_tEfNS_4arch4Sm80ELb0ELb1ELb1ELb1ELb1ELb0ELb1ELb1EEENS1_21CollectiveEpilogueFwdINS6_IJS8_SA_S9_EEENS6_IJNS7_ILi1EEESI_SI_EEESC_SE_Li256ELb1ELb1ELb1ELb0EEENS1_36VarlenDynamicPersistentTileSchedulerILi128ELi64ELi256ELi256ELb1ELb1ELb0ELb1ELb0ELb1EEEEEEEEEvNT_6ParamsE,"",@"SHT_CUDA_INFO"
	.sectionflags	@""
	.align	4


	//----- nvinfo : EIATTR_CUDA_API_VERSION
	.align		4
        /*0000*/ 	.byte	0x04, 0x37
        /*0002*/ 	.short	(.L_276 - .L_275)
.L_275:
        /*0004*/ 	.word	0x00000082


	//----- nvinfo : EIATTR_KPARAM_INFO
	.align		4
.L_276:
        /*0008*/ 	.byte	0x04, 0x17
        /*000a*/ 	.short	(.L_278 - .L_277)
.L_277:
        /*000c*/ 	.word	0x00000000
        /*0010*/ 	.short	0x0000
        /*0012*/ 	.short	0x0000
        /*0014*/ 	.byte	0x00, 0xf0, 0xe1, 0x10


	//----- nvinfo : EIATTR_SPARSE_MMA_MASK
	.align		4
.L_278:
        /*0018*/ 	.byte	0x03, 0x50
        /*001a*/ 	.short	0x0000


	//----- nvinfo : EIATTR_MAXREG_COUNT
	.align		4
        /*001c*/ 	.byte	0x03, 0x1b
        /*001e*/ 	.short	0x00ff


	//----- nvinfo : EIATTR_MERCURY_ISA_VERSION
	.align		4
        /*0020*/ 	.byte	0x03, 0x5f
        /*0022*/ 	.short	0x0101


	//----- nvinfo : EIATTR_EXIT_INSTR_OFFSETS
	.align		4
        /*0024*/ 	.byte	0x04, 0x1c
        /*0026*/ 	.short	(.L_280 - .L_279)


	//   ....[0]....
.L_279:
        /*0028*/ 	.word	0x00000010


	//----- nvinfo : EIATTR_MAX_THREADS
	.align		4
.L_280:
        /*002c*/ 	.byte	0x04, 0x05
        /*002e*/ 	.short	(.L_282 - .L_281)
.L_281:
        /*0030*/ 	.word	0x00000100
        /*0034*/ 	.word	0x00000001
        /*0038*/ 	.word	0x00000001


	//----- nvinfo : EIATTR_CBANK_PARAM_SIZE
	.align		4
.L_282:
        /*003c*/ 	.byte	0x03, 0x19
        /*003e*/ 	.short	0x0438


	//----- nvinfo : EIATTR_PARAM_CBANK
	.align		4
        /*0040*/ 	.byte	0x04, 0x0a
        /*0042*/ 	.short	(.L_284 - .L_283)
	.align		4
.L_283:
        /*0044*/ 	.word	index@(.nv.constant0._ZN7cutlass13device_kernelIN5flash19enable_sm80_to_sm89INS1_16FlashAttnFwdSm80INS1_25CollectiveMainloopFwdSm80ILi8ELi1ELb0EN4cute5tupleIJNS5_1CILi128EEENS7_ILi64EEENS7_ILi192EEEEEELi192ENS_10bfloat16_tEfNS_4arch4Sm80ELb0ELb1ELb1ELb1ELb1ELb0ELb1ELb1EEENS1_21CollectiveEpilogueFwdINS6_IJS8_SA_S9_EEENS6_IJNS7_ILi1EEESI_SI_EEESC_SE_Li256ELb1ELb1ELb1ELb0EEENS1_36VarlenDynamicPersistentTileSchedulerILi128ELi64ELi256ELi256ELb1ELb1ELb0ELb1ELb0ELb1EEEEEEEEEvNT_6ParamsE)
        /*0048*/ 	.short	0x0210
        /*004a*/ 	.short	0x0438


	//----- nvinfo : EIATTR_SW_WAR
	.align		4
.L_284:
        /*004c*/ 	.byte	0x04, 0x36
        /*004e*/ 	.short	(.L_286 - .L_285)
.L_285:
        /*0050*/ 	.word	0x00000008
.L_286:


//--------------------- .nv.info._ZN7cutlass13device_kernelIN5flash19enable_sm80_to_sm89INS1_16FlashAttnFwdSm80INS1_25CollectiveMainloopFwdSm80ILi8ELi1ELb0EN4cute5tupleIJNS5_1CILi128EEENS7_ILi64EEENS7_ILi192EEEEEELi192ENS_10bfloat16_tEfNS_4arch4Sm80ELb0ELb1ELb1ELb1ELb1ELb1ELb1ELb1EEENS1_21CollectiveEpilogueFwdINS6_IJS8_SA_S9_EEENS6_IJNS7_ILi1EEESI_SI_EEESC_SE_Li256ELb1ELb1ELb1ELb0EEENS1_36VarlenDynamicPersistentTileSchedulerILi128ELi64ELi256ELi256ELb1ELb1ELb0ELb1ELb0ELb1EEEEEEEEEvNT_6ParamsE --------------------------
	.section	.nv.info._ZN7cutlass13device_kernelIN5flash19enable_sm80_to_sm89INS1_16FlashAttnFwdSm80INS1_25CollectiveMainloopFwdSm80ILi8ELi1ELb0EN4cute5tupleIJNS5_1CILi128EEENS7_ILi64EEENS7_ILi192EEEEEELi192ENS_10bfloat16_tEfNS_4arch4Sm80ELb0ELb1ELb1ELb1ELb1ELb1ELb1ELb1EEENS1_21CollectiveEpilogueFwdINS6_IJS8_SA_S9_EEENS6_IJNS7_ILi1EEESI_SI_EEESC_SE_Li256ELb1ELb1ELb1ELb0EEENS1_36VarlenDynamicPersistentTileSchedulerILi128ELi64ELi256ELi256ELb1ELb1ELb0ELb1ELb0ELb1EEEEEEEEEvNT_6ParamsE,"",@"SHT_CUDA_INFO"
	.sectionflags	@""
	.align	4


	//----- nvinfo : EIATTR_CUDA_API_VERSION
	.align		4
        /*0000*/ 	.byte	0x04, 0x37
        /*0002*/ 	.short	(.L_288 - .L_287)
.L_287:
        /*0004*/ 	.word	0x00000082


	//----- nvinfo : EIATTR_KPARAM_INFO
	.align		4
.L_288:
        /*0008*/ 	.byte	0x04, 0x17
        /*000a*/ 	.short	(.L_290 - .L_289)
.L_289:
        /*000c*/ 	.word	0x00000000
        /*0010*/ 	.short	0x0000
        /*0012*/ 	.short	0x0000
        /*0014*/ 	.byte	0x00, 0xf0, 0xe1, 0x10


	//----- nvinfo : EIATTR_SPARSE_MMA_MASK
	.align		4
.L_290:
        /*0018*/ 	.byte	0x03, 0x50
        /*001a*/ 	.short	0x0000


	//----- nvinfo : EIATTR_MAXREG_COUNT
	.align		4
        /*001c*/ 	.byte	0x03, 0x1b
        /*001e*/ 	.short	0x00ff


	//----- nvinfo : EIATTR_MERCURY_ISA_VERSION
	.align		4
        /*0020*/ 	.byte	0x03, 0x5f
        /*0022*/ 	.short	0x0101


	//----- nvinfo : EIATTR_EXIT_INSTR_OFFSETS
	.align		4
        /*0024*/ 	.byte	0x04, 0x1c
        /*0026*/ 	.short	(.L_292 - .L_291)


	//   ....[0]....
.L_291:
        /*0028*/ 	.word	0x00000010


	//----- nvinfo : EIATTR_MAX_THREADS
	.align		4
.L_292:
        /*002c*/ 	.byte	0x04, 0x05
        /*002e*/ 	.short	(.L_294 - .L_293)
.L_293:
        /*0030*/ 	.word	0x00000100
        /*0034*/ 	.word	0x00000001
        /*0038*/ 	.word	0x00000001


	//----- nvinfo : EIATTR_CBANK_PARAM_SIZE
	.align		4
.L_294:
        /*003c*/ 	.byte	0x03, 0x19
        /*003e*/ 	.short	0x0438


	//----- nvinfo : EIATTR_PARAM_CBANK
	.align		4
        /*0040*/ 	.byte	0x04, 0x0a
        /*0042*/ 	.short	(.L_296 - .L_295)
	.align		4
.L_295:
        /*0044*/ 	.word	index@(.nv.constant0._ZN7cutlass13device_kernelIN5flash19enable_sm80_to_sm89INS1_16FlashAttnFwdSm80INS1_25CollectiveMainloopFwdSm80ILi8ELi1ELb0EN4cute5tupleIJNS5_1CILi128EEENS7_ILi64EEENS7_ILi192EEEEEELi192ENS_10bfloat16_tEfNS_4arch4Sm80ELb0ELb1ELb1ELb1ELb1ELb1ELb1ELb1EEENS1_21CollectiveEpilogueFwdINS6_IJS8_SA_S9_EEENS6_IJNS7_ILi1EEESI_SI_EEESC_SE_Li256ELb1ELb1ELb1ELb0EEENS1_36VarlenDynamicPersistentTileSchedulerILi128ELi64ELi256ELi256ELb1ELb1ELb0ELb1ELb0ELb1EEEEEEEEEvNT_6ParamsE)
        /*0048*/ 	.short	0x0210
        /*004a*/ 	.short	0x0438


	//----- nvinfo : EIATTR_SW_WAR
	.align		4
.L_296:
        /*004c*/ 	.byte	0x04, 0x36
        /*004e*/ 	.short	(.L_298 - .L_297)
.L_297:
        /*0050*/ 	.word	0x00000008
.L_298:


//--------------------- .nv.info._ZN7cutlass13device_kernelIN5flash19enable_sm80_to_sm89INS1_16FlashAttnFwdSm80INS1_25CollectiveMainloopFwdSm80ILi8ELi1ELb0EN4cute5tupleIJNS5_1CILi128EEENS7_ILi64EEENS7_ILi192EEEEEELi192ENS_10bfloat16_tEfNS_4arch4Sm80ELb1ELb0ELb1ELb0ELb1ELb0ELb1ELb1EEENS1_21CollectiveEpilogueFwdINS6_IJS8_SA_S9_EEENS6_IJNS7_ILi1EEESI_SI_EEESC_SE_Li256ELb0ELb1ELb1ELb0EEENS1_30DynamicPersistentTileSchedulerILi256ELi256ELb1ELb1ELb0EEEEEEEEEvNT_6ParamsE --------------------------
	.section	.nv.info._ZN7cutlass13device_kernelIN5flash19enable_sm80_to_sm89INS1_16FlashAttnFwdSm80INS1_25CollectiveMainloopFwdSm80ILi8ELi1ELb0EN4cute5tupleIJNS5_1CILi128EEENS7_ILi64EEENS7_ILi192EEEEEELi192ENS_10bfloat16_tEfNS_4arch4Sm80ELb1ELb0ELb1ELb0ELb1ELb0ELb1ELb1EEENS1_21CollectiveEpilogueFwdINS6_IJS8_SA_S9_EEENS6_IJNS7_ILi1EEESI_SI_EEESC_SE_Li256ELb0ELb1ELb1ELb0EEENS1_30DynamicPersistentTileSchedulerILi256ELi256ELb1ELb1ELb0EEEEEEEEEvNT_6ParamsE,"",@"SHT_CUDA_INFO"
	.sectionflags	@""
	.align	4


	//----- nvinfo : EIATTR_CUDA_API_VERSION
	.align		4
        /*0000*/ 	.byte	0x04, 0x37
        /*0002*/ 	.short	(.L_300 - .L_299)
.L_299:
        /*0004*/ 	.word	0x00000082


	//----- nvinfo : EIATTR_KPARAM_INFO
	.align		4
.L_300:
        /*0008*/ 	.byte	0x04, 0x17
        /*000a*/ 	.short	(.L_302 - .L_301)
.L_301:
        /*000c*/ 	.word	0x00000000
        /*0010*/ 	.short	0x0000
        /*0012*/ 	.short	0x0000
        /*0014*/ 	.byte	0x00, 0xf0, 0xa1, 0x10


	//----- nvinfo : EIATTR_SPARSE_MMA_MASK
	.align		4
.L_302:
        /*0018*/ 	.byte	0x03, 0x50
        /*001a*/ 	.short	0x0000


	//----- nvinfo : EIATTR_MAXREG_COUNT
	.align		4
        /*001c*/ 	.byte	0x03, 0x1b
        /*001e*/ 	.short	0x00ff


	//----- nvinfo : EIATTR_MERCURY_ISA_VERSION
	.align		4
        /*0020*/ 	.byte	0x03, 0x5f
        /*0022*/ 	.short	0x0101


	//----- nvinfo : EIATTR_EXIT_INSTR_OFFSETS
	.align		4
        /*0024*/ 	.byte	0x04, 0x1c
        /*0026*/ 	.short	(.L_304 - .L_303)


	//   ....[0]....
.L_303:
        /*0028*/ 	.word	0x00000010


	//----- nvinfo : EIATTR_MAX_THREADS
	.align		4
.L_304:
        /*002c*/ 	.byte	0x04, 0x05
        /*002e*/ 	.short	(.L_306 - .L_305)
.L_305:
        /*0030*/ 	.word	0x00000100
        /*0034*/ 	.word	0x00000001
        /*0038*/ 	.word	0x00000001


	//----- nvinfo : EIATTR_CBANK_PARAM_SIZE
	.align		4
.L_306:
        /*003c*/ 	.byte	0x03, 0x19
        /*003e*/ 	.short	0x0428


	//----- nvinfo : EIATTR_PARAM_CBANK
	.align		4
        /*0040*/ 	.byte	0x04, 0x0a
        /*0042*/ 	.short	(.L_308 - .L_307)
	.align		4
.L_307:
        /*0044*/ 	.word	index@(.nv.constant0._ZN7cutlass13device_kernelIN5flash19enable_sm80_to_sm89INS1_16FlashAttnFwdSm80INS1_25CollectiveMainloopFwdSm80ILi8ELi1ELb0EN4cute5tupleIJNS5_1CILi128EEENS7_ILi64EEENS7_ILi192EEEEEELi192ENS_10bfloat16_tEfNS_4arch4Sm80ELb1ELb0ELb1ELb0ELb1ELb0ELb1ELb1EEENS1_21CollectiveEpilogueFwdINS6_IJS8_SA_S9_EEENS6_IJNS7_ILi1EEESI_SI_EEESC_SE_Li256ELb0ELb1ELb1ELb0EEENS1_30DynamicPersistentTileSchedulerILi256ELi256ELb1ELb1ELb0EEEEEEEEEvNT_6ParamsE)
        /*0048*/ 	.short	0x0210
        /*004a*/ 	.short	0x0428


	//----- nvinfo : EIATTR_SW_WAR
	.align		4
.L_308:
        /*004c*/ 	.byte	0x04, 0x36
        /*004e*/ 	.short	(.L_310 - .L_309)
.L_309:
        /*0050*/ 	.word	0x00000008
.L_310:


//--------------------- .nv.info._ZN7cutlass13device_kernelIN5flash19enable_sm80_to_sm89INS1_16FlashAttnFwdSm80INS1_25CollectiveMainloopFwdSm80ILi8ELi1ELb0EN4cute5tupleIJNS5_1CILi128EEENS7_ILi64EEENS7_ILi192EEEEEELi192ENS_10bfloat16_tEfNS_4arch4Sm80ELb1ELb0ELb1ELb1ELb1ELb0ELb1ELb1EEENS1_21CollectiveEpilogueFwdINS6_IJS8_SA_S9_EEENS6_IJNS7_ILi1EEESI_SI_EEESC_SE_Li256ELb1ELb1ELb1ELb0EEENS1_36VarlenDynamicPersistentTileSchedulerILi128ELi64ELi256ELi256ELb1ELb1ELb0ELb1ELb1ELb1EEEEEEEEEvNT_6ParamsE --------------------------
	.section	.nv.info._ZN7cutlass13device_kernelIN5flash19enable_sm80_to_sm89INS1_16FlashAttnFwdSm80INS1_25CollectiveMainloopFwdSm80ILi8ELi1ELb0EN4cute5tupleIJNS5_1CILi128EEENS7_ILi64EEENS7_ILi192EEEEEELi192ENS_10bfloat16_tEfNS_4arch4Sm80ELb1ELb0ELb1ELb1ELb1ELb0ELb1ELb1EEENS1_21CollectiveEpilogueFwdINS6_IJS8_SA_S9_EEENS6_IJNS7_ILi1EEESI_SI_EEESC_SE_Li256ELb1ELb1ELb1ELb0EEENS1_36VarlenDynamicPersistentTileSchedulerILi128ELi64ELi256ELi256ELb1ELb1ELb0ELb1ELb1ELb1EEEEEEEEEvNT_6ParamsE,"",@"SHT_CUDA_INFO"
	.sectionflags	@""
	.align	4


	//----- nvinfo : EIATTR_CUDA_API_VERSION
	.align		4
        /*0000*/ 	.byte	0x04, 0x37
        /*0002*/ 	.short	(.L_312 - .L_311)
.L_311:
        /*0004*/ 	.word	0x00000082


	//----- nvinfo : EIATTR_KPARAM_INFO
	.align		4
.L_312:
        /*0008*/ 	.byte	0x04, 0x17
        /*000a*/ 	.short	(.L_314 - .L_313)
.L_313:
        /*000c*/ 	.word	0x00000000
        /*0010*/ 	.short	0x0000
        /*0012*/ 	.short	0x0000
        /*0014*/ 	.byte	0x00, 0xf0, 0xe1, 0x10


	//----- nvinfo : EIATTR_SPARSE_MMA_MASK
	.align		4
.L_314:
        /*0018*/ 	.byte	0x03, 0x50
        /*001a*/ 	.short	0x0000


	//----- nvinfo : EIATTR_MAXREG_COUNT
	.align		4
        /*001c*/ 	.byte	0x03, 0x1b
        /*001e*/ 	.short	0x00ff


	//----- nvinfo : EIATTR_MERCURY_ISA_VERSION
	.align		4
        /*0020*/ 	.byte	0x03, 0x5f
        /*0022*/ 	.short	0x0101


	//----- nvinfo : EIATTR_EXIT_INSTR_OFFSETS
	.align		4
        /*0024*/ 	.byte	0x04, 0x1c
        /*0026*/ 	.short	(.L_316 - .L_315)


	//   ....[0]....
.L_315:
        /*0028*/ 	.word	0x00000010


	//----- nvinfo : EIATTR_MAX_THREADS
	.align		4
.L_316:
        /*002c*/ 	.byte	0x04, 0x05
        /*002e*/ 	.short	(.L_318 - .L_317)
.L_317:
        /*0030*/ 	.word	0x00000100
        /*0034*/ 	.word	0x00000001
        /*0038*/ 	.word	0x00000001


	//----- nvinfo : EIATTR_CBANK_PARAM_SIZE
	.align		4
.L_318:
        /*003c*/ 	.byte	0x03, 0x19
        /*003e*/ 	.short	0x0438


	//----- nvinfo : EIATTR_PARAM_CBANK
	.align		4
        /*0040*/ 	.byte	0x04, 0x0a
        /*0042*/ 	.short	(.L_320 - .L_319)
	.align		4
.L_319:
        /*0044*/ 	.word	index@(.nv.constant0._ZN7cutlass13device_kernelIN5flash19enable_sm80_to_sm89INS1_16FlashAttnFwdSm80INS1_25CollectiveMainloopFwdSm80ILi8ELi1ELb0EN4cute5tupleIJNS5_1CILi128EEENS7_ILi64EEENS7_ILi192EEEEEELi192ENS_10bfloat16_tEfNS_4arch4Sm80ELb1ELb0ELb1ELb1ELb1ELb0ELb1ELb1EEENS1_21CollectiveEpilogueFwdINS6_IJS8_SA_S9_EEENS6_IJNS7_ILi1EEESI_SI_EEESC_SE_Li256ELb1ELb1ELb1ELb0EEENS1_36VarlenDynamicPersistentTileSchedulerILi128ELi64ELi256ELi256ELb1ELb1ELb0ELb1ELb1ELb1EEEEEEEEEvNT_6ParamsE)
        /*0048*/ 	.short	0x0210
        /*004a*/ 	.short	0x0438


	//----- nvinfo : EIATTR_SW_WAR
	.align		4
.L_320:
        /*004c*/ 	.byte	0x04, 0x36
        /*004e*/ 	.short	(.L_322 - .L_321)
.L_321:
        /*0050*/ 	.word	0x00000008
.L_322:


//--------------------- .nv.info._ZN7cutlass13device_kernelIN5flash19enable_sm80_to_sm89INS1_16FlashAttnFwdSm80INS1_25CollectiveMainloopFwdSm80ILi8ELi1ELb0EN4cute5tupleIJNS5_1CILi128EEENS7_ILi64EEENS7_ILi192EEEEEELi192ENS_10bfloat16_tEfNS_4arch4Sm80ELb1ELb0ELb1ELb1ELb1ELb1ELb1ELb1EEENS1_21CollectiveEpilogueFwdINS6_IJS8_SA_S9_EEENS6_IJNS7_ILi1EEESI_SI_EEESC_SE_Li256ELb1ELb1ELb1ELb0EEENS1_36VarlenDynamicPersistentTileSchedulerILi128ELi64ELi256ELi256ELb1ELb1ELb0ELb1ELb1ELb1EEEEEEEEEvNT_6ParamsE --------------------------
	.section	.nv.info._ZN7cutlass13device_kernelIN5flash19enable_sm80_to_sm89INS1_16FlashAttnFwdSm80INS1_25CollectiveMainloopFwdSm80ILi8ELi1ELb0EN4cute5tupleIJNS5_1CILi128EEENS7_ILi64EEENS7_ILi192EEEEEELi192ENS_10bfloat16_tEfNS_4arch4Sm80ELb1ELb0ELb1ELb1ELb1ELb1ELb1ELb1EEENS1_21CollectiveEpilogueFwdINS6_IJS8_SA_S9_EEENS6_IJNS7_ILi1EEESI_SI_EEESC_SE_Li256ELb1ELb1ELb1ELb0EEENS1_36VarlenDynamicPersistentTileSchedulerILi128ELi64ELi256ELi256ELb1ELb1ELb0ELb1ELb1ELb1EEEEEEEEEvNT_6ParamsE,"",@"SHT_CUDA_INFO"
	.sectionflags	@""
	.align	4


	//----- nvinfo : EIATTR_CUDA_API_VERSION
	.align		4
        /*0000*/ 	.byte	0x04, 0x37
        /*0002*/ 	.short	(.L_324 - .L_323)
.L_323:
        /*0004*/ 	.word	0x00000082


	//----- nvinfo : EIATTR_KPARAM_INFO
	.align		4
.L_324:
        /*0008*/ 	.byte	0x04, 0x17
        /*000a*/ 	.short	(.L_326 - .L_325)
.L_325:
        /*000c*/ 	.word	0x00000000
        /*0010*/ 	.short	0x0000
        /*0012*/ 	.short	0x0000
        /*0014*/ 	.byte	0x00, 0xf0, 0xe1, 0x10


	//----- nvinfo : EIATTR_SPARSE_MMA_MASK
	.align		4
.L_326:
        /*0018*/ 	.byte	0x03, 0x50
        /*001a*/ 	.short	0x0000


	//----- nvinfo : EIATTR_MAXREG_COUNT
	.align		4
        /*001c*/ 	.byte	0x03, 0x1b
        /*001e*/ 	.short	0x00ff


	//----- nvinfo : EIATTR_MERCURY_ISA_VERSION
	.align		4
        /*0020*/ 	.byte	0x03, 0x5f
        /*0022*/ 	.short	0x0101


	//----- nvinfo : EIATTR_EXIT_INSTR_OFFSETS
	.align		4
        /*0024*/ 	.byte	0x04, 0x1c
        /*0026*/ 	.short	(.L_328 - .L_327)


	//   ....[0]....
.L_327:
        /*0028*/ 	.word	0x00000010


	//----- nvinfo : EIATTR_MAX_THREADS
	.align		4
.L_328:
        /*002c*/ 	.byte	0x04, 0x05
        /*002e*/ 	.short	(.L_330 - .L_329)
.L_329:
        /*0030*/ 	.word	0x00000100
        /*0034*/ 	.word	0x00000001
        /*0038*/ 	.word	0x00000001


	//----- nvinfo : EIATTR_CBANK_PARAM_SIZE
	.align		4
.L_330:
        /*003c*/ 	.byte	0x03, 0x19
        /*003e*/ 	.short	0x0438


	//----- nvinfo : EIATTR_PARAM_CBANK
	.align		4
        /*0040*/ 	.byte	0x04, 0x0a
        /*0042*/ 	.short	(.L_332 - .L_331)
	.align		4
.L_331:
        /*0044*/ 	.word	index@(.nv.constant0._ZN7cutlass13device_kernelIN5flash19enable_sm80_to_sm89INS1_16FlashAttnFwdSm80INS1_25CollectiveMainloopFwdSm80ILi8ELi1ELb0EN4cute5tupleIJNS5_1CILi128EEENS7_ILi64EEENS7_ILi192EEEEEELi192ENS_10bfloat16_tEfNS_4arch4Sm80ELb1ELb0ELb1ELb1ELb1ELb1ELb1ELb1EEENS1_21CollectiveEpilogueFwdINS6_IJS8_SA_S9_EEENS6_IJNS7_ILi1EEESI_SI_EEESC_SE_Li256ELb1ELb1ELb1ELb0EEENS1_36VarlenDynamicPersistentTileSchedulerILi128ELi64ELi256ELi256ELb1ELb1ELb0ELb1ELb1ELb1EEEEEEEEEvNT_6ParamsE)
        /*0048*/ 	.short	0x0210
        /*004a*/ 	.short	0x0438


	//----- nvinfo : EIATTR_SW_WAR
	.align		4
.L_332:
        /*004c*/ 	.byte	0x04, 0x36
        /*004e*/ 	.short	(.L_334 - .L_333)
.L_333:
        /*0050*/ 	.word	0x00000008
.L_334:


//--------------------- .nv.info._ZN7cutlass13device_kernelIN5flash19enable_sm80_to_sm89INS1_16FlashAttnFwdSm80INS1_25CollectiveMainloopFwdSm80ILi8ELi2ELb0EN4cute5tupleIJNS5_1CILi128EEENS7_ILi64EEENS7_ILi192EEEEEELi192ENS_10bfloat16_tEfNS_4arch4Sm80ELb0ELb0ELb1ELb0ELb1ELb0ELb1ELb1EEENS1_21CollectiveEpilogueFwdINS6_IJS8_SA_S9_EEENS6_IJNS7_ILi1EEESI_SI_EEESC_SE_Li256ELb0ELb1ELb1ELb0EEENS1_19SingleTileSchedulerILb0ELb1ELb1ELi128EEEEEEEEEvNT_6ParamsE --------------------------
	.section	.nv.info._ZN7cutlass13device_kernelIN5flash19enable_sm80_to_sm89INS1_16FlashAttnFwdSm80INS1_25CollectiveMainloopFwdSm80ILi8ELi2ELb0EN4cute5tupleIJNS5_1CILi128EEENS7_ILi64EEENS7_ILi192EEEEEELi192ENS_10bfloat16_tEfNS_4arch4Sm80ELb0ELb0ELb1ELb0ELb1ELb0ELb1ELb1EEENS1_21CollectiveEpilogueFwdINS6_IJS8_SA_S9_EEENS6_IJNS7_ILi1EEESI_SI_EEESC_SE_Li256ELb0ELb1ELb1ELb0EEENS1_19SingleTileSchedulerILb0ELb1ELb1ELi128EEEEEEEEEvNT_6ParamsE,"",@"SHT_CUDA_INFO"
	.sectionflags	@""
	.align	4


	//----- nvinfo : EIATTR_CUDA_API_VERSION
	.align		4
        /*0000*/ 	.byte	0x04, 0x37
        /*0002*/ 	.short	(.L_336 - .L_335)
.L_335:
        /*0004*/ 	.word	0x00000082


	//----- nvinfo : EIATTR_KPARAM_INFO
	.align		4
.L_336:
        /*0008*/ 	.byte	0x04, 0x17
        /*000a*/ 	.short	(.L_338 - .L_337)
.L_337:
        /*000c*/ 	.word	0x00000000
        /*0010*/ 	.short	0x0000
        /*0012*/ 	.short	0x0000
        /*0014*/ 	.byte	0x00, 0xf0, 0x61, 0x10


	//----- nvinfo : EIATTR_SPARSE_MMA_MASK
	.align		4
.L_338:
        /*0018*/ 	.byte	0x03, 0x50
        /*001a*/ 	.short	0x0000


	//----- nvinfo : EIATTR_MAXREG_COUNT
	.align		4
        /*001c*/ 	.byte	0x03, 0x1b
        /*001e*/ 	.short	0x00ff


	//----- nvinfo : EIATTR_MERCURY_ISA_VERSION
	.align		4
        /*0020*/ 	.byte	0x03, 0x5f
        /*0022*/ 	.short	0x0101


	//----- nvinfo : EIATTR_EXIT_INSTR_OFFSETS
	.align		4
        /*0024*/ 	.byte	0x04, 0x1c
        /*0026*/ 	.short	(.L_340 - .L_339)


	//   ....[0]....
.L_339:
        /*0028*/ 	.word	0x00000010


	//----- nvinfo : EIATTR_MAX_THREADS
	.align		4
.L_340:
        /*002c*/ 	.byte	0x04, 0x05
        /*002e*/ 	.short	(.L_342 - .L_341)
.L_341:
        /*0030*/ 	.word	0x00000100
        /*0034*/ 	.word	0x00000001
        /*0038*/ 	.word	0x00000001


	//----- nvinfo : EIATTR_CBANK_PARAM_SIZE
	.align		4
.L_342:
        /*003c*/ 	.byte	0x03, 0x19
        /*003e*/ 	.short	0x0418


	//----- nvinfo : EIATTR_PARAM_CBANK
	.align		4
        /*0040*/ 	.byte	0x04, 0x0a
        /*0042*/ 	.short	(.L_344 - .L_343)
	.align		4
.L_343:
        /*0044*/ 	.word	index@(.nv.constant0._ZN7cutlass13device_kernelIN5flash19enable_sm80_to_sm89INS1_16FlashAttnFwdSm80INS1_25CollectiveMainloopFwdSm80ILi8ELi2ELb0EN4cute5tupleIJNS5_1CILi128EEENS7_ILi64EEENS7_ILi192EEEEEELi192ENS_10bfloat16_tEfNS_4arch4Sm80ELb0ELb0ELb1ELb0ELb1ELb0ELb1ELb1EEENS1_21CollectiveEpilogueFwdINS6_IJS8_SA_S9_EEENS6_IJNS7_ILi1EEESI_SI_EEESC_SE_Li256ELb0ELb1ELb1ELb0EEENS1_19SingleTileSchedulerILb0ELb1ELb1ELi128EEEEEEEEEvNT_6ParamsE)
        /*0048*/ 	.short	0x0210
        /*004a*/ 	.short	0x0418


	//----- nvinfo : EIATTR_SW_WAR
	.align		4
.L_344:
        /*004c*/ 	.byte	0x04, 0x36
        /*004e*/ 	.short	(.L_346 - .L_345)
.L_345:
        /*0050*/ 	.word	0x00000008
.L_346:


//--------------------- .nv.info._ZN7cutlass13device_kernelIN5flash19enable_sm80_to_sm89INS1_16FlashAttnFwdSm80INS1_25CollectiveMainloopFwdSm80ILi8ELi2ELb0EN4cute5tupleIJNS5_1CILi128EEENS7_ILi64EEENS7_ILi192EEEEEELi192ENS_10bfloat16_tEfNS_4arch4Sm80ELb0ELb0ELb1ELb1ELb1ELb0ELb1ELb1EEENS1_21CollectiveEpilogueFwdINS6_IJS8_SA_S9_EEENS6_IJNS7_ILi1EEESI_SI_EEESC_SE_Li256ELb1ELb1ELb1ELb0EEENS1_36VarlenDynamicPersistentTileSchedulerILi128ELi64ELi256ELi256ELb1ELb1ELb0ELb0ELb1ELb1EEEEEEEEEvNT_6ParamsE --------------------------
	.section	.nv.info._ZN7cutlass13device_kernelIN5flash19enable_sm80_to_sm89INS1_16FlashAttnFwdSm80INS1_25CollectiveMainloopFwdSm80ILi8ELi2ELb0EN4cute5tupleIJNS5_1CILi128EEENS7_ILi64EEENS7_ILi192EEEEEELi192ENS_10bfloat16_tEfNS_4arch4Sm80ELb0ELb0ELb1ELb1ELb1ELb0ELb1ELb1EEENS1_21CollectiveEpilogueFwdINS6_IJS8_SA_S9_EEENS6_IJNS7_ILi1EEESI_SI_EEESC_SE_Li256ELb1ELb1ELb1ELb0EEENS1_36VarlenDynamicPersistentTileSchedulerILi128ELi64ELi256ELi256ELb1ELb1ELb0ELb0ELb1ELb1EEEEEEEEEvNT_6ParamsE,"",@"SHT_CUDA_INFO"
	.sectionflags	@""
	.align	4


	//----- nvinfo : EIATTR_CUDA_API_VERSION
	.align		4
        /*0000*/ 	.byte	0x04, 0x37
        /*0002*/ 	.short	(.L_348 - .L_347)
.L_347:
        /*0004*/ 	.word	0x00000082


	//----- nvinfo : EIATTR_KPARAM_INFO
	.align		4
.L_348:
        /*0008*/ 	.byte	0x04, 0x17
        /*000a*/ 	.short	(.L_350 - .L_349)
.L_349:
        /*000c*/ 	.word	0x00000000
        /*0010*/ 	.short	0x0000
        /*0012*/ 	.short	0x0000
        /*0014*/ 	.byte	0x00, 0xf0, 0xe1, 0x10


	//----- nvinfo : EIATTR_SPARSE_MMA_MASK
	.align		4
.L_350:
        /*0018*/ 	.byte	0x03, 0x50
        /*001a*/ 	.short	0x0000


	//----- nvinfo : EIATTR_MAXREG_COUNT
	.align		4
        /*001c*/ 	.byte	0x03, 0x1b
        /*001e*/ 	.short	0x00ff


	//----- nvinfo : EIATTR_MERCURY_ISA_VERSION
	.align		4
        /*0020*/ 	.byte	0x03, 0x5f
        /*0022*/ 	.short	0x0101


	//----- nvinfo : EIATTR_EXIT_INSTR_OFFSETS
	.align		4
        /*0024*/ 	.byte	0x04, 0x1c
        /*0026*/ 	.short	(.L_352 - .L_351)


	//   ....[0]....
.L_351:
        /*0028*/ 	.word	0x00000010


	//----- nvinfo : EIATTR_MAX_THREADS
	.align		4
.L_352:
        /*002c*/ 	.byte	0x04, 0x05
        /*002e*/ 	.short	(.L_354 - .L_353)
.L_353:
        /*0030*/ 	.word	0x00000100
        /*0034*/ 	.word	0x00000001
        /*0038*/ 	.word	0x00000001


	//----- nvinfo : EIATTR_CBANK_PARAM_SIZE
	.align		4
.L_354:
        /*003c*/ 	.byte	0x03, 0x19
        /*003e*/ 	.short	0x0438


	//----- nvinfo : EIATTR_PARAM_CBANK
	.align		4
        /*0040*/ 	.byte	0x04, 0x0a
        /*0042*/ 	.short	(.L_356 - .L_355)
	.align		4
.L_355:
        /*0044*/ 	.word	index@(.nv.constant0._ZN7cutlass13device_kernelIN5flash19enable_sm80_to_sm89INS1_16FlashAttnFwdSm80INS1_25CollectiveMainloopFwdSm80ILi8ELi2ELb0EN4cute5tupleIJNS5_1CILi128EEENS7_ILi64EEENS7_ILi192EEEEEELi192ENS_10bfloat16_tEfNS_4arch4Sm80ELb0ELb0ELb1ELb1ELb1ELb0ELb1ELb1EEENS1_21CollectiveEpilogueFwdINS6_IJS8_SA_S9_EEENS6_IJNS7_ILi1EEESI_SI_EEESC_SE_Li256ELb1ELb1ELb1ELb0EEENS1_36VarlenDynamicPersistentTileSchedulerILi128ELi64ELi256ELi256ELb1ELb1ELb0ELb0ELb1ELb1EEEEEEEEEvNT_6ParamsE)
        /*0048*/ 	.short	0x0210
        /*004a*/ 	.short	0x0438


	//----- nvinfo : EIATTR_SW_WAR
	.align		4
.L_356:
        /*004c*/ 	.byte	0x04, 0x36
        /*004e*/ 	.short	(.L_358 - .L_357)
.L_357:
        /*0050*/ 	.word	0x00000008
.L_358:


//--------------------- .nv.info._ZN7cutlass13device_kernelIN5flash19enable_sm80_to_sm89INS1_16FlashAttnFwdSm80INS1_25CollectiveMainloopFwdSm80ILi8ELi2ELb0EN4cute5tupleIJNS5_1CILi128EEENS7_ILi64EEENS7_ILi192EEEEEELi192ENS_10bfloat16_tEfNS_4arch4Sm80ELb0ELb0ELb1ELb1ELb1ELb1ELb1ELb1EEENS1_21CollectiveEpilogueFwdINS6_IJS8_SA_S9_EEENS6_IJNS7_ILi1EEESI_SI_EEESC_SE_Li256ELb1ELb1ELb1ELb0EEENS1_36VarlenDynamicPersistentTileSchedulerILi128ELi64ELi256ELi256ELb1ELb1ELb0ELb0ELb1ELb1EEEEEEEEEvNT_6ParamsE --------------------------
	.section	.nv.info._ZN7cutlass13device_kernelIN5flash19enable_sm80_to_sm89INS1_16FlashAttnFwdSm80INS1_25CollectiveMainloopFwdSm80ILi8ELi2ELb0EN4cute5tupleIJNS5_1CILi128EEENS7_ILi64EEENS7_ILi192EEEEEELi192ENS_10bfloat16_tEfNS_4arch4Sm80ELb0ELb0ELb1ELb1ELb1ELb1ELb1ELb1EEENS1_21CollectiveEpilogueFwdINS6_IJS8_SA_S9_EEENS6_IJNS7_ILi1EEESI_SI_EEESC_SE_Li256ELb1ELb1ELb1ELb0EEENS1_36VarlenDynamicPersistentTileSchedulerILi128ELi64ELi256ELi256ELb1ELb1ELb0ELb0ELb1ELb1EEEEEEEEEvNT_6ParamsE,"",@"SHT_CUDA_INFO"
	.sectionflags	@""
	.align	4


	//----- nvinfo : EIATTR_CUDA_API_VERSION
	.align		4
        /*0000*/ 	.byte	0x04, 0x37
        /*0002*/ 	.short	(.L_360 - .L_359)
.L_359:
        /*0004*/ 	.word	0x00000082


	//----- nvinfo : EIATTR_KPARAM_INFO
	.align		4
.L_360:
        /*0008*/ 	.byte	0x04, 0x17
        /*000a*/ 	.short	(.L_362 - .L_361)
.L_361:
        /*000c*/ 	.word	0x00000000
        /*0010*/ 	.short	0x0000
        /*0012*/ 	.short	0x0000
        /*0014*/ 	.byte	0x00, 0xf0, 0xe1, 0x10


	//----- nvinfo : EIATTR_SPARSE_MMA_MASK
	.align		4
.L_362:
        /*0018*/ 	.byte	0x03, 0x50
        /*001a*/ 	.short	0x0000


	//----- nvinfo : EIATTR_MAXREG_COUNT
	.align		4
        /*001c*/ 	.byte	0x03, 0x1b
        /*001e*/ 	.short	0x00ff


	//----- nvinfo : EIATTR_MERCURY_ISA_VERSION
	.align		4
        /*0020*/ 	.byte	0x03, 0x5f
        /*0022*/ 	.short	0x0101


	//----- nvinfo : EIATTR_EXIT_INSTR_OFFSETS
	.align		4
        /*0024*/ 	.byte	0x04, 0x1c
        /*0026*/ 	.short	(.L_364 - .L_363)


	//   ....[0]....
.L_363:
        /*0028*/ 	.word	0x00000010


	//----- nvinfo : EIATTR_MAX_THREADS
	.align		4
.L_364:
        /*002c*/ 	.byte	0x04, 0x05
        /*002e*/ 	.short	(.L_366 - .L_365)
.L_365:
        /*0030*/ 	.word	0x00000100
        /*0034*/ 	.word	0x00000001
        /*0038*/ 	.word	0x00000001


	//----- nvinfo : EIATTR_CBANK_PARAM_SIZE
	.align		4
.L_366:
        /*003c*/ 	.byte	0x03, 0x19
        /*003e*/ 	.short	0x0438


	//----- nvinfo : EIATTR_PARAM_CBANK
	.align		4
        /*0040*/ 	.byte	0x04, 0x0a
        /*0042*/ 	.short	(.L_368 - .L_367)
	.align		4
.L_367:
        /*0044*/ 	.word	index@(.nv.constant0._ZN7cutlass13device_kernelIN5flash19enable_sm80_to_sm89INS1_16FlashAttnFwdSm80INS1_25CollectiveMainloopFwdSm80ILi8ELi2ELb0EN4cute5tupleIJNS5_1CILi128EEENS7_ILi64EEENS7_ILi192EEEEEELi192ENS_10bfloat16_tEfNS_4arch4Sm80ELb0ELb0ELb1ELb1ELb1ELb1ELb1ELb1EEENS1_21CollectiveEpilogueFwdINS6_IJS8_SA_S9_EEENS6_IJNS7_ILi1EEESI_SI_EEESC_SE_Li256ELb1ELb1ELb1ELb0EEENS1_36VarlenDynamicPersistentTileSchedulerILi128ELi64ELi256ELi256ELb1ELb1ELb0ELb0ELb1ELb1EEEEEEEEEvNT_6ParamsE)
        /*0048*/ 	.short	0x0210
        /*004a*/ 	.short	0x0438


	//----- nvinfo : EIATTR_SW_WAR
	.align		4
.L_368:
        /*004c*/ 	.byte	0x04, 0x36
        /*004e*/ 	.short	(.L_370 - .L_369)
.L_369:
        /*0050*/ 	.word	0x00000008
.L_370:


//--------------------- .nv.info._ZN7cutlass13device_kernelIN5flash19enable_sm80_to_sm89INS1_16FlashAttnFwdSm80INS1_25CollectiveMainloopFwdSm80ILi8ELi2ELb0EN4cute5tupleIJNS5_1CILi128EEENS7_ILi64EEENS7_ILi192EEEEEELi192ENS_10bfloat16_tEfNS_4arch4Sm80ELb0ELb1ELb1ELb0ELb1ELb0ELb1ELb1EEENS1_21CollectiveEpilogueFwdINS6_IJS8_SA_S9_EEENS6_IJNS7_ILi1EEESI_SI_EEESC_SE_Li256ELb0ELb1ELb1ELb0EEENS1_19SingleTileSchedulerILb0ELb1ELb1ELi128EEEEEEEEEvNT_6ParamsE --------------------------
	.section	.nv.info._ZN7cutlass13device_kernelIN5flash19enable_sm80_to_sm89INS1_16FlashAttnFwdSm80INS1_25CollectiveMainloopFwdSm80ILi8ELi2ELb0EN4cute5tupleIJNS5_1CILi128EEENS7_ILi64EEENS7_ILi192EEEEEELi192ENS_10bfloat16_tEfNS_4arch4Sm80ELb0ELb1ELb1ELb0ELb1ELb0ELb1ELb1EEENS1_21CollectiveEpilogueFwdINS6_IJS8_SA_S9_EEENS6_IJNS7_ILi1EEESI_SI_EEESC_SE_Li256ELb0ELb1ELb1ELb0EEENS1_19SingleTileSchedulerILb0ELb1ELb1ELi128EEEEEEEEEvNT_6ParamsE,"",@"SHT_CUDA_INFO"
	.sectionflags	@""
	.align	4


	//----- nvinfo : EIATTR_CUDA_API_VERSION
	.align		4
        /*0000*/ 	.byte	0x04, 0x37
        /*0002*/ 	.short	(.L_372 - .L_371)
.L_371:
        /*0004*/ 	.word	0x00000082


	//----- nvinfo : EIATTR_KPARAM_INFO
	.align		4
.L_372:
        /*0008*/ 	.byte	0x04, 0x17
        /*000a*/ 	.short	(.L_374 - .L_373)
.L_373:
        /*000c*/ 	.word	0x00000000
        /*0010*/ 	.short	0x0000
        /*0012*/ 	.short	0x0000
        /*0014*/ 	.byte	0x00, 0xf0, 0x61, 0x10


	//----- nvinfo : EIATTR_SPARSE_MMA_MASK
	.align		4
.L_374:
        /*0018*/ 	.byte	0x03, 0x50
        /*001a*/ 	.short	0x0000


	//----- nvinfo : EIATTR_MAXREG_COUNT
	.align		4
        /*001c*/ 	.byte	0x03, 0x1b
        /*001e*/ 	.short	0x00ff


	//----- nvinfo : EIATTR_MERCURY_ISA_VERSION
	.align		4
        /*0020*/ 	.byte	0x03, 0x5f
        /*0022*/ 	.short	0x0101


	//----- nvinfo : EIATTR_EXIT_INSTR_OFFSETS
	.align		4
        /*0024*/ 	.byte	0x04, 0x1c
        /*0026*/ 	.short	(.L_376 - .L_375)


	//   ....[0]....
.L_375:
        /*0028*/ 	.word	0x00000010


	//----- nvinfo : EIATTR_MAX_THREADS
	.align		4
.L_376:
        /*002c*/ 	.byte	0x04, 0x05
        /*002e*/ 	.short	(.L_378 - .L_377)
.L_377:
        /*0030*/ 	.word	0x00000100
        /*0034*/ 	.word	0x00000001
        /*0038*/ 	.word	0x00000001


	//----- nvinfo : EIATTR_CBANK_PARAM_SIZE
	.align		4
.L_378:
        /*003c*/ 	.byte	0x03, 0x19
        /*003e*/ 	.short	0x0418


	//----- nvinfo : EIATTR_PARAM_CBANK
	.align		4
        /*0040*/ 	.byte	0x04, 0x0a
        /*0042*/ 	.short	(.L_380 - .L_379)
	.align		4
.L_379:
        /*0044*/ 	.word	index@(.nv.constant0._ZN7cutlass13device_kernelIN5flash19enable_sm80_to_sm89INS1_16FlashAttnFwdSm80INS1_25CollectiveMainloopFwdSm80ILi8ELi2ELb0EN4cute5tupleIJNS5_1CILi128EEENS7_ILi64EEENS7_ILi192EEEEEELi192ENS_10bfloat16_tEfNS_4arch4Sm80ELb0ELb1ELb1ELb0ELb1ELb0ELb1ELb1EEENS1_21CollectiveEpilogueFwdINS6_IJS8_SA_S9_EEENS6_IJNS7_ILi1EEESI_SI_EEESC_SE_Li256ELb0ELb1ELb1ELb0EEENS1_19SingleTileSchedulerILb0ELb1ELb1ELi128EEEEEEEEEvNT_6ParamsE)
        /*0048*/ 	.short	0x0210
        /*004a*/ 	.short	0x0418


	//----- nvinfo : EIATTR_SW_WAR
	.align		4
.L_380:
        /*004c*/ 	.byte	0x04, 0x36
        /*004e*/ 	.short	(.L_382 - .L_381)
.L_381:
        /*0050*/ 	.word	0x00000008
.L_382:


//--------------------- .nv.info._ZN7cutlass13device_kernelIN5flash19enable_sm80_to_sm89INS1_16FlashAttnFwdSm80INS1_25CollectiveMainloopFwdSm80ILi8ELi2ELb0EN4cute5tupleIJNS5_1CILi128EEENS7_ILi64EEENS7_ILi192EEEEEELi192ENS_10bfloat16_tEfNS_4arch4Sm80ELb0ELb1ELb1ELb1ELb1ELb0ELb1ELb1EEENS1_21CollectiveEpilogueFwdINS6_IJS8_SA_S9_EEENS6_IJNS7_ILi1EEESI_SI_EEESC_SE_Li256ELb1ELb1ELb1ELb0EEENS1_36VarlenDynamicPersistentTileSchedulerILi128ELi64ELi256ELi256ELb1ELb1ELb0ELb1ELb0ELb1EEEEEEEEEvNT_6ParamsE --------------------------
	.section	.nv.info._ZN7cutlass13device_kernelIN5flash19enable_sm80_to_sm89INS1_16FlashAttnFwdSm80INS1_25CollectiveMainloopFwdSm80ILi8ELi2ELb0EN4cute5tupleIJNS5_1CILi128EEENS7_ILi64EEENS7_ILi192EEEEEELi192ENS_10bfloat16_tEfNS_4arch4Sm80ELb0ELb1ELb1ELb1ELb1ELb0ELb1ELb1EEENS1_21CollectiveEpilogueFwdINS6_IJS8_SA_S9_EEENS6_IJNS7_ILi1EEESI_SI_EEESC_SE_Li256ELb1ELb1ELb1ELb0EEENS1_36VarlenDynamicPersistentTileSchedulerILi128ELi64ELi256ELi256ELb1ELb1ELb0ELb1ELb0ELb1EEEEEEEEEvNT_6ParamsE,"",@"SHT_CUDA_INFO"
	.sectionflags	@""
	.align	4


	//----- nvinfo : EIATTR_CUDA_API_VERSION
	.align		4
        /*0000*/ 	.byte	0x04, 0x37
        /*0002*/ 	.short	(.L_384 - .L_383)
.L_383:
        /*0004*/ 	.word	0x00000082


	//----- nvinfo : EIATTR_KPARAM_INFO
	.align		4
.L_384:
        /*0008*/ 	.byte	0x04, 0x17
        /*000a*/ 	.short	(.L_386 - .L_385)
.L_385:
        /*000c*/ 	.word	0x00000000
        /*0010*/ 	.short	0x0000
        /*0012*/ 	.short	0x0000
        /*0014*/ 	.byte	0x00, 0xf0, 0xe1, 0x10


	//----- nvinfo : EIATTR_SPARSE_MMA_MASK
	.align		4
.L_386:
        /*0018*/ 	.byte	0x03, 0x50
        /*001a*/ 	.short	0x0000


	//----- nvinfo : EIATTR_MAXREG_COUNT
	.align		4
        /*001c*/ 	.byte	0x03, 0x1b
        /*001e*/ 	.short	0x00ff


	//----- nvinfo : EIATTR_MERCURY_ISA_VERSION
	.align		4
        /*0020*/ 	.byte	0x03, 0x5f
        /*0022*/ 	.short	0x0101


	//----- nvinfo : EIATTR_EXIT_INSTR_OFFSETS
	.align		4
        /*0024*/ 	.byte	0x04, 0x1c
        /*0026*/ 	.short	(.L_388 - .L_387)


	//   ....[0]....
.L_387:
        /*0028*/ 	.word	0x00000010


	//----- nvinfo : EIATTR_MAX_THREADS
	.align		4
.L_388:
        /*002c*/ 	.byte	0x04, 0x05
        /*002e*/ 	.short	(.L_390 - .L_389)
.L_389:
        /*0030*/ 	.word	0x00000100
        /*0034*/ 	.word	0x00000001
        /*0038*/ 	.word	0x00000001


	//----- nvinfo : EIATTR_CBANK_PARAM_SIZE
	.align		4
.L_390:
        /*003c*/ 	.byte	0x03, 0x19
        /*003e*/ 	.short	0x0438


	//----- nvinfo : EIATTR_PARAM_CBANK
	.align		4
        /*0040*/ 	.byte	0x04, 0x0a
        /*0042*/ 	.short	(.L_392 - .L_391)
	.align		4
.L_391:
        /*0044*/ 	.word	index@(.nv.constant0._ZN7cutlass13device_kernelIN5flash19enable_sm80_to_sm89INS1_16FlashAttnFwdSm80INS1_25CollectiveMainloopFwdSm80ILi8ELi2ELb0EN4cute5tupleIJNS5_1CILi128EEENS7_ILi64EEENS7_ILi192EEEEEELi192ENS_10bfloat16_tEfNS_4arch4Sm80ELb0ELb1ELb1ELb1ELb1ELb0ELb1ELb1EEENS1_21CollectiveEpilogueFwdINS6_IJS8_SA_S9_EEENS6_IJNS7_ILi1EEESI_SI_EEESC_SE_Li256ELb1ELb1ELb1ELb0EEENS1_36VarlenDynamicPersistentTileSchedulerILi128ELi64ELi256ELi256ELb1ELb1ELb0ELb1ELb0ELb1EEEEEEEEEvNT_6ParamsE)
        /*0048*/ 	.short	0x0210
        /*004a*/ 	.short	0x0438


	//----- nvinfo : EIATTR_SW_WAR
	.align		4
.L_392:
        /*004c*/ 	.byte	0x04, 0x36
        /*004e*/ 	.short	(.L_394 - .L_393)
.L_393:
        /*0050*/ 	.word	0x00000008
.L_394:


//--------------------- .nv.info._ZN7cutlass13device_kernelIN5flash19enable_sm80_to_sm89INS1_16FlashAttnFwdSm80INS1_25CollectiveMainloopFwdSm80ILi8ELi2ELb0EN4cute5tupleIJNS5_1CILi128EEENS7_ILi64EEENS7_ILi192EEEEEELi192ENS_10bfloat16_tEfNS_4arch4Sm80ELb0ELb1ELb1ELb1ELb1ELb1ELb1ELb1EEENS1_21CollectiveEpilogueFwdINS6_IJS8_SA_S9_EEENS6_IJNS7_ILi1EEESI_SI_EEESC_SE_Li256ELb1ELb1ELb1ELb0EEENS1_36VarlenDynamicPersistentTileSchedulerILi128ELi64ELi256ELi256ELb1ELb1ELb0ELb1ELb0ELb1EEEEEEEEEvNT_6ParamsE --------------------------
	.section	.nv.info._ZN7cutlass13device_kernelIN5flash19enable_sm80_to_sm89INS1_16FlashAttnFwdSm80INS1_25CollectiveMainloopFwdSm80ILi8ELi2ELb0EN4cute5tupleIJNS5_1CILi128EEENS7_ILi64EEENS7_ILi192EEEEEELi192ENS_10bfloat16_tEfNS_4arch4Sm80ELb0ELb1ELb1ELb1ELb1ELb1ELb1ELb1EEENS1_21CollectiveEpilogueFwdINS6_IJS8_SA_S9_EEENS6_IJNS7_ILi1EEESI_SI_EEESC_SE_Li256ELb1ELb1ELb1ELb0EEENS1_36VarlenDynamicPersistentTileSchedulerILi128ELi64ELi256ELi256ELb1ELb1ELb0ELb1ELb0ELb1EEEEEEEEEvNT_6ParamsE,"",@"SHT_CUDA_INFO"
	.sectionflags	@""
	.align	4


	//----- nvinfo : EIATTR_CUDA_API_VERSION
	.align		4
        /*0000*/ 	.byte	0x04, 0x37
        /*0002*/ 	.short	(.L_396 - .L_395)
.L_395:
        /*0004*/ 	.word	0x00000082


	//----- nvinfo : EIATTR_KPARAM_INFO
	.align		4
.L_396:
        /*0008*/ 	.byte	0x04, 0x17
        /*000a*/ 	.short	(.L_398 - .L_397)
.L_397:
        /*000c*/ 	.word	0x00000000
        /*0010*/ 	.short	0x0000
        /*0012*/ 	.short	0x0000
        /*0014*/ 	.byte	0x00, 0xf0, 0xe1, 0x10


	//----- nvinfo : EIATTR_SPARSE_MMA_MASK
	.align		4
.L_398:
        /*0018*/ 	.byte	0x03, 0x50
        /*001a*/ 	.short	0x0000


	//----- nvinfo : EIATTR_MAXREG_COUNT
	.align		4
        /*001c*/ 	.byte	0x03, 0x1b
        /*001e*/ 	.short	0x00ff


	//----- nvinfo : EIATTR_MERCURY_ISA_VERSION
	.align		4
        /*0020*/ 	.byte	0x03, 0x5f
        /*0022*/ 	.short	0x0101


	//----- nvinfo : EIATTR_EXIT_INSTR_OFFSETS
	.align		4
        /*0024*/ 	.byte	0x04, 0x1c
        /*0026*/ 	.short	(.L_400 - .L_399)


	//   ....[0]....
.L_399:
        /*0028*/ 	.word	0x00000010


	//----- nvinfo : EIATTR_MAX_THREADS
	.align		4
.L_400:
        /*002c*/ 	.byte	0x04, 0x05
        /*002e*/ 	.short	(.L_402 - .L_401)
.L_401:
        /*0030*/ 	.word	0x00000100
        /*0034*/ 	.word	0x00000001
        /*0038*/ 	.word	0x00000001


	//----- nvinfo : EIATTR_CBANK_PARAM_SIZE
	.align		4
.L_402:
        /*003c*/ 	.byte	0x03, 0x19
        /*003e*/ 	.short	0x0438


	//----- nvinfo : EIATTR_PARAM_CBANK
	.align		4
        /*0040*/ 	.byte	0x04, 0x0a
        /*0042*/ 	.short	(.L_404 - .L_403)
	.align		4
.L_403:
        /*0044*/ 	.word	index@(.nv.constant0._ZN7cutlass13device_kernelIN5flash19enable_sm80_to_sm89INS1_16FlashAttnFwdSm80INS1_25CollectiveMainloopFwdSm80ILi8ELi2ELb0EN4cute5tupleIJNS5_1CILi128EEENS7_ILi64EEENS7_ILi192EEEEEELi192ENS_10bfloat16_tEfNS_4arch4Sm80ELb0ELb1ELb1ELb1ELb1ELb1ELb1ELb1EEENS1_21CollectiveEpilogueFwdINS6_IJS8_SA_S9_EEENS6_IJNS7_ILi1EEESI_SI_EEESC_SE_Li256ELb1ELb1ELb1ELb0EEENS1_36VarlenDynamicPersistentTileSchedulerILi128ELi64ELi256ELi256ELb1ELb1ELb0ELb1ELb0ELb1EEEEEEEEEvNT_6ParamsE)
        /*0048*/ 	.short	0x0210
        /*004a*/ 	.short	0x0438


	//----- nvinfo : EIATTR_SW_WAR
	.align		4
.L_404:
        /*004c*/ 	.byte	0x04, 0x36
        /*004e*/ 	.short	(.L_406 - .L_405)
.L_405:
        /*0050*/ 	.word	0x00000008
.L_406:


//--------------------- .nv.info._ZN7cutlass13device_kernelIN5flash19enable_sm80_to_sm89INS1_16FlashAttnFwdSm80INS1_25CollectiveMainloopFwdSm80ILi8ELi2ELb0EN4cute5tupleIJNS5_1CILi128EEENS7_ILi64EEENS7_ILi192EEEEEELi192ENS_10bfloat16_tEfNS_4arch4Sm80ELb1ELb0ELb1ELb0ELb1ELb0ELb1ELb1EEENS1_21CollectiveEpilogueFwdINS6_IJS8_SA_S9_EEENS6_IJNS7_ILi1EEESI_SI_EEESC_SE_Li256ELb0ELb1ELb1ELb0EEENS1_30DynamicPersistentTileSchedulerILi256ELi256ELb1ELb1ELb0EEEEEEEEEvNT_6ParamsE --------------------------
	.section	.nv.info._ZN7cutlass13device_kernelIN5flash19enable_sm80_to_sm89INS1_16FlashAttnFwdSm80INS1_25CollectiveMainloopFwdSm80ILi8ELi2ELb0EN4cute5tupleIJNS5_1CILi128EEENS7_ILi64EEENS7_ILi192EEEEEELi192ENS_10bfloat16_tEfNS_4arch4Sm80ELb1ELb0ELb1ELb0ELb1ELb0ELb1ELb1EEENS1_21CollectiveEpilogueFwdINS6_IJS8_SA_S9_EEENS6_IJNS7_ILi1EEESI_SI_EEESC_SE_Li256ELb0ELb1ELb1ELb0EEENS1_30DynamicPersistentTileSchedulerILi256ELi256ELb1ELb1ELb0EEEEEEEEEvNT_6ParamsE,"",@"SHT_CUDA_INFO"
	.sectionflags	@""
	.align	4


	//----- nvinfo : EIATTR_CUDA_API_VERSION
	.align		4
        /*0000*/ 	.byte	0x04, 0x37
        /*0002*/ 	.short	(.L_408 - .L_407)
.L_407:
        /*0004*/ 	.word	0x00000082


	//----- nvinfo : EIATTR_KPARAM_INFO
	.align		4
.L_408:
        /*0008*/ 	.byte	0x04, 0x17
        /*000a*/ 	.short	(.L_410 - .L_409)
.L_409:
        /*000c*/ 	.word	0x00000000
        /*0010*/ 	.short	0x0000
        /*0012*/ 	.short	0x0000
        /*0014*/ 	.byte	0x00, 0xf0, 0xa1, 0x10


	//----- nvinfo : EIATTR_SPARSE_MMA_MASK
	.align		4
.L_410:
        /*0018*/ 	.byte	0x03, 0x50
        /*001a*/ 	.short	0x0000


	//----- nvinfo : EIATTR_MAXREG_COUNT
	.align		4
        /*001c*/ 	.byte	0x03, 0x1b
        /*001e*/ 	.short	0x00ff


	//----- nvinfo : EIATTR_MERCURY_ISA_VERSION
	.align		4
        /*0020*/ 	.byte	0x03, 0x5f
        /*0022*/ 	.short	0x0101


	//----- nvinfo : EIATTR_EXIT_INSTR_OFFSETS
	.align		4
        /*0024*/ 	.byte	0x04, 0x1c
        /*0026*/ 	.short	(.L_412 - .L_411)


	//   ....[0]....
.L_411:
        /*0028*/ 	.word	0x00000010


	//----- nvinfo : EIATTR_MAX_THREADS
	.align		4
.L_412:
        /*002c*/ 	.byte	0x04, 0x05
        /*002e*/ 	.short	(.L_414 - .L_413)
.L_413:
        /*0030*/ 	.word	0x00000100
        /*0034*/ 	.word	0x00000001
        /*0038*/ 	.word	0x00000001


	//----- nvinfo : EIATTR_CBANK_PARAM_SIZE
	.align		4
.L_414:
        /*003c*/ 	.byte	0x03, 0x19
        /*003e*/ 	.short	0x0428


	//----- nvinfo : EIATTR_PARAM_CBANK
	.align		4
        /*0040*/ 	.byte	0x04, 0x0a
        /*0042*/ 	.short	(.L_416 - .L_415)
	.align		4
.L_415:
        /*0044*/ 	.word	index@(.nv.constant0._ZN7cutlass13device_kernelIN5flash19enable_sm80_to_sm89INS1_16FlashAttnFwdSm80INS1_25CollectiveMainloopFwdSm80ILi8ELi2ELb0EN4cute5tupleIJNS5_1CILi128EEENS7_ILi64EEENS7_ILi192EEEEEELi192ENS_10bfloat16_tEfNS_4arch4Sm80ELb1ELb0ELb1ELb0ELb1ELb0ELb1ELb1EEENS1_21CollectiveEpilogueFwdINS6_IJS8_SA_S9_EEENS6_IJNS7_ILi1EEESI_SI_EEESC_SE_Li256ELb0ELb1ELb1ELb0EEENS1_30DynamicPersistentTileSchedulerILi256ELi256ELb1ELb1ELb0EEEEEEEEEvNT_6ParamsE)
        /*0048*/ 	.short	0x0210
        /*004a*/ 	.short	0x0428


	//----- nvinfo : EIATTR_SW_WAR
	.align		4
.L_416:
        /*004c*/ 	.byte	0x04, 0x36
        /*004e*/ 	.short	(.L_418 - .L_417)
.L_417:
        /*0050*/ 	.word	0x00000008
.L_418:


//--------------------- .nv.info._ZN7cutlass13device_kernelIN5flash19enable_sm80_to_sm89INS1_16FlashAttnFwdSm80INS1_25CollectiveMainloopFwdSm80ILi8ELi2ELb0EN4cute5tupleIJNS5_1CILi128EEENS7_ILi64EEENS7_ILi192EEEEEELi192ENS_10bfloat16_tEfNS_4arch4Sm80ELb1ELb0ELb1ELb1ELb1ELb0ELb1ELb1EEENS1_21CollectiveEpilogueFwdINS6_IJS8_SA_S9_EEENS6_IJNS7_ILi1EEESI_SI_EEESC_SE_Li256ELb1ELb1ELb1ELb0EEENS1_36VarlenDynamicPersistentTileSchedulerILi128ELi64ELi256ELi256ELb1ELb1ELb0ELb1ELb1ELb1EEEEEEEEEvNT_6ParamsE --------------------------
	.section	.nv.info._ZN7cutlass13device_kernelIN5flash19enable_sm80_to_sm89INS1_16FlashAttnFwdSm80INS1_25CollectiveMainloopFwdSm80ILi8ELi2ELb0EN4cute5tupleIJNS5_1CILi128EEENS7_ILi64EEENS7_ILi192EEEEEELi192ENS_10bfloat16_tEfNS_4arch4Sm80ELb1ELb0ELb1ELb1ELb1ELb0ELb1ELb1EEENS1_21CollectiveEpilogueFwdINS6_IJS8_SA_S9_EEENS6_IJNS7_ILi1EEESI_SI_EEESC_SE_Li256ELb1ELb1ELb1ELb0EEENS1_36VarlenDynamicPersistentTileSchedulerILi128ELi64ELi256ELi256ELb1ELb1ELb0ELb1ELb1ELb1EEEEEEEEEvNT_6ParamsE,"",@"SHT_CUDA_INFO"
	.sectionflags	@""
	.align	4


	//----- nvinfo : EIATTR_CUDA_API_VERSION
	.align		4
        /*0000*/ 	.byte	0x04, 0x37
        /*0002*/ 	.short	(.L_420 - .L_419)
.L_419:
        /*0004*/ 	.word	0x00000082


	//----- nvinfo : EIATTR_KPARAM_INFO
	.align		4
.L_420:
        /*0008*/ 	.byte	0x04, 0x17
        /*000a*/ 	.short	(.L_422 - .L_421)
.L_421:
        /*000c*/ 	.word	0x00000000
        /*0010*/ 	.short	0x0000
        /*0012*/ 	.short	0x0000
        /*0014*/ 	.byte	0x00, 0xf0, 0xe1, 0x10


	//----- nvinfo : EIATTR_SPARSE_MMA_MASK
	.align		4
.L_422:
        /*0018*/ 	.byte	0x03, 0x50
        /*001a*/ 	.short	0x0000


	//----- nvinfo : EIATTR_MAXREG_COUNT
	.align		4
        /*001c*/ 	.byte	0x03, 0x1b
        /*001e*/ 	.short	0x00ff


	//----- nvinfo : EIATTR_MERCURY_ISA_VERSION
	.align		4
        /*0020*/ 	.byte	0x03, 0x5f
        /*0022*/ 	.short	0x0101


	//----- nvinfo : EIATTR_EXIT_INSTR_OFFSETS
	.align		4
        /*0024*/ 	.byte	0x04, 0x1c
        /*0026*/ 	.short	(.L_424 - .L_423)


	//   ....[0]....
.L_423:
        /*0028*/ 	.word	0x00000010


	//----- nvinfo : EIATTR_MAX_THREADS
	.align		4
.L_424:
        /*002c*/ 	.byte	0x04, 0x05
        /*002e*/ 	.short	(.L_426 - .L_425)
.L_425:
        /*0030*/ 	.word	0x00000100
        /*0034*/ 	.word	0x00000001
        /*0038*/ 	.word	0x00000001


	//----- nvinfo : EIATTR_CBANK_PARAM_SIZE
	.align		4
.L_426:
        /*003c*/ 	.byte	0x03, 0x19
        /*003e*/ 	.short	0x0438


	//----- nvinfo : EIATTR_PARAM_CBANK
	.align		4
        /*0040*/ 	.byte	0x04, 0x0a
        /*0042*/ 	.short	(.L_428 - .L_427)
	.align		4
.L_427:
        /*0044*/ 	.word	index@(.nv.constant0._ZN7cutlass13device_kernelIN5flash19enable_sm80_to_sm89INS1_16FlashAttnFwdSm80INS1_25CollectiveMainloopFwdSm80ILi8ELi2ELb0EN4cute5tupleIJNS5_1CILi128EEENS7_ILi64EEENS7_ILi192EEEEEELi192ENS_10bfloat16_tEfNS_4arch4Sm80ELb1ELb0ELb1ELb1ELb1ELb0ELb1ELb1EEENS1_21CollectiveEpilogueFwdINS6_IJS8_SA_S9_EEENS6_IJNS7_ILi1EEESI_SI_EEESC_SE_Li256ELb1ELb1ELb1ELb0EEENS1_36VarlenDynamicPersistentTileSchedulerILi128ELi64ELi256ELi256ELb1ELb1ELb0ELb1ELb1ELb1EEEEEEEEEvNT_6ParamsE)
        /*0048*/ 	.short	0x0210
        /*004a*/ 	.short	0x0438


	//----- nvinfo : EIATTR_SW_WAR
	.align		4
.L_428:
        /*004c*/ 	.byte	0x04, 0x36
        /*004e*/ 	.short	(.L_430 - .L_429)
.L_429:
        /*0050*/ 	.word	0x00000008
.L_430:


//--------------------- .nv.info._ZN7cutlass13device_kernelIN5flash19enable_sm80_to_sm89INS1_16FlashAttnFwdSm80INS1_25CollectiveMainloopFwdSm80ILi8ELi2ELb0EN4cute5tupleIJNS5_1CILi128EEENS7_ILi64EEENS7_ILi192EEEEEELi192ENS_10bfloat16_tEfNS_4arch4Sm80ELb1ELb0ELb1ELb1ELb1ELb1ELb1ELb1EEENS1_21CollectiveEpilogueFwdINS6_IJS8_SA_S9_EEENS6_IJNS7_ILi1EEESI_SI_EEESC_SE_Li256ELb1ELb1ELb1ELb0EEENS1_36VarlenDynamicPersistentTileSchedulerILi128ELi64ELi256ELi256ELb1ELb1ELb0ELb1ELb1ELb1EEEEEEEEEvNT_6ParamsE --------------------------
	.section	.nv.info._ZN7cutlass13device_kernelIN5flash19enable_sm80_to_sm89INS1_16FlashAttnFwdSm80INS1_25CollectiveMainloopFwdSm80ILi8ELi2ELb0EN4cute5tupleIJNS5_1CILi128EEENS7_ILi64EEENS7_ILi192EEEEEELi192ENS_10bfloat16_tEfNS_4arch4Sm80ELb1ELb0ELb1ELb1ELb1ELb1ELb1ELb1EEENS1_21CollectiveEpilogueFwdINS6_IJS8_SA_S9_EEENS6_IJNS7_ILi1EEESI_SI_EEESC_SE_Li256ELb1ELb1ELb1ELb0EEENS1_36VarlenDynamicPersistentTileSchedulerILi128ELi64ELi256ELi256ELb1ELb1ELb0ELb1ELb1ELb1EEEEEEEEEvNT_6ParamsE,"",@"SHT_CUDA_INFO"
	.sectionflags	@""
	.align	4


	//----- nvinfo : EIATTR_CUDA_API_VERSION
	.align		4
        /*0000*/ 	.byte	0x04, 0x37
        /*0002*/ 	.short	(.L_432 - .L_431)
.L_431:
        /*0004*/ 	.word	0x00000082


	//----- nvinfo : EIATTR_KPARAM_INFO
	.align		4
.L_432:
        /*0008*/ 	.byte	0x04, 0x17
        /*000a*/ 	.short	(.L_434 - .L_433)
.L_433:
        /*000c*/ 	.word	0x00000000
        /*0010*/ 	.short	0x0000
        /*0012*/ 	.short	0x0000
        /*0014*/ 	.byte	0x00, 0xf0, 0xe1, 0x10


	//----- nvinfo : EIATTR_SPARSE_MMA_MASK
	.align		4
.L_434:
        /*0018*/ 	.byte	0x03, 0x50
        /*001a*/ 	.short	0x0000


	//----- nvinfo : EIATTR_MAXREG_COUNT
	.align		4
        /*001c*/ 	.byte	0x03, 0x1b
        /*001e*/ 	.short	0x00ff


	//----- nvinfo : EIATTR_MERCURY_ISA_VERSION
	.align		4
        /*0020*/ 	.byte	0x03, 0x5f
        /*0022*/ 	.short	0x0101


	//----- nvinfo : EIATTR_EXIT_INSTR_OFFSETS
	.align		4
        /*0024*/ 	.byte	0x04, 0x1c
        /*0026*/ 	.short	(.L_436 - .L_435)


	//   ....[0]....
.L_435:
        /*0028*/ 	.word	0x00000010


	//----- nvinfo : EIATTR_MAX_THREADS
	.align		4
.L_436:
        /*002c*/ 	.byte	0x04, 0x05
        /*002e*/ 	.short	(.L_438 - .L_437)
.L_437:
        /*0030*/ 	.word	0x00000100
        /*0034*/ 	.word	0x00000001
        /*0038*/ 	.word	0x00000001


	//----- nvinfo : EIATTR_CBANK_PARAM_SIZE
	.align		4
.L_438:
        /*003c*/ 	.byte	0x03, 0x19
        /*003e*/ 	.short	0x0438


	//----- nvinfo : EIATTR_PARAM_CBANK
	.align		4
        /*0040*/ 	.byte	0x04, 0x0a
        /*0042*/ 	.short	(.L_440 - .L_439)
	.align		4
.L_439:
        /*0044*/ 	.word	index@(.nv.constant0._ZN7cutlass13device_kernelIN5flash19enable_sm80_to_sm89INS1_16FlashAttnFwdSm80INS1_25CollectiveMainloopFwdSm80ILi8ELi2ELb0EN4cute5tupleIJNS5_1CILi128EEENS7_ILi64EEENS7_ILi192EEEEEELi192ENS_10bfloat16_tEfNS_4arch4Sm80ELb1ELb0ELb1ELb1ELb1ELb1ELb1ELb1EEENS1_21CollectiveEpilogueFwdINS6_IJS8_SA_S9_EEENS6_IJNS7_ILi1EEESI_SI_EEESC_SE_Li256ELb1ELb1ELb1ELb0EEENS1_36VarlenDynamicPersistentTileSchedulerILi128ELi64ELi256ELi256ELb1ELb1ELb0ELb1ELb1ELb1EEEEEEEEEvNT_6ParamsE)
        /*0048*/ 	.short	0x0210
        /*004a*/ 	.short	0x0438


	//----- nvinfo : EIATTR_SW_WAR
	.align		4
.L_440:
        /*004c*/ 	.byte	0x04, 0x36
        /*004e*/ 	.short	(.L_442 - .L_441)
.L_441:
        /*0050*/ 	.word	0x00000008
.L_442:


//--------------------- .nv.info._ZN7cutlass13device_kernelIN5flash19enable_sm80_to_sm89INS1_16FlashAttnFwdSm80INS1_25CollectiveMainloopFwdSm80ILi8ELi1ELb0EN4cute5tupleIJNS5_1CILi128EEENS7_ILi64EEENS7_ILi192EEEEEELi192ENS_10bfloat16_tEfNS_4arch4Sm80ELb0ELb0ELb0ELb0ELb1ELb0ELb1ELb1EEENS1_21CollectiveEpilogueFwdINS6_IJS8_SA_S9_EEENS6_IJNS7_ILi1EEESI_SI_EEESC_SE_Li256ELb0ELb1ELb1ELb0EEENS1_19SingleTileSchedulerILb0ELb1ELb1ELi128EEEEEEEEEvNT_6ParamsE --------------------------
	.section	.nv.info._ZN7cutlass13device_kernelIN5flash19enable_sm80_to_sm89INS1_16FlashAttnFwdSm80INS1_25CollectiveMainloopFwdSm80ILi8ELi1ELb0EN4cute5tupleIJNS5_1CILi128EEENS7_ILi64EEENS7_ILi192EEEEEELi192ENS_10bfloat16_tEfNS_4arch4Sm80ELb0ELb0ELb0ELb0ELb1ELb0ELb1ELb1EEENS1_21CollectiveEpilogueFwdINS6_IJS8_SA_S9_EEENS6_IJNS7_ILi1EEESI_SI_EEESC_SE_Li256ELb0ELb1ELb1ELb0EEENS1_19SingleTileSchedulerILb0ELb1ELb1ELi128EEEEEEEEEvNT_6ParamsE,"",@"SHT_CUDA_INFO"
	.sectionflags	@""
	.align	4


	//----- nvinfo : EIATTR_CUDA_API_VERSION
	.align		4
        /*0000*/ 	.byte	0x04, 0x37
        /*0002*/ 	.short	(.L_444 - .L_443)
.L_443:
        /*0004*/ 	.word	0x00000082


	//----- nvinfo : EIATTR_KPARAM_INFO
	.align		4
.L_444:
        /*0008*/ 	.byte	0x04, 0x17
        /*000a*/ 	.short	(.L_446 - .L_445)
.L_445:
        /*000c*/ 	.word	0x00000000
        /*0010*/ 	.short	0x0000
        /*0012*/ 	.short	0x0000
        /*0014*/ 	.byte	0x00, 0xf0, 0x61, 0x10


	//----- nvinfo : EIATTR_SPARSE_MMA_MASK
	.align		4
.L_446:
        /*0018*/ 	.byte	0x03, 0x50
        /*001a*/ 	.short	0x0000


	//----- nvinfo : EIATTR_MAXREG_COUNT
	.align		4
        /*001c*/ 	.byte	0x03, 0x1b
        /*001e*/ 	.short	0x00ff


	//----- nvinfo : EIATTR_MERCURY_ISA_VERSION
	.align		4
        /*0020*/ 	.byte	0x03, 0x5f
        /*0022*/ 	.short	0x0101


	//----- nvinfo : EIATTR_EXIT_INSTR_OFFSETS
	.align		4
        /*0024*/ 	.byte	0x04, 0x1c
        /*0026*/ 	.short	(.L_448 - .L_447)


	//   ....[0]....
.L_447:
        /*0028*/ 	.word	0x00000010


	//----- nvinfo : EIATTR_MAX_THREADS
	.align		4
.L_448:
        /*002c*/ 	.byte	0x04, 0x05
        /*002e*/ 	.short	(.L_450 - .L_449)
.L_449:
        /*0030*/ 	.word	0x00000100
        /*0034*/ 	.word	0x00000001
        /*0038*/ 	.word	0x00000001


	//----- nvinfo : EIATTR_CBANK_PARAM_SIZE
	.align		4
.L_450:
        /*003c*/ 	.byte	0x03, 0x19
        /*003e*/ 	.short	0x0418


	//----- nvinfo : EIATTR_PARAM_CBANK
	.align		4
        /*0040*/ 	.byte	0x04, 0x0a
        /*0042*/ 	.short	(.L_452 - .L_451)
	.align		4
.L_451:
        /*0044*/ 	.word	index@(.nv.constant0._ZN7cutlass13device_kernelIN5flash19enable_sm80_to_sm89INS1_16FlashAttnFwdSm80INS1_25CollectiveMainloopFwdSm80ILi8ELi1ELb0EN4cute5tupleIJNS5_1CILi128EEENS7_ILi64EEENS7_ILi192EEEEEELi192ENS_10bfloat16_tEfNS_4arch4Sm80ELb0ELb0ELb0ELb0ELb1ELb0ELb1ELb1EEENS1_21CollectiveEpilogueFwdINS6_IJS8_SA_S9_EEENS6_IJNS7_ILi1EEESI_SI_EEESC_SE_Li256ELb0ELb1ELb1ELb0EEENS1_19SingleTileSchedulerILb0ELb1ELb1ELi128EEEEEEEEEvNT_6ParamsE)
        /*0048*/ 	.short	0x0210
        /*004a*/ 	.short	0x0418


	//----- nvinfo : EIATTR_SW_WAR
	.align		4
.L_452:
        /*004c*/ 	.byte	0x04, 0x36
        /*004e*/ 	.short	(.L_454 - .L_453)
.L_453:
        /*0050*/ 	.word	0x00000008
.L_454:


//--------------------- .nv.info._ZN7cutlass13device_kernelIN5flash19enable_sm80_to_sm89INS1_16FlashAttnFwdSm80INS1_25CollectiveMainloopFwdSm80ILi8ELi1ELb0EN4cute5tupleIJNS5_1CILi128EEENS7_ILi64EEENS7_ILi192EEEEEELi192ENS_10bfloat16_tEfNS_4arch4Sm80ELb0ELb0ELb0ELb1ELb1ELb0ELb1ELb1EEENS1_21CollectiveEpilogueFwdINS6_IJS8_SA_S9_EEENS6_IJNS7_ILi1EEESI_SI_EEESC_SE_Li256ELb1ELb1ELb1ELb0EEENS1_36VarlenDynamicPersistentTileSchedulerILi128ELi64ELi256ELi256ELb1ELb1ELb0ELb0ELb1ELb1EEEEEEEEEvNT_6ParamsE --------------------------
	.section	.nv.info._ZN7cutlass13device_kernelIN5flash19enable_sm80_to_sm89INS1_16FlashAttnFwdSm80INS1_25CollectiveMainloopFwdSm80ILi8ELi1ELb0EN4cute5tupleIJNS5_1CILi128EEENS7_ILi64EEENS7_ILi192EEEEEELi192ENS_10bfloat16_tEfNS_4arch4Sm80ELb0ELb0ELb0ELb1ELb1ELb0ELb1ELb1EEENS1_21CollectiveEpilogueFwdINS6_IJS8_SA_S9_EEENS6_IJNS7_ILi1EEESI_SI_EEESC_SE_Li256ELb1ELb1ELb1ELb0EEENS1_36VarlenDynamicPersistentTileSchedulerILi128ELi64ELi256ELi256ELb1ELb1ELb0ELb0ELb1ELb1EEEEEEEEEvNT_6ParamsE,"",@"SHT_CUDA_INFO"
	.sectionflags	@""
	.align	4


	//----- nvinfo : EIATTR_CUDA_API_VERSION
	.align		4
        /*0000*/ 	.byte	0x04, 0x37
        /*0002*/ 	.short	(.L_456 - .L_455)
.L_455:
        /*0004*/ 	.word	0x00000082


	//----- nvinfo : EIATTR_KPARAM_INFO
	.align		4
.L_456:
        /*0008*/ 	.byte	0x04, 0x17
        /*000a*/ 	.short	(.L_458 - .L_457)
.L_457:
        /*000c*/ 	.word	0x00000000
        /*0010*/ 	.short	0x0000
        /*0012*/ 	.short	0x0000
        /*0014*/ 	.byte	0x00, 0xf0, 0xe1, 0x10


	//----- nvinfo : EIATTR_SPARSE_MMA_MASK
	.align		4
.L_458:
        /*0018*/ 	.byte	0x03, 0x50
        /*001a*/ 	.short	0x0000


	//----- nvinfo : EIATTR_MAXREG_COUNT
	.align		4
        /*001c*/ 	.byte	0x03, 0x1b
        /*001e*/ 	.short	0x00ff


	//----- nvinfo : EIATTR_MERCURY_ISA_VERSION
	.align		4
        /*0020*/ 	.byte	0x03, 0x5f
        /*0022*/ 	.short	0x0101


	//----- nvinfo : EIATTR_EXIT_INSTR_OFFSETS
	.align		4
        /*0024*/ 	.byte	0x04, 0x1c
        /*0026*/ 	.short	(.L_460 - .L_459)


	//   ....[0]....
.L_459:
        /*0028*/ 	.word	0x00000010


	//----- nvinfo : EIATTR_MAX_THREADS
	.align		4
.L_460:
        /*002c*/ 	.byte	0x04, 0x05
        /*002e*/ 	.short	(.L_462 - .L_461)
.L_461:
        /*0030*/ 	.word	0x00000100
        /*0034*/ 	.word	0x00000001
        /*0038*/ 	.word	0x00000001


	//----- nvinfo : EIATTR_CBANK_PARAM_SIZE
	.align		4
.L_462:
        /*003c*/ 	.byte	0x03, 0x19
        /*003e*/ 	.short	0x0438


	//----- nvinfo : EIATTR_PARAM_CBANK
	.align		4
        /*0040*/ 	.byte	0x04, 0x0a
        /*0042*/ 	.short	(.L_464 - .L_463)
	.align		4
.L_463:
        /*0044*/ 	.word	index@(.nv.constant0._ZN7cutlass13device_kernelIN5flash19enable_sm80_to_sm89INS1_16FlashAttnFwdSm80INS1_25CollectiveMainloopFwdSm80ILi8ELi1ELb0EN4cute5tupleIJNS5_1CILi128EEENS7_ILi64EEENS7_ILi192EEEEEELi192ENS_10bfloat16_tEfNS_4arch4Sm80ELb0ELb0ELb0ELb1ELb1ELb0ELb1ELb1EEENS1_21CollectiveEpilogueFwdINS6_IJS8_SA_S9_EEENS6_IJNS7_ILi1EEESI_SI_EEESC_SE_Li256ELb1ELb1ELb1ELb0EEENS1_36VarlenDynamicPersistentTileSchedulerILi128ELi64ELi256ELi256ELb1ELb1ELb0ELb0ELb1ELb1EEEEEEEEEvNT_6ParamsE)
        /*0048*/ 	.short	0x0210
        /*004a*/ 	.short	0x0438


	//----- nvinfo : EIATTR_SW_WAR
	.align		4
.L_464:
        /*004c*/ 	.byte	0x04, 0x36
        /*004e*/ 	.short	(.L_466 - .L_465)
.L_465:
        /*0050*/ 	.word	0x00000008
.L_466:


//--------------------- .nv.info._ZN7cutlass13device_kernelIN5flash19enable_sm80_to_sm89INS1_16FlashAttnFwdSm80INS1_25CollectiveMainloopFwdSm80ILi8ELi1ELb0EN4cute5tupleIJNS5_1CILi128EEENS7_ILi64EEENS7_ILi192EEEEEELi192ENS_10bfloat16_tEfNS_4arch4Sm80ELb0ELb0ELb0ELb1ELb1ELb1ELb1ELb1EEENS1_21CollectiveEpilogueFwdINS6_IJS8_SA_S9_EEENS6_IJNS7_ILi1EEESI_SI_EEESC_SE_Li256ELb1ELb1ELb1ELb0EEENS1_36VarlenDynamicPersistentTileSchedulerILi128ELi64ELi256ELi256ELb1ELb1ELb0ELb0ELb1ELb1EEEEEEEEEvNT_6ParamsE --------------------------
	.section	.nv.info._ZN7cutlass13device_kernelIN5flash19enable_sm80_to_sm89INS1_16FlashAttnFwdSm80INS1_25CollectiveMainloopFwdSm80ILi8ELi1ELb0EN4cute5tupleIJNS5_1CILi128EEENS7_ILi64EEENS7_ILi192EEEEEELi192ENS_10bfloat16_tEfNS_4arch4Sm80ELb0ELb0ELb0ELb1ELb1ELb1ELb1ELb1EEENS1_21CollectiveEpilogueFwdINS6_IJS8_SA_S9_EEENS6_IJNS7_ILi1EEESI_SI_EEESC_SE_Li256ELb1ELb1ELb1ELb0EEENS1_36VarlenDynamicPersistentTileSchedulerILi128ELi64ELi256ELi256ELb1ELb1ELb0ELb0ELb1ELb1EEEEEEEEEvNT_6ParamsE,"",@"SHT_CUDA_INFO"
	.sectionflags	@""
	.align	4


	//----- nvinfo : EIATTR_CUDA_API_VERSION
	.align		4
        /*0000*/ 	.byte	0x04, 0x37
        /*0002*/ 	.short	(.L_468 - .L_467)
.L_467:
        /*0004*/ 	.word	0x00000082


	//----- nvinfo : EIATTR_KPARAM_INFO
	.align		4
.L_468:
        /*0008*/ 	.byte	0x04, 0x17
        /*000a*/ 	.short	(.L_470 - .L_469)
.L_469:
        /*000c*/ 	.word	0x00000000
        /*0010*/ 	.short	0x0000
        /*0012*/ 	.short	0x0000
        /*0014*/ 	.byte	0x00, 0xf0, 0xe1, 0x10


	//----- nvinfo : EIATTR_SPARSE_MMA_MASK
	.align		4
.L_470:
        /*0018*/ 	.byte	0x03, 0x50
        /*001a*/ 	.short	0x0000


	//----- nvinfo : EIATTR_MAXREG_COUNT
	.align		4
        /*001c*/ 	.byte	0x03, 0x1b
        /*001e*/ 	.short	0x00ff


	//----- nvinfo : EIATTR_MERCURY_ISA_VERSION
	.align		4
        /*0020*/ 	.byte	0x03, 0x5f
        /*0022*/ 	.short	0x0101


	//----- nvinfo : EIATTR_EXIT_INSTR_OFFSETS
	.align		4
        /*0024*/ 	.byte	0x04, 0x1c
        /*0026*/ 	.short	(.L_472 - .L_471)


	//   ....[0]....
.L_471:
        /*0028*/ 	.word	0x00000010


	//----- nvinfo : EIATTR_MAX_THREADS
	.align		4
.L_472:
        /*002c*/ 	.byte	0x04, 0x05
        /*002e*/ 	.short	(.L_474 - .L_473)
.L_473:
        /*0030*/ 	.word	0x00000100
        /*0034*/ 	.word	0x00000001
        /*0038*/ 	.word	0x00000001


	//----- nvinfo : EIATTR_CBANK_PARAM_SIZE
	.align		4
.L_474:
        /*003c*/ 	.byte	0x03, 0x19
        /*003e*/ 	.short	0x0438


	//----- nvinfo : EIATTR_PARAM_CBANK
	.align		4
        /*0040*/ 	.byte	0x04, 0x0a
        /*0042*/ 	.short	(.L_476 - .L_475)
	.align		4
.L_475:
        /*0044*/ 	.word	index@(.nv.constant0._ZN7cutlass13device_kernelIN5flash19enable_sm80_to_sm89INS1_16FlashAttnFwdSm80INS1_25CollectiveMainloopFwdSm80ILi8ELi1ELb0EN4cute5tupleIJNS5_1CILi128EEENS7_ILi64EEENS7_ILi192EEEEEELi192ENS_10bfloat16_tEfNS_4arch4Sm80ELb0ELb0ELb0ELb1ELb1ELb1ELb1ELb1EEENS1_21CollectiveEpilogueFwdINS6_IJS8_SA_S9_EEENS6_IJNS7_ILi1EEESI_SI_EEESC_SE_Li256ELb1ELb1ELb1ELb0EEENS1_36VarlenDynamicPersistentTileSchedulerILi128ELi64ELi256ELi256ELb1ELb1ELb0ELb0ELb1ELb1EEEEEEEEEvNT_6ParamsE)
        /*0048*/ 	.short	0x0210
        /*004a*/ 	.short	0x0438


	//----- nvinfo : EIATTR_SW_WAR
	.align		4
.L_476:
        /*004c*/ 	.byte	0x04, 0x36
        /*004e*/ 	.short	(.L_478 - .L_477)
.L_477:
        /*0050*/ 	.word	0x00000008
.L_478:


//--------------------- .nv.info._ZN7cutlass13device_kernelIN5flash19enable_sm80_to_sm89INS1_16FlashAttnFwdSm80INS1_25CollectiveMainloopFwdSm80ILi8ELi1ELb0EN4cute5tupleIJNS5_1CILi128EEENS7_ILi64EEENS7_ILi192EEEEEELi192ENS_10bfloat16_tEfNS_4arch4Sm80ELb0ELb1ELb0ELb0ELb1ELb0ELb1ELb1EEENS1_21CollectiveEpilogueFwdINS6_IJS8_SA_S9_EEENS6_IJNS7_ILi1EEESI_SI_EEESC_SE_Li256ELb0ELb1ELb1ELb0EEENS1_19SingleTileSchedulerILb0ELb1ELb1ELi128EEEEEEEEEvNT_6ParamsE --------------------------
	.section	.nv.info._ZN7cutlass13device_kernelIN5flash19enable_sm80_to_sm89INS1_16FlashAttnFwdSm80INS1_25CollectiveMainloopFwdSm80ILi8ELi1ELb0EN4cute5tupleIJNS5_1CILi128EEENS7_ILi64EEENS7_ILi192EEEEEELi192ENS_10bfloat16_tEfNS_4arch4Sm80ELb0ELb1ELb0ELb0ELb1ELb0ELb1ELb1EEENS1_21CollectiveEpilogueFwdINS6_IJS8_SA_S9_EEENS6_IJNS7_ILi1EEESI_SI_EEESC_SE_Li256ELb0ELb1ELb1ELb0EEENS1_19SingleTileSchedulerILb0ELb1ELb1ELi128EEEEEEEEEvNT_6ParamsE,"",@"SHT_CUDA_INFO"
	.sectionflags	@""
	.align	4


	//----- nvinfo : EIATTR_CUDA_API_VERSION
	.align		4
        /*0000*/ 	.byte	0x04, 0x37
        /*0002*/ 	.short	(.L_480 - .L_479)
.L_479:
        /*0004*/ 	.word	0x00000082


	//----- nvinfo : EIATTR_KPARAM_INFO
	.align		4
.L_480:
        /*0008*/ 	.byte	0x04, 0x17
        /*000a*/ 	.short	(.L_482 - .L_481)
.L_481:
        /*000c*/ 	.word	0x00000000
        /*0010*/ 	.short	0x0000
        /*0012*/ 	.short	0x0000
        /*0014*/ 	.byte	0x00, 0xf0, 0x61, 0x10


	//----- nvinfo : EIATTR_SPARSE_MMA_MASK
	.align		4
.L_482:
        /*0018*/ 	.byte	0x03, 0x50
        /*001a*/ 	.short	0x0000


	//----- nvinfo : EIATTR_MAXREG_COUNT
	.align		4
        /*001c*/ 	.byte	0x03, 0x1b
        /*001e*/ 	.short	0x00ff


	//----- nvinfo : EIATTR_MERCURY_ISA_VERSION
	.align		4
        /*0020*/ 	.byte	0x03, 0x5f
        /*0022*/ 	.short	0x0101


	//----- nvinfo : EIATTR_EXIT_INSTR_OFFSETS
	.align		4
        /*0024*/ 	.byte	0x04, 0x1c
        /*0026*/ 	.short	(.L_484 - .L_483)


	//   ....[0]....
.L_483:
        /*0028*/ 	.word	0x00000010


	//----- nvinfo : EIATTR_MAX_THREADS
	.align		4
.L_484:
        /*002c*/ 	.byte	0x04, 0x05
        /*002e*/ 	.short	(.L_486 - .L_485)
.L_485:
        /*0030*/ 	.word	0x00000100
        /*0034*/ 	.word	0x00000001
        /*0038*/ 	.word	0x00000001


	//----- nvinfo : EIATTR_CBANK_PARAM_SIZE
	.align		4
.L_486:
        /*003c*/ 	.byte	0x03, 0x19
        /*003e*/ 	.short	0x0418


	//----- nvinfo : EIATTR_PARAM_CBANK
	.align		4
        /*0040*/ 	.byte	0x04, 0x0a
        /*0042*/ 	.short	(.L_488 - .L_487)
	.align		4
.L_487:
        /*0044*/ 	.word	index@(.nv.constant0._ZN7cutlass13device_kernelIN5flash19enable_sm80_to_sm89INS1_16FlashAttnFwdSm80INS1_25CollectiveMainloopFwdSm80ILi8ELi1ELb0EN4cute5tupleIJNS5_1CILi128EEENS7_ILi64EEENS7_ILi192EEEEEELi192ENS_10bfloat16_tEfNS_4arch4Sm80ELb0ELb1ELb0ELb0ELb1ELb0ELb1ELb1EEENS1_21CollectiveEpilogueFwdINS6_IJS8_SA_S9_EEENS6_IJNS7_ILi1EEESI_SI_EEESC_SE_Li256ELb0ELb1ELb1ELb0EEENS1_19SingleTileSchedulerILb0ELb1ELb1ELi128EEEEEEEEEvNT_6ParamsE)
        /*0048*/ 	.short	0x0210
        /*004a*/ 	.short	0x0418


	//----- nvinfo : EIATTR_SW_WAR
	.align		4
.L_488:
        /*004c*/ 	.byte	0x04, 0x36
        /*004e*/ 	.short	(.L_490 - .L_489)
.L_489:
        /*0050*/ 	.word	0x00000008
.L_490:


//--------------------- .nv.info._ZN7cutlass13device_kernelIN5flash19enable_sm80_to_sm89INS1_16FlashAttnFwdSm80INS1_25CollectiveMainloopFwdSm80ILi8ELi1ELb0EN4cute5tupleIJNS5_1CILi128EEENS7_ILi64EEENS7_ILi192EEEEEELi192ENS_10bfloat16_tEfNS_4arch4Sm80ELb0ELb1ELb0ELb1ELb1ELb0ELb1ELb1EEENS1_21CollectiveEpilogueFwdINS6_IJS8_SA_S9_EEENS6_IJNS7_ILi1EEESI_SI_EEESC_SE_Li256ELb1ELb1ELb1ELb0EEENS1_36VarlenDynamicPersistentTileSchedulerILi128ELi64ELi256ELi256ELb1ELb1ELb0ELb1ELb0ELb1EEEEEEEEEvNT_6ParamsE --------------------------
	.section	.nv.info._ZN7cutlass13device_kernelIN5flash19enable_sm80_to_sm89INS1_16FlashAttnFwdSm80INS1_25CollectiveMainloopFwdSm80ILi8ELi1ELb0EN4cute5tupleIJNS5_1CILi128EEENS7_ILi64EEENS7_ILi192EEEEEELi192ENS_10bfloat16_tEfNS_4arch4Sm80ELb0ELb1ELb0ELb1ELb1ELb0ELb1ELb1EEENS1_21CollectiveEpilogueFwdINS6_IJS8_SA_S9_EEENS6_IJNS7_ILi1EEESI_SI_EEESC_SE_Li256ELb1ELb1ELb1ELb0EEENS1_36VarlenDynamicPersistentTileSchedulerILi128ELi64ELi256ELi256ELb1ELb1ELb0ELb1ELb0ELb1EEEEEEEEEvNT_6ParamsE,"",@"SHT_CUDA_INFO"
	.sectionflags	@""
	.align	4


	//----- nvinfo : EIATTR_CUDA_API_VERSION
	.align		4
        /*0000*/ 	.byte	0x04, 0x37
        /*0002*/ 	.short	(.L_492 - .L_491)
.L_491:
        /*0004*/ 	.word	0x00000082


	//----- nvinfo : EIATTR_KPARAM_INFO
	.align		4
.L_492:
        /*0008*/ 	.byte	0x04, 0x17
        /*000a*/ 	.short	(.L_494 - .L_493)
.L_493:
        /*000c*/ 	.word	0x00000000
        /*0010*/ 	.short	0x0000
        /*0012*/ 	.short	0x0000
        /*0014*/ 	.byte	0x00, 0xf0, 0xe1, 0x10


	//----- nvinfo : EIATTR_SPARSE_MMA_MASK
	.align		4
.L_494:
        /*0018*/ 	.byte	0x03, 0x50
        /*001a*/ 	.short	0x0000


	//----- nvinfo : EIATTR_MAXREG_COUNT
	.align		4
        /*001c*/ 	.byte	0x03, 0x1b
        /*001e*/ 	.short	0x00ff


	//----- nvinfo : EIATTR_MERCURY_ISA_VERSION
	.align		4
        /*0020*/ 	.byte	0x03, 0x5f
        /*0022*/ 	.short	0x0101


	//----- nvinfo : EIATTR_EXIT_INSTR_OFFSETS
	.align		4
        /*0024*/ 	.byte	0x04, 0x1c
        /*0026*/ 	.short	(.L_496 - .L_495)


	//   ....[0]....
.L_495:
        /*0028*/ 	.word	0x00000010


	//----- nvinfo : EIATTR_MAX_THREADS
	.align		4
.L_496:
        /*002c*/ 	.byte	0x04, 0x05
        /*002e*/ 	.short	(.L_498 - .L_497)
.L_497:
        /*0030*/ 	.word	0x00000100
        /*0034*/ 	.word	0x00000001
        /*0038*/ 	.word	0x00000001


	//----- nvinfo : EIATTR_CBANK_PARAM_SIZE
	.align		4
.L_498:
        /*003c*/ 	.byte	0x03, 0x19
        /*003e*/ 	.short	0x0438


	//----- nvinfo : EIATTR_PARAM_CBANK
	.align		4
        /*0040*/ 	.byte	0x04, 0x0a
        /*0042*/ 	.short	(.L_500 - .L_499)
	.align		4
.L_499:
        /*0044*/ 	.word	index@(.nv.constant0._ZN7cutlass13device_kernelIN5flash19enable_sm80_to_sm89INS1_16FlashAttnFwdSm80INS1_25CollectiveMainloopFwdSm80ILi8ELi1ELb0EN4cute5tupleIJNS5_1CILi128EEENS7_ILi64EEENS7_ILi192EEEEEELi192ENS_10bfloat16_tEfNS_4arch4Sm80ELb0ELb1ELb0ELb1ELb1ELb0ELb1ELb1EEENS1_21CollectiveEpilogueFwdINS6_IJS8_SA_S9_EEENS6_IJNS7_ILi1EEESI_SI_EEESC_SE_Li256ELb1ELb1ELb1ELb0EEENS1_36VarlenDynamicPersistentTileSchedulerILi128ELi64ELi256ELi256ELb1ELb1ELb0ELb1ELb0ELb1EEEEEEEEEvNT_6ParamsE)
        /*0048*/ 	.short	0x0210
        /*004a*/ 	.short	0x0438


	//----- nvinfo : EIATTR_SW_WAR
	.align		4
.L_500:
        /*004c*/ 	.byte	0x04, 0x36
        /*004e*/ 	.short	(.L_502 - .L_501)
.L_501:
        /*0050*/ 	.word	0x00000008
.L_502:


//--------------------- .nv.info._ZN7cutlass13device_kernelIN5flash19enable_sm80_to_sm89INS1_16FlashAttnFwdSm80INS1_25CollectiveMainloopFwdSm80ILi8ELi1ELb0EN4cute5tupleIJNS5_1CILi128EEENS7_ILi64EEENS7_ILi192EEEEEELi192ENS_10bfloat16_tEfNS_4arch4Sm80ELb0ELb1ELb0ELb1ELb1ELb1ELb1ELb1EEENS1_21CollectiveEpilogueFwdINS6_IJS8_SA_S9_EEENS6_IJNS7_ILi1EEESI_SI_EEESC_SE_Li256ELb1ELb1ELb1ELb0EEENS1_36VarlenDynamicPersistentTileSchedulerILi128ELi64ELi256ELi256ELb1ELb1ELb0ELb1ELb0ELb1EEEEEEEEEvNT_6ParamsE --------------------------
	.section	.nv.info._ZN7cutlass13device_kernelIN5flash19enable_sm80_to_sm89INS1_16FlashAttnFwdSm80INS1_25CollectiveMainloopFwdSm80ILi8ELi1ELb0EN4cute5tupleIJNS5_1CILi128EEENS7_ILi64EEENS7_ILi192EEEEEELi192ENS_10bfloat16_tEfNS_4arch4Sm80ELb0ELb1ELb0ELb1ELb1ELb1ELb1ELb1EEENS1_21CollectiveEpilogueFwdINS6_IJS8_SA_S9_EEENS6_IJNS7_ILi1EEESI_SI_EEESC_SE_Li256ELb1ELb1ELb1ELb0EEENS1_36VarlenDynamicPersistentTileSchedulerILi128ELi64ELi256ELi256ELb1ELb1ELb0ELb1ELb0ELb1EEEEEEEEEvNT_6ParamsE,"",@"SHT_CUDA_INFO"
	.sectionflags	@""
	.align	4


	//----- nvinfo : EIATTR_CUDA_API_VERSION
	.align		4
        /*0000*/ 	.byte	0x04, 0x37
        /*0002*/ 	.short	(.L_504 - .L_503)
.L_503:
        /*0004*/ 	.word	0x00000082


	//----- nvinfo : EIATTR_KPARAM_INFO
	.align		4
.L_504:
        /*0008*/ 	.byte	0x04, 0x17
        /*000a*/ 	.short	(.L_506 - .L_505)
.L_505:
        /*000c*/ 	.word	0x00000000
        /*0010*/ 	.short	0x0000
        /*0012*/ 	.short	0x0000
        /*0014*/ 	.byte	0x00, 0xf0, 0xe1, 0x10


	//----- nvinfo : EIATTR_SPARSE_MMA_MASK
	.align		4
.L_506:
        /*0018*/ 	.byte	0x03, 0x50
        /*001a*/ 	.short	0x0000


	//----- nvinfo : EIATTR_MAXREG_COUNT
	.align		4
        /*001c*/ 	.byte	0x03, 0x1b
        /*001e*/ 	.short	0x00ff


	//----- nvinfo : EIATTR_MERCURY_ISA_VERSION
	.align		4
        /*0020*/ 	.byte	0x03, 0x5f
        /*0022*/ 	.short	0x0101


	//----- nvinfo : EIATTR_EXIT_INSTR_OFFSETS
	.align		4
        /*0024*/ 	.byte	0x04, 0x1c
        /*0026*/ 	.short	(.L_508 - .L_507)


	//   ....[0]....
.L_507:
        /*0028*/ 	.word	0x00000010


	//----- nvinfo : EIATTR_MAX_THREADS
	.align		4
.L_508:
        /*002c*/ 	.byte	0x04, 0x05
        /*002e*/ 	.short	(.L_510 - .L_509)
.L_509:
        /*0030*/ 	.word	0x00000100
        /*0034*/ 	.word	0x00000001
        /*0038*/ 	.word	0x00000001


	//----- nvinfo : EIATTR_CBANK_PARAM_SIZE
	.align		4
.L_510:
        /*003c*/ 	.byte	0x03, 0x19
        /*003e*/ 	.short	0x0438


	//----- nvinfo : EIATTR_PARAM_CBANK
	.align		4
        /*0040*/ 	.byte	0x04, 0x0a
        /*0042*/ 	.short	(.L_512 - .L_511)
	.align		4
.L_511:
        /*0044*/ 	.word	index@(.nv.constant0._ZN7cutlass13device_kernelIN5flash19enable_sm80_to_sm89INS1_16FlashAttnFwdSm80INS1_25CollectiveMainloopFwdSm80ILi8ELi1ELb0EN4cute5tupleIJNS5_1CILi128EEENS7_ILi64EEENS7_ILi192EEEEEELi192ENS_10bfloat16_tEfNS_4arch4Sm80ELb0ELb1ELb0ELb1ELb1ELb1ELb1ELb1EEENS1_21CollectiveEpilogueFwdINS6_IJS8_SA_S9_EEENS6_IJNS7_ILi1EEESI_SI_EEESC_SE_Li256ELb1ELb1ELb1ELb0EEENS1_36VarlenDynamicPersistentTileSchedulerILi128ELi64ELi256ELi256ELb1ELb1ELb0ELb1ELb0ELb1EEEEEEEEEvNT_6ParamsE)
        /*0048*/ 	.short	0x0210
        /*004a*/ 	.short	0x0438


	//----- nvinfo : EIATTR_SW_WAR
	.align		4
.L_512:
        /*004c*/ 	.byte	0x04, 0x36
        /*004e*/ 	.short	(.L_514 - .L_513)
.L_513:
        /*0050*/ 	.word	0x00000008
.L_514:


//--------------------- .nv.info._ZN7cutlass13device_kernelIN5flash19enable_sm80_to_sm89INS1_16FlashAttnFwdSm80INS1_25CollectiveMainloopFwdSm80ILi8ELi1ELb0EN4cute5tupleIJNS5_1CILi128EEENS7_ILi64EEENS7_ILi192EEEEEELi192ENS_10bfloat16_tEfNS_4arch4Sm80ELb1ELb0ELb0ELb0ELb1ELb0ELb1ELb1EEENS1_21CollectiveEpilogueFwdINS6_IJS8_SA_S9_EEENS6_IJNS7_ILi1EEESI_SI_EEESC_SE_Li256ELb0ELb1ELb1ELb0EEENS1_30DynamicPersistentTileSchedulerILi256ELi256ELb1ELb1ELb0EEEEEEEEEvNT_6ParamsE --------------------------
	.section	.nv.info._ZN7cutlass13device_kernelIN5flash19enable_sm80_to_sm89INS1_16FlashAttnFwdSm80INS1_25CollectiveMainloopFwdSm80ILi8ELi1ELb0EN4cute5tupleIJNS5_1CILi128EEENS7_ILi64EEENS7_ILi192EEEEEELi192ENS_10bfloat16_tEfNS_4arch4Sm80ELb1ELb0ELb0ELb0ELb1ELb0ELb1ELb1EEENS1_21CollectiveEpilogueFwdINS6_IJS8_SA_S9_EEENS6_IJNS7_ILi1EEESI_SI_EEESC_SE_Li256ELb0ELb1ELb1ELb0EEENS1_30DynamicPersistentTileSchedulerILi256ELi256ELb1ELb1ELb0EEEEEEEEEvNT_6ParamsE,"",@"SHT_CUDA_INFO"
	.sectionflags	@""
	.align	4


	//----- nvinfo : EIATTR_CUDA_API_VERSION
	.align		4
        /*0000*/ 	.byte	0x04, 0x37
        /*0002*/ 	.short	(.L_516 - .L_515)
.L_515:
        /*0004*/ 	.word	0x00000082


	//----- nvinfo : EIATTR_KPARAM_INFO
	.align		4
.L_516:
        /*0008*/ 	.byte	0x04, 0x17
        /*000a*/ 	.short	(.L_518 - .L_517)
.L_517:
        /*000c*/ 	.word	0x00000000
        /*0010*/ 	.short	0x0000
        /*0012*/ 	.short	0x0000
        /*0014*/ 	.byte	0x00, 0xf0, 0xa1, 0x10


	//----- nvinfo : EIATTR_SPARSE_MMA_MASK
	.align		4
.L_518:
        /*0018*/ 	.byte	0x03, 0x50
        /*001a*/ 	.short	0x0000


	//----- nvinfo : EIATTR_MAXREG_COUNT
	.align		4
        /*001c*/ 	.byte	0x03, 0x1b
        /*001e*/ 	.short	0x00ff


	//----- nvinfo : EIATTR_MERCURY_ISA_VERSION
	.align		4
        /*0020*/ 	.byte	0x03, 0x5f
        /*0022*/ 	.short	0x0101


	//----- nvinfo : EIATTR_EXIT_INSTR_OFFSETS
	.align		4
        /*0024*/ 	.byte	0x04, 0x1c
        /*0026*/ 	.short	(.L_520 - .L_519)


	//   ....[0]....
.L_519:
        /*0028*/ 	.word	0x00000010


	//----- nvinfo : EIATTR_MAX_THREADS
	.align		4
.L_520:
        /*002c*/ 	.byte	0x04, 0x05
        /*002e*/ 	.short	(.L_522 - .L_521)
.L_521:
        /*0030*/ 	.word	0x00000100
        /*0034*/ 	.word	0x00000001
        /*0038*/ 	.word	0x00000001


	//----- nvinfo : EIATTR_CBANK_PARAM_SIZE
	.align		4
.L_522:
        /*003c*/ 	.byte	0x03, 0x19
        /*003e*/ 	.short	0x0428


	//----- nvinfo : EIATTR_PARAM_CBANK
	.align		4
        /*0040*/ 	.byte	0x04, 0x0a
        /*0042*/ 	.short	(.L_524 - .L_523)
	.align		4
.L_523:
        /*0044*/ 	.word	index@(.nv.constant0._ZN7cutlass13device_kernelIN5flash19enable_sm80_to_sm89INS1_16FlashAttnFwdSm80INS1_25CollectiveMainloopFwdSm80ILi8ELi1ELb0EN4cute5tupleIJNS5_1CILi128EEENS7_ILi64EEENS7_ILi192EEEEEELi192ENS_10bfloat16_tEfNS_4arch4Sm80ELb1ELb0ELb0ELb0ELb1ELb0ELb1ELb1EEENS1_21CollectiveEpilogueFwdINS6_IJS8_SA_S9_EEENS6_IJNS7_ILi1EEESI_SI_EEESC_SE_Li256ELb0ELb1ELb1ELb0EEENS1_30DynamicPersistentTileSchedulerILi256ELi256ELb1ELb1ELb0EEEEEEEEEvNT_6ParamsE)
        /*0048*/ 	.short	0x0210
        /*004a*/ 	.short	0x0428


	//----- nvinfo : EIATTR_SW_WAR
	.align		4
.L_524:
        /*004c*/ 	.byte	0x04, 0x36
        /*004e*/ 	.short	(.L_526 - .L_525)
.L_525:
        /*0050*/ 	.word	0x00000008
.L_526:


//--------------------- .nv.info._ZN7cutlass13device_kernelIN5flash19enable_sm80_to_sm89INS1_16FlashAttnFwdSm80INS1_25CollectiveMainloopFwdSm80ILi8ELi1ELb0EN4cute5tupleIJNS5_1CILi128EEENS7_ILi64EEENS7_ILi192EEEEEELi192ENS_10bfloat16_tEfNS_4arch4Sm80ELb1ELb0ELb0ELb1ELb1ELb0ELb1ELb1EEENS1_21CollectiveEpilogueFwdINS6_IJS8_SA_S9_EEENS6_IJNS7_ILi1EEESI_SI_EEESC_SE_Li256ELb1ELb1ELb1ELb0EEENS1_36VarlenDynamicPersistentTileSchedulerILi128ELi64ELi256ELi256ELb1ELb1ELb0ELb1ELb1ELb1EEEEEEEEEvNT_6ParamsE --------------------------
	.section	.nv.info._ZN7cutlass13device_kernelIN5flash19enable_sm80_to_sm89INS1_16FlashAttnFwdSm80INS1_25CollectiveMainloopFwdSm80ILi8ELi1ELb0EN4cute5tupleIJNS5_1CILi128EEENS7_ILi64EEENS7_ILi192EEEEEELi192ENS_10bfloat16_tEfNS_4arch4Sm80ELb1ELb0ELb0ELb1ELb1ELb0ELb1ELb1EEENS1_21CollectiveEpilogueFwdINS6_IJS8_SA_S9_EEENS6_IJNS7_ILi1EEESI_SI_EEESC_SE_Li256ELb1ELb1ELb1ELb0EEENS1_36VarlenDynamicPersistentTileSchedulerILi128ELi64ELi256ELi256ELb1ELb1ELb0ELb1ELb1ELb1EEEEEEEEEvNT_6ParamsE,"",@"SHT_CUDA_INFO"
	.sectionflags	@""
	.align	4


	//----- nvinfo : EIATTR_CUDA_API_VERSION
	.align		4
        /*0000*/ 	.byte	0x04, 0x37
        /*0002*/ 	.short	(.L_528 - .L_527)
.L_527:
        /*0004*/ 	.word	0x00000082


	//----- nvinfo : EIATTR_KPARAM_INFO
	.align		4
.L_528:
        /*0008*/ 	.byte	0x04, 0x17
        /*000a*/ 	.short	(.L_530 - .L_529)
.L_529:
        /*000c*/ 	.word	0x00000000
        /*0010*/ 	.short	0x0000
        /*0012*/ 	.short	0x0000
        /*0014*/ 	.byte	0x00, 0xf0, 0xe1, 0x10


	//----- nvinfo : EIATTR_SPARSE_MMA_MASK
	.align		4
.L_530:
        /*0018*/ 	.byte	0x03, 0x50
        /*001a*/ 	.short	0x0000


	//----- nvinfo : EIATTR_MAXREG_COUNT
	.align		4
        /*001c*/ 	.byte	0x03, 0x1b
        /*001e*/ 	.short	0x00ff


	//----- nvinfo : EIATTR_MERCURY_ISA_VERSION
	.align		4
        /*0020*/ 	.byte	0x03, 0x5f
        /*0022*/ 	.short	0x0101


	//----- nvinfo : EIATTR_EXIT_INSTR_OFFSETS
	.align		4
        /*0024*/ 	.byte	0x04, 0x1c
        /*0026*/ 	.short	(.L_532 - .L_531)


	//   ....[0]....
.L_531:
        /*0028*/ 	.word	0x00000010


	//----- nvinfo : EIATTR_MAX_THREADS
	.align		4
.L_532:
        /*002c*/ 	.byte	0x04, 0x05
        /*002e*/ 	.short	(.L_534 - .L_533)
.L_533:
        /*0030*/ 	.word	0x00000100
        /*0034*/ 	.word	0x00000001
        /*0038*/ 	.word	0x00000001


	//----- nvinfo : EIATTR_CBANK_PARAM_SIZE
	.align		4
.L_534:
        /*003c*/ 	.byte	0x03, 0x19
        /*003e*/ 	.short	0x0438


	//----- nvinfo : EIATTR_PARAM_CBANK
	.align		4
        /*0040*/ 	.byte	0x04, 0x0a
        /*0042*/ 	.short	(.L_536 - .L_535)
	.align		4
.L_535:
        /*0044*/ 	.word	index@(.nv.constant0._ZN7cutlass13device_kernelIN5flash19enable_sm80_to_sm89INS1_16FlashAttnFwdSm80INS1_25CollectiveMainloopFwdSm80ILi8ELi1ELb0EN4cute5tupleIJNS5_1CILi128EEENS7_ILi64EEENS7_ILi192EEEEEELi192ENS_10bfloat16_tEfNS_4arch4Sm80ELb1ELb0ELb0ELb1ELb1ELb0ELb1ELb1EEENS1_21CollectiveEpilogueFwdINS6_IJS8_SA_S9_EEENS6_IJNS7_ILi1EEESI_SI_EEESC_SE_Li256ELb1ELb1ELb1ELb0EEENS1_36VarlenDynamicPersistentTileSchedulerILi128ELi64ELi256ELi256ELb1ELb1ELb0ELb1ELb1ELb1EEEEEEEEEvNT_6ParamsE)
        /*0048*/ 	.short	0x0210
        /*004a*/ 	.short	0x0438


	//----- nvinfo : EIATTR_SW_WAR
	.align		4
.L_536:
        /*004c*/ 	.byte	0x04, 0x36
        /*004e*/ 	.short	(.L_538 - .L_537)
.L_537:
        /*0050*/ 	.word	0x00000008
.L_538:


//--------------------- .nv.info._ZN7cutlass13device_kernelIN5flash19enable_sm80_to_sm89INS1_16FlashAttnFwdSm80INS1_25CollectiveMainloopFwdSm80ILi8ELi1ELb0EN4cute5tupleIJNS5_1CILi128EEENS7_ILi64EEENS7_ILi192EEEEEELi192ENS_10bfloat16_tEfNS_4arch4Sm80ELb1ELb0ELb0ELb1ELb1ELb1ELb1ELb1EEENS1_21CollectiveEpilogueFwdINS6_IJS8_SA_S9_EEENS6_IJNS7_ILi1EEESI_SI_EEESC_SE_Li256ELb1ELb1ELb1ELb0EEENS1_36VarlenDynamicPersistentTileSchedulerILi128ELi64ELi256ELi256ELb1ELb1ELb0ELb1ELb1ELb1EEEEEEEEEvNT_6ParamsE --------------------------
	.section	.nv.info._ZN7cutlass13device_kernelIN5flash19enable_sm80_to_sm89INS1_16FlashAttnFwdSm80INS1_25CollectiveMainloopFwdSm80ILi8ELi1ELb0EN4cute5tupleIJNS5_1CILi128EEENS7_ILi64EEENS7_ILi192EEEEEELi192ENS_10bfloat16_tEfNS_4arch4Sm80ELb1ELb0ELb0ELb1ELb1ELb1ELb1ELb1EEENS1_21CollectiveEpilogueFwdINS6_IJS8_SA_S9_EEENS6_IJNS7_ILi1EEESI_SI_EEESC_SE_Li256ELb1ELb1ELb1ELb0EEENS1_36VarlenDynamicPersistentTileSchedulerILi128ELi64ELi256ELi256ELb1ELb1ELb0ELb1ELb1ELb1EEEEEEEEEvNT_6ParamsE,"",@"SHT_CUDA_INFO"
	.sectionflags	@""
	.align	4


	//----- nvinfo : EIATTR_CUDA_API_VERSION
	.align		4
        /*0000*/ 	.byte	0x04, 0x37
        /*0002*/ 	.short	(.L_540 - .L_539)
.L_539:
        /*0004*/ 	.word	0x00000082


	//----- nvinfo : EIATTR_KPARAM_INFO
	.align		4
.L_540:
        /*0008*/ 	.byte	0x04, 0x17
        /*000a*/ 	.short	(.L_542 - .L_541)
.L_541:
        /*000c*/ 	.word	0x00000000
        /*0010*/ 	.short	0x0000
        /*0012*/ 	.short	0x0000
        /*0014*/ 	.byte	0x00, 0xf0, 0xe1, 0x10


	//----- nvinfo : EIATTR_SPARSE_MMA_MASK
	.align		4
.L_542:
        /*0018*/ 	.byte	0x03, 0x50
        /*001a*/ 	.short	0x0000


	//----- nvinfo : EIATTR_MAXREG_COUNT
	.align		4
        /*001c*/ 	.byte	0x03, 0x1b
        /*001e*/ 	.short	0x00ff


	//----- nvinfo : EIATTR_MERCURY_ISA_VERSION
	.align		4
        /*0020*/ 	.byte	0x03, 0x5f
        /*0022*/ 	.short	0x0101


	//----- nvinfo : EIATTR_EXIT_INSTR_OFFSETS
	.align		4
        /*0024*/ 	.byte	0x04, 0x1c
        /*0026*/ 	.short	(.L_544 - .L_543)


	//   ....[0]....
.L_543:
        /*0028*/ 	.word	0x00000010


	//----- nvinfo : EIATTR_MAX_THREADS
	.align		4
.L_544:
        /*002c*/ 	.byte	0x04, 0x05
        /*002e*/ 	.short	(.L_546 - .L_545)
.L_545:
        /*0030*/ 	.word	0x00000100
        /*0034*/ 	.word	0x00000001
        /*0038*/ 	.word	0x00000001


	//----- nvinfo : EIATTR_CBANK_PARAM_SIZE
	.align		4
.L_546:
        /*003c*/ 	.byte	0x03, 0x19
        /*003e*/ 	.short	0x0438


	//----- nvinfo : EIATTR_PARAM_CBANK
	.align		4
        /*0040*/ 	.byte	0x04, 0x0a
        /*0042*/ 	.short	(.L_548 - .L_547)
	.align		4
.L_547:
        /*0044*/ 	.word	index@(.nv.constant0._ZN7cutlass13device_kernelIN5flash19enable_sm80_to_sm89INS1_16FlashAttnFwdSm80INS1_25CollectiveMainloopFwdSm80ILi8ELi1ELb0EN4cute5tupleIJNS5_1CILi128EEENS7_ILi64EEENS7_ILi192EEEEEELi192ENS_10bfloat16_tEfNS_4arch4Sm80ELb1ELb0ELb0ELb1ELb1ELb1ELb1ELb1EEENS1_21CollectiveEpilogueFwdINS6_IJS8_SA_S9_EEENS6_IJNS7_ILi1EEESI_SI_EEESC_SE_Li256ELb1ELb1ELb1ELb0EEENS1_36VarlenDynamicPersistentTileSchedulerILi128ELi64ELi256ELi256ELb1ELb1ELb0ELb1ELb1ELb1EEEEEEEEEvNT_6ParamsE)
        /*0048*/ 	.short	0x0210
        /*004a*/ 	.short	0x0438


	//----- nvinfo : EIATTR_SW_WAR
	.align		4
.L_548:
        /*004c*/ 	.byte	0x04, 0x36
        /*004e*/ 	.short	(.L_550 - .L_549)
.L_549:
        /*0050*/ 	.word	0x00000008
.L_550:


//--------------------- .nv.info._ZN7cutlass13device_kernelIN5flash19enable_sm80_to_sm89INS1_16FlashAttnFwdSm80INS1_25CollectiveMainloopFwdSm80ILi8ELi2ELb0EN4cute5tupleIJNS5_1CILi128EEENS7_ILi64EEENS7_ILi192EEEEEELi192ENS_10bfloat16_tEfNS_4arch4Sm80ELb0ELb0ELb0ELb0ELb1ELb0ELb1ELb1EEENS1_21CollectiveEpilogueFwdINS6_IJS8_SA_S9_EEENS6_IJNS7_ILi1EEESI_SI_EEESC_SE_Li256ELb0ELb1ELb1ELb0EEENS1_19SingleTileSchedulerILb0ELb1ELb1ELi128EEEEEEEEEvNT_6ParamsE --------------------------
	.section	.nv.info._ZN7cutlass13device_kernelIN5flash19enable_sm80_to_sm89INS1_16FlashAttnFwdSm80INS1_25CollectiveMainloopFwdSm80ILi8ELi2ELb0EN4cute5tupleIJNS5_1CILi128EEENS7_ILi64EEENS7_ILi192EEEEEELi192ENS_10bfloat16_tEfNS_4arch4Sm80ELb0ELb0ELb0ELb0ELb1ELb0ELb1ELb1EEENS1_21CollectiveEpilogueFwdINS6_IJS8_SA_S9_EEENS6_IJNS7_ILi1EEESI_SI_EEESC_SE_Li256ELb0ELb1ELb1ELb0EEENS1_19SingleTileSchedulerILb0ELb1ELb1ELi128EEEEEEEEEvNT_6ParamsE,"",@"SHT_CUDA_INFO"
	.sectionflags	@""
	.align	4


	//----- nvinfo : EIATTR_CUDA_API_VERSION
	.align		4
        /*0000*/ 	.byte	0x04, 0x37
        /*0002*/ 	.short	(.L_552 - .L_551)
.L_551:
        /*0004*/ 	.word	0x00000082


	//----- nvinfo : EIATTR_KPARAM_INFO
	.align		4
.L_552:
        /*0008*/ 	.byte	0x04, 0x17
        /*000a*/ 	.short	(.L_554 - .L_553)
.L_553:
        /*000c*/ 	.word	0x00000000
        /*0010*/ 	.short	0x0000
        /*0012*/ 	.short	0x0000
        /*0014*/ 	.byte	0x00, 0xf0, 0x61, 0x10


	//----- nvinfo : EIATTR_SPARSE_MMA_MASK
	.align		4
.L_554:
        /*0018*/ 	.byte	0x03, 0x50
        /*001a*/ 	.short	0x0000


	//----- nvinfo : EIATTR_MAXREG_COUNT
	.align		4
        /*001c*/ 	.byte	0x03, 0x1b
        /*001e*/ 	.short	0x00ff


	//----- nvinfo : EIATTR_MERCURY_ISA_VERSION
	.align		4
        /*0020*/ 	.byte	0x03, 0x5f
        /*0022*/ 	.short	0x0101


	//----- nvinfo : EIATTR_EXIT_INSTR_OFFSETS
	.align		4
        /*0024*/ 	.byte	0x04, 0x1c
        /*0026*/ 	.short	(.L_556 - .L_555)


	//   ....[0]....
.L_555:
        /*0028*/ 	.word	0x00000010


	//----- nvinfo : EIATTR_MAX_THREADS
	.align		4
.L_556:
        /*002c*/ 	.byte	0x04, 0x05
        /*002e*/ 	.short	(.L_558 - .L_557)
.L_557:
        /*0030*/ 	.word	0x00000100
        /*0034*/ 	.word	0x00000001
        /*0038*/ 	.word	0x00000001


	//----- nvinfo : EIATTR_CBANK_PARAM_SIZE
	.align		4
.L_558:
        /*003c*/ 	.byte	0x03, 0x19
        /*003e*/ 	.short	0x0418


	//----- nvinfo : EIATTR_PARAM_CBANK
	.align		4
        /*0040*/ 	.byte	0x04, 0x0a
        /*0042*/ 	.short	(.L_560 - .L_559)
	.align		4
.L_559:
        /*0044*/ 	.word	index@(.nv.constant0._ZN7cutlass13device_kernelIN5flash19enable_sm80_to_sm89INS1_16FlashAttnFwdSm80INS1_25CollectiveMainloopFwdSm80ILi8ELi2ELb0EN4cute5tupleIJNS5_1CILi128EEENS7_ILi64EEENS7_ILi192EEEEEELi192ENS_10bfloat16_tEfNS_4arch4Sm80ELb0ELb0ELb0ELb0ELb1ELb0ELb1ELb1EEENS1_21CollectiveEpilogueFwdINS6_IJS8_SA_S9_EEENS6_IJNS7_ILi1EEESI_SI_EEESC_SE_Li256ELb0ELb1ELb1ELb0EEENS1_19SingleTileSchedulerILb0ELb1ELb1ELi128EEEEEEEEEvNT_6ParamsE)
        /*0048*/ 	.short	0x0210
        /*004a*/ 	.short	0x0418


	//----- nvinfo : EIATTR_SW_WAR
	.align		4
.L_560:
        /*004c*/ 	.byte	0x04, 0x36
        /*004e*/ 	.short	(.L_562 - .L_561)
.L_561:
        /*0050*/ 	.word	0x00000008
.L_562:


//--------------------- .nv.info._ZN7cutlass13device_kernelIN5flash19enable_sm80_to_sm89INS1_16FlashAttnFwdSm80INS1_25CollectiveMainloopFwdSm80ILi8ELi2ELb0EN4cute5tupleIJNS5_1CILi128EEENS7_ILi64EEENS7_ILi192EEEEEELi192ENS_10bfloat16_tEfNS_4arch4Sm80ELb0ELb0ELb0ELb1ELb1ELb0ELb1ELb1EEENS1_21CollectiveEpilogueFwdINS6_IJS8_SA_S9_EEENS6_IJNS7_ILi1EEESI_SI_EEESC_SE_Li256ELb1ELb1ELb1ELb0EEENS1_36VarlenDynamicPersistentTileSchedulerILi128ELi64ELi256ELi256ELb1ELb1ELb0ELb0ELb1ELb1EEEEEEEEEvNT_6ParamsE --------------------------
	.section	.nv.info._ZN7cutlass13device_kernelIN5flash19enable_sm80_to_sm89INS1_16FlashAttnFwdSm80INS1_25CollectiveMainloopFwdSm80ILi8ELi2ELb0EN4cute5tupleIJNS5_1CILi128EEENS7_ILi64EEENS7_ILi192EEEEEELi192ENS_10bfloat16_tEfNS_4arch4Sm80ELb0ELb0ELb0ELb1ELb1ELb0ELb1ELb1EEENS1_21CollectiveEpilogueFwdINS6_IJS8_SA_S9_EEENS6_IJNS7_ILi1EEESI_SI_EEESC_SE_Li256ELb1ELb1ELb1ELb0EEENS1_36VarlenDynamicPersistentTileSchedulerILi128ELi64ELi256ELi256ELb1ELb1ELb0ELb0ELb1ELb1EEEEEEEEEvNT_6ParamsE,"",@"SHT_CUDA_INFO"
	.sectionflags	@""
	.align	4


	//----- nvinfo : EIATTR_CUDA_API_VERSION
	.align		4
        /*0000*/ 	.byte	0x04, 0x37
        /*0002*/ 	.short	(.L_564 - .L_563)
.L_563:
        /*0004*/ 	.word	0x00000082


	//----- nvinfo : EIATTR_KPARAM_INFO
	.align		4
.L_564:
        /*0008*/ 	.byte	0x04, 0x17
        /*000a*/ 	.short	(.L_566 - .L_565)
.L_565:
        /*000c*/ 	.word	0x00000000
        /*0010*/ 	.short	0x0000
        /*0012*/ 	.short	0x0000
        /*0014*/ 	.byte	0x00, 0xf0, 0xe1, 0x10


	//----- nvinfo : EIATTR_SPARSE_MMA_MASK
	.align		4
.L_566:
        /*0018*/ 	.byte	0x03, 0x50
        /*001a*/ 	.short	0x0000


	//----- nvinfo : EIATTR_MAXREG_COUNT
	.align		4
        /*001c*/ 	.byte	0x03, 0x1b
        /*001e*/ 	.short	0x00ff


	//----- nvinfo : EIATTR_MERCURY_ISA_VERSION
	.align		4
        /*0020*/ 	.byte	0x03, 0x5f
        /*0022*/ 	.short	0x0101


	//----- nvinfo : EIATTR_EXIT_INSTR_OFFSETS
	.align		4
        /*0024*/ 	.byte	0x04, 0x1c
        /*0026*/ 	.short	(.L_568 - .L_567)


	//   ....[0]....
.L_567:
        /*0028*/ 	.word	0x00000010


	//----- nvinfo : EIATTR_MAX_THREADS
	.align		4
.L_568:
        /*002c*/ 	.byte	0x04, 0x05
        /*002e*/ 	.short	(.L_570 - .L_569)
.L_569:
        /*0030*/ 	.word	0x00000100
        /*0034*/ 	.word	0x00000001
        /*0038*/ 	.word	0x00000001


	//----- nvinfo : EIATTR_CBANK_PARAM_SIZE
	.align		4
.L_570:
        /*003c*/ 	.byte	0x03, 0x19
        /*003e*/ 	.short	0x0438


	//----- nvinfo : EIATTR_PARAM_CBANK
	.align		4
        /*0040*/ 	.byte	0x04, 0x0a
        /*0042*/ 	.short	(.L_572 - .L_571)
	.align		4
.L_571:
        /*0044*/ 	.word	index@(.nv.constant0._ZN7cutlass13device_kernelIN5flash19enable_sm80_to_sm89INS1_16FlashAttnFwdSm80INS1_25CollectiveMainloopFwdSm80ILi8ELi2ELb0EN4cute5tupleIJNS5_1CILi128EEENS7_ILi64EEENS7_ILi192EEEEEELi192ENS_10bfloat16_tEfNS_4arch4Sm80ELb0ELb0ELb0ELb1ELb1ELb0ELb1ELb1EEENS1_21CollectiveEpilogueFwdINS6_IJS8_SA_S9_EEENS6_IJNS7_ILi1EEESI_SI_EEESC_SE_Li256ELb1ELb1ELb1ELb0EEENS1_36VarlenDynamicPersistentTileSchedulerILi128ELi64ELi256ELi256ELb1ELb1ELb0ELb0ELb1ELb1EEEEEEEEEvNT_6ParamsE)
        /*0048*/ 	.short	0x0210
        /*004a*/ 	.short	0x0438


	//----- nvinfo : EIATTR_SW_WAR
	.align		4
.L_572:
        /*004c*/ 	.byte	0x04, 0x36
        /*004e*/ 	.short	(.L_574 - .L_573)
.L_573:
        /*0050*/ 	.word	0x00000008
.L_574:


//--------------------- .nv.info._ZN7cutlass13device_kernelIN5flash19enable_sm80_to_sm89INS1_16FlashAttnFwdSm80INS1_25CollectiveMainloopFwdSm80ILi8ELi2ELb0EN4cute5tupleIJNS5_1CILi128EEENS7_ILi64EEENS7_ILi192EEEEEELi192ENS_10bfloat16_tEfNS_4arch4Sm80ELb0ELb0ELb0ELb1ELb1ELb1ELb1ELb1EEENS1_21CollectiveEpilogueFwdINS6_IJS8_SA_S9_EEENS6_IJNS7_ILi1EEESI_SI_EEESC_SE_Li256ELb1ELb1ELb1ELb0EEENS1_36VarlenDynamicPersistentTileSchedulerILi128ELi64ELi256ELi256ELb1ELb1ELb0ELb0ELb1ELb1EEEEEEEEEvNT_6ParamsE --------------------------
	.section	.nv.info._ZN7cutlass13device_kernelIN5flash19enable_sm80_to_sm89INS1_16FlashAttnFwdSm80INS1_25CollectiveMainloopFwdSm80ILi8ELi2ELb0EN4cute5tupleIJNS5_1CILi128EEENS7_ILi64EEENS7_ILi192EEEEEELi192ENS_10bfloat16_tEfNS_4arch4Sm80ELb0ELb0ELb0ELb1ELb1ELb1ELb1ELb1EEENS1_21CollectiveEpilogueFwdINS6_IJS8_SA_S9_EEENS6_IJNS7_ILi1EEESI_SI_EEESC_SE_Li256ELb1ELb1ELb1ELb0EEENS1_36VarlenDynamicPersistentTileSchedulerILi128ELi64ELi256ELi256ELb1ELb1ELb0ELb0ELb1ELb1EEEEEEEEEvNT_6ParamsE,"",@"SHT_CUDA_INFO"
	.sectionflags	@""
	.align	4


	//----- nvinfo : EIATTR_CUDA_API_VERSION
	.align		4
        /*0000*/ 	.byte	0x04, 0x37
        /*0002*/ 	.short	(.L_576 - .L_575)
.L_575:
        /*0004*/ 	.word	0x00000082


	//----- nvinfo : EIATTR_KPARAM_INFO
	.align		4
.L_576:
        /*0008*/ 	.byte	0x04, 0x17
        /*000a*/ 	.short	(.L_578 - .L_577)
.L_577:
        /*000c*/ 	.word	0x00000000
        /*0010*/ 	.short	0x0000
        /*0012*/ 	.short	0x0000
        /*0014*/ 	.byte	0x00, 0xf0, 0xe1, 0x10


	//----- nvinfo : EIATTR_SPARSE_MMA_MASK
	.align		4
.L_578:
        /*0018*/ 	.byte	0x03, 0x50
        /*001a*/ 	.short	0x0000


	//----- nvinfo : EIATTR_MAXREG_COUNT
	.align		4
        /*001c*/ 	.byte	0x03, 0x1b
        /*001e*/ 	.short	0x00ff


	//----- nvinfo : EIATTR_MERCURY_ISA_VERSION
	.align		4
        /*0020*/ 	.byte	0x03, 0x5f
        /*0022*/ 	.short	0x0101


	//----- nvinfo : EIATTR_EXIT_INSTR_OFFSETS
	.align		4
        /*0024*/ 	.byte	0x04, 0x1c
        /*0026*/ 	.short	(.L_580 - .L_579)


	//   ....[0]....
.L_579:
        /*0028*/ 	.word	0x00000010


	//----- nvinfo : EIATTR_MAX_THREADS
	.align		4
.L_580:
        /*002c*/ 	.byte	0x04, 0x05
        /*002e*/ 	.short	(.L_582 - .L_581)
.L_581:
        /*0030*/ 	.word	0x00000100
        /*0034*/ 	.word	0x00000001
        /*0038*/ 	.word	0x00000001


	//----- nvinfo : EIATTR_CBANK_PARAM_SIZE
	.align		4
.L_582:
        /*003c*/ 	.byte	0x03, 0x19
        /*003e*/ 	.short	0x0438


	//----- nvinfo : EIATTR_PARAM_CBANK
	.align		4
        /*0040*/ 	.byte	0x04, 0x0a
        /*0042*/ 	.short	(.L_584 - .L_583)
	.align		4
.L_583:
        /*0044*/ 	.word	index@(.nv.constant0._ZN7cutlass13device_kernelIN5flash19enable_sm80_to_sm89INS1_16FlashAttnFwdSm80INS1_25CollectiveMainloopFwdSm80ILi8ELi2ELb0EN4cute5tupleIJNS5_1CILi128EEENS7_ILi64EEENS7_ILi192EEEEEELi192ENS_10bfloat16_tEfNS_4arch4Sm80ELb0ELb0ELb0ELb1ELb1ELb1ELb1ELb1EEENS1_21CollectiveEpilogueFwdINS6_IJS8_SA_S9_EEENS6_IJNS7_ILi1EEESI_SI_EEESC_SE_Li256ELb1ELb1ELb1ELb0EEENS1_36VarlenDynamicPersistentTileSchedulerILi128ELi64ELi256ELi256ELb1ELb1ELb0ELb0ELb1ELb1EEEEEEEEEvNT_6ParamsE)
        /*0048*/ 	.short	0x0210
        /*004a*/ 	.short	0x0438


	//----- nvinfo : EIATTR_SW_WAR
	.align		4
.L_584:
        /*004c*/ 	.byte	0x04, 0x36
        /*004e*/ 	.short	(.L_586 - .L_585)
.L_585:
        /*0050*/ 	.word	0x00000008
.L_586:


//--------------------- .nv.info._ZN7cutlass13device_kernelIN5flash19enable_sm80_to_sm89INS1_16FlashAttnFwdSm80INS1_25CollectiveMainloopFwdSm80ILi8ELi2ELb0EN4cute5tupleIJNS5_1CILi128EEENS7_ILi64EEENS7_ILi192EEEEEELi192ENS_10bfloat16_tEfNS_4arch4Sm80ELb0ELb1ELb0ELb0ELb1ELb0ELb1ELb1EEENS1_21CollectiveEpilogueFwdINS6_IJS8_SA_S9_EEENS6_IJNS7_ILi1EEESI_SI_EEESC_SE_Li256ELb0ELb1ELb1ELb0EEENS1_19SingleTileSchedulerILb0ELb1ELb1ELi128EEEEEEEEEvNT_6ParamsE --------------------------
	.section	.nv.info._ZN7cutlass13device_kernelIN5flash19enable_sm80_to_sm89INS1_16FlashAttnFwdSm80INS1_25CollectiveMainloopFwdSm80ILi8ELi2ELb0EN4cute5tupleIJNS5_1CILi128EEENS7_ILi64EEENS7_ILi192EEEEEELi192ENS_10bfloat16_tEfNS_4arch4Sm80ELb0ELb1ELb0ELb0ELb1ELb0ELb1ELb1EEENS1_21CollectiveEpilogueFwdINS6_IJS8_SA_S9_EEENS6_IJNS7_ILi1EEESI_SI_EEESC_SE_Li256ELb0ELb1ELb1ELb0EEENS1_19SingleTileSchedulerILb0ELb1ELb1ELi128EEEEEEEEEvNT_6ParamsE,"",@"SHT_CUDA_INFO"
	.sectionflags	@""
	.align	4


	//----- nvinfo : EIATTR_CUDA_API_VERSION
	.align		4
        /*0000*/ 	.byte	0x04, 0x37
        /*0002*/ 	.short	(.L_588 - .L_587)
.L_587:
        /*0004*/ 	.word	0x00000082


	//----- nvinfo : EIATTR_KPARAM_INFO
	.align		4
.L_588:
        /*0008*/ 	.byte	0x04, 0x17
        /*000a*/ 	.short	(.L_590 - .L_589)
.L_589:
        /*000c*/ 	.word	0x00000000
        /*0010*/ 	.short	0x0000
        /*0012*/ 	.short	0x0000
        /*0014*/ 	.byte	0x00, 0xf0, 0x61, 0x10


	//----- nvinfo : EIATTR_SPARSE_MMA_MASK
	.align		4
.L_590:
        /*0018*/ 	.byte	0x03, 0x50
        /*001a*/ 	.short	0x0000


	//----- nvinfo : EIATTR_MAXREG_COUNT
	.align		4
        /*001c*/ 	.byte	0x03, 0x1b
        /*001e*/ 	.short	0x00ff


	//----- nvinfo : EIATTR_MERCURY_ISA_VERSION
	.align		4
        /*0020*/ 	.byte	0x03, 0x5f
        /*0022*/ 	.short	0x0101


	//----- nvinfo : EIATTR_EXIT_INSTR_OFFSETS
	.align		4
        /*0024*/ 	.byte	0x04, 0x1c
        /*0026*/ 	.short	(.L_592 - .L_591)


	//   ....[0]....
.L_591:
        /*0028*/ 	.word	0x00000010


	//----- nvinfo : EIATTR_MAX_THREADS
	.align		4
.L_592:
        /*002c*/ 	.byte	0x04, 0x05
        /*002e*/ 	.short	(.L_594 - .L_593)
.L_593:
        /*0030*/ 	.word	0x00000100
        /*0034*/ 	.word	0x00000001
        /*0038*/ 	.word	0x00000001


	//----- nvinfo : EIATTR_CBANK_PARAM_SIZE
	.align		4
.L_594:
        /*003c*/ 	.byte	0x03, 0x19
        /*003e*/ 	.short	0x0418


	//----- nvinfo : EIATTR_PARAM_CBANK
	.align		4
        /*0040*/ 	.byte	0x04, 0x0a
        /*0042*/ 	.short	(.L_596 - .L_595)
	.align		4
.L_595:
        /*0044*/ 	.word	index@(.nv.constant0._ZN7cutlass13device_kernelIN5flash19enable_sm80_to_sm89INS1_16FlashAttnFwdSm80INS1_25CollectiveMainloopFwdSm80ILi8ELi2ELb0EN4cute5tupleIJNS5_1CILi128EEENS7_ILi64EEENS7_ILi192EEEEEELi192ENS_10bfloat16_tEfNS_4arch4Sm80ELb0ELb1ELb0ELb0ELb1ELb0ELb1ELb1EEENS1_21CollectiveEpilogueFwdINS6_IJS8_SA_S9_EEENS6_IJNS7_ILi1EEESI_SI_EEESC_SE_Li256ELb0ELb1ELb1ELb0EEENS1_19SingleTileSchedulerILb0ELb1ELb1ELi128EEEEEEEEEvNT_6ParamsE)
        /*0048*/ 	.short	0x0210
        /*004a*/ 	.short	0x0418


	//----- nvinfo : EIATTR_SW_WAR
	.align		4
.L_596:
        /*004c*/ 	.byte	0x04, 0x36
        /*004e*/ 	.short	(.L_598 - .L_597)
.L_597:
        /*0050*/ 	.word	0x00000008
.L_598:


//--------------------- .nv.info._ZN7cutlass13device_kernelIN5flash19enable_sm80_to_sm89INS1_16FlashAttnFwdSm80INS1_25CollectiveMainloopFwdSm80ILi8ELi2ELb0EN4cute5tupleIJNS5_1CILi128EEENS7_ILi64EEENS7_ILi192EEEEEELi192ENS_10bfloat16_tEfNS_4arch4Sm80ELb0ELb1ELb0ELb1ELb1ELb0ELb1ELb1EEENS1_21CollectiveEpilogueFwdINS6_IJS8_SA_S9_EEENS6_IJNS7_ILi1EEESI_SI_EEESC_SE_Li256ELb1ELb1ELb1ELb0EEENS1_36VarlenDynamicPersistentTileSchedulerILi128ELi64ELi256ELi256ELb1ELb1ELb0ELb1ELb0ELb1EEEEEEEEEvNT_6ParamsE --------------------------
	.section	.nv.info._ZN7cutlass13device_kernelIN5flash19enable_sm80_to_sm89INS1_16FlashAttnFwdSm80INS1_25CollectiveMainloopFwdSm80ILi8ELi2ELb0EN4cute5tupleIJNS5_1CILi128EEENS7_ILi64EEENS7_ILi192EEEEEELi192ENS_10bfloat16_tEfNS_4arch4Sm80ELb0ELb1ELb0ELb1ELb1ELb0ELb1ELb1EEENS1_21CollectiveEpilogueFwdINS6_IJS8_SA_S9_EEENS6_IJNS7_ILi1EEESI_SI_EEESC_SE_Li256ELb1ELb1ELb1ELb0EEENS1_36VarlenDynamicPersistentTileSchedulerILi128ELi64ELi256ELi256ELb1ELb1ELb0ELb1ELb0ELb1EEEEEEEEEvNT_6ParamsE,"",@"SHT_CUDA_INFO"
	.sectionflags	@""
	.align	4


	//----- nvinfo : EIATTR_CUDA_API_VERSION
	.align		4
        /*0000*/ 	.byte	0x04, 0x37
        /*0002*/ 	.short	(.L_600 - .L_599)
.L_599:
        /*0004*/ 	.word	0x00000082


	//----- nvinfo : EIATTR_KPARAM_INFO
	.align		4
.L_600:
        /*0008*/ 	.byte	0x04, 0x17
        /*000a*/ 	.short	(.L_602 - .L_601)
.L_601:
        /*000c*/ 	.word	0x00000000
        /*0010*/ 	.short	0x0000
        /*0012*/ 	.short	0x0000
        /*0014*/ 	.byte	0x00, 0xf0, 0xe1, 0x10


	//----- nvinfo : EIATTR_SPARSE_MMA_MASK
	.align		4
.L_602:
        /*0018*/ 	.byte	0x03, 0x50
        /*001a*/ 	.short	0x0000


	//----- nvinfo : EIATTR_MAXREG_COUNT
	.align		4
        /*001c*/ 	.byte	0x03, 0x1b
        /*001e*/ 	.short	0x00ff


	//----- nvinfo : EIATTR_MERCURY_ISA_VERSION
	.align		4
        /*0020*/ 	.byte	0x03, 0x5f
        /*0022*/ 	.short	0x0101


	//----- nvinfo : EIATTR_EXIT_INSTR_OFFSETS
	.align		4
        /*0024*/ 	.byte	0x04, 0x1c
        /*0026*/ 	.short	(.L_604 - .L_603)


	//   ....[0]....
.L_603:
        /*0028*/ 	.word	0x00000010


	//----- nvinfo : EIATTR_MAX_THREADS
	.align		4
.L_604:
        /*002c*/ 	.byte	0x04, 0x05
        /*002e*/ 	.short	(.L_606 - .L_605)
.L_605:
        /*0030*/ 	.word	0x00000100
        /*0034*/ 	.word	0x00000001
        /*0038*/ 	.word	0x00000001


	//----- nvinfo : EIATTR_CBANK_PARAM_SIZE
	.align		4
.L_606:
        /*003c*/ 	.byte	0x03, 0x19
        /*003e*/ 	.short	0x0438


	//----- nvinfo : EIATTR_PARAM_CBANK
	.align		4
        /*0040*/ 	.byte	0x04, 0x0a
        /*0042*/ 	.short	(.L_608 - .L_607)
	.align		4
.L_607:
        /*0044*/ 	.word	index@(.nv.constant0._ZN7cutlass13device_kernelIN5flash19enable_sm80_to_sm89INS1_16FlashAttnFwdSm80INS1_25CollectiveMainloopFwdSm80ILi8ELi2ELb0EN4cute5tupleIJNS5_1CILi128EEENS7_ILi64EEENS7_ILi192EEEEEELi192ENS_10bfloat16_tEfNS_4arch4Sm80ELb0ELb1ELb0ELb1ELb1ELb0ELb1ELb1EEENS1_21CollectiveEpilogueFwdINS6_IJS8_SA_S9_EEENS6_IJNS7_ILi1EEESI_SI_EEESC_SE_Li256ELb1ELb1ELb1ELb0EEENS1_36VarlenDynamicPersistentTileSchedulerILi128ELi64ELi256ELi256ELb1ELb1ELb0ELb1ELb0ELb1EEEEEEEEEvNT_6ParamsE)
        /*0048*/ 	.short	0x0210
        /*004a*/ 	.short	0x0438


	//----- nvinfo : EIATTR_SW_WAR
	.align		4
.L_608:
        /*004c*/ 	.byte	0x04, 0x36
        /*004e*/ 	.short	(.L_610 - .L_609)
.L_609:
        /*0050*/ 	.word	0x00000008
.L_610:


//--------------------- .nv.info._ZN7cutlass13device_kernelIN5flash19enable_sm80_to_sm89INS1_16FlashAttnFwdSm80INS1_25CollectiveMainloopFwdSm80ILi8ELi2ELb0EN4cute5tupleIJNS5_1CILi128EEENS7_ILi64EEENS7_ILi192EEEEEELi192ENS_10bfloat16_tEfNS_4arch4Sm80ELb0ELb1ELb0ELb1ELb1ELb1ELb1ELb1EEENS1_21CollectiveEpilogueFwdINS6_IJS8_SA_S9_EEENS6_IJNS7_ILi1EEESI_SI_EEESC_SE_Li256ELb1ELb1ELb1ELb0EEENS1_36VarlenDynamicPersistentTileSchedulerILi128ELi64ELi256ELi256ELb1ELb1ELb0ELb1ELb0ELb1EEEEEEEEEvNT_6ParamsE --------------------------
	.section	.nv.info._ZN7cutlass13device_kernelIN5flash19enable_sm80_to_sm89INS1_16FlashAttnFwdSm80INS1_25CollectiveMainloopFwdSm80ILi8ELi2ELb0EN4cute5tupleIJNS5_1CILi128EEENS7_ILi64EEENS7_ILi192EEEEEELi192ENS_10bfloat16_tEfNS_4arch4Sm80ELb0ELb1ELb0ELb1ELb1ELb1ELb1ELb1EEENS1_21CollectiveEpilogueFwdINS6_IJS8_SA_S9_EEENS6_IJNS7_ILi1EEESI_SI_EEESC_SE_Li256ELb1ELb1ELb1ELb0EEENS1_36VarlenDynamicPersistentTileSchedulerILi128ELi64ELi256ELi256ELb1ELb1ELb0ELb1ELb0ELb1EEEEEEEEEvNT_6ParamsE,"",@"SHT_CUDA_INFO"
	.sectionflags	@""
	.align	4


	//----- nvinfo : EIATTR_CUDA_API_VERSION
	.align		4
        /*0000*/ 	.byte	0x04, 0x37
        /*0002*/ 	.short	(.L_612 - .L_611)
.L_611:
        /*0004*/ 	.word	0x00000082


	//----- nvinfo : EIATTR_KPARAM_INFO
	.align		4
.L_612:
        /*0008*/ 	.byte	0x04, 0x17
        /*000a*/ 	.short	(.L_614 - .L_613)
.L_613:
        /*000c*/ 	.word	0x00000000
        /*0010*/ 	.short	0x0000
        /*0012*/ 	.short	0x0000
        /*0014*/ 	.byte	0x00, 0xf0, 0xe1, 0x10


	//----- nvinfo : EIATTR_SPARSE_MMA_MASK
	.align		4
.L_614:
        /*0018*/ 	.byte	0x03, 0x50
        /*001a*/ 	.short	0x0000


	//----- nvinfo : EIATTR_MAXREG_COUNT
	.align		4
        /*001c*/ 	.byte	0x03, 0x1b
        /*001e*/ 	.short	0x00ff


	//----- nvinfo : EIATTR_MERCURY_ISA_VERSION
	.align		4
        /*0020*/ 	.byte	0x03, 0x5f
        /*0022*/ 	.short	0x0101


	//----- nvinfo : EIATTR_EXIT_INSTR_OFFSETS
	.align		4
        /*0024*/ 	.byte	0x04, 0x1c
        /*0026*/ 	.short	(.L_616 - .L_615)


	//   ....[0]....
.L_615:
        /*0028*/ 	.word	0x00000010


	//----- nvinfo : EIATTR_MAX_THREADS
	.align		4
.L_616:
        /*002c*/ 	.byte	0x04, 0x05
        /*002e*/ 	.short	(.L_618 - .L_617)
.L_617:
        /*0030*/ 	.word	0x00000100
        /*0034*/ 	.word	0x00000001
        /*0038*/ 	.word	0x00000001


	//----- nvinfo : EIATTR_CBANK_PARAM_SIZE
	.align		4
.L_618:
        /*003c*/ 	.byte	0x03, 0x19
        /*003e*/ 	.short	0x0438


	//----- nvinfo : EIATTR_PARAM_CBANK
	.align		4
        /*0040*/ 	.byte	0x04, 0x0a
        /*0042*/ 	.short	(.L_620 - .L_619)
	.align		4
.L_619:
        /*0044*/ 	.word	index@(.nv.constant0._ZN7cutlass13device_kernelIN5flash19enable_sm80_to_sm89INS1_16FlashAttnFwdSm80INS1_25CollectiveMainloopFwdSm80ILi8ELi2ELb0EN4cute5tupleIJNS5_1CILi128EEENS7_ILi64EEENS7_ILi192EEEEEELi192ENS_10bfloat16_tEfNS_4arch4Sm80ELb0ELb1ELb0ELb1ELb1ELb1ELb1ELb1EEENS1_21CollectiveEpilogueFwdINS6_IJS8_SA_S9_EEENS6_IJNS7_ILi1EEESI_SI_EEESC_SE_Li256ELb1ELb1ELb1ELb0EEENS1_36VarlenDynamicPersistentTileSchedulerILi128ELi64ELi256ELi256ELb1ELb1ELb0ELb1ELb0ELb1EEEEEEEEEvNT_6ParamsE)
        /*0048*/ 	.short	0x0210
        /*004a*/ 	.short	0x0438


	//----- nvinfo : EIATTR_SW_WAR
	.align		4
.L_620:
        /*004c*/ 	.byte	0x04, 0x36
        /*004e*/ 	.short	(.L_622 - .L_621)
.L_621:
        /*0050*/ 	.word	0x00000008
.L_622:


//--------------------- .nv.info._ZN7cutlass13device_kernelIN5flash19enable_sm80_to_sm89INS1_16FlashAttnFwdSm80INS1_25CollectiveMainloopFwdSm80ILi8ELi2ELb0EN4cute5tupleIJNS5_1CILi128EEENS7_ILi64EEENS7_ILi192EEEEEELi192ENS_10bfloat16_tEfNS_4arch4Sm80ELb1ELb0ELb0ELb0ELb1ELb0ELb1ELb1EEENS1_21CollectiveEpilogueFwdINS6_IJS8_SA_S9_EEENS6_IJNS7_ILi1EEESI_SI_EEESC_SE_Li256ELb0ELb1ELb1ELb0EEENS1_30DynamicPersistentTileSchedulerILi256ELi256ELb1ELb1ELb0EEEEEEEEEvNT_6ParamsE --------------------------
	.section	.nv.info._ZN7cutlass13device_kernelIN5flash19enable_sm80_to_sm89INS1_16FlashAttnFwdSm80INS1_25CollectiveMainloopFwdSm80ILi8ELi2ELb0EN4cute5tupleIJNS5_1CILi128EEENS7_ILi64EEENS7_ILi192EEEEEELi192ENS_10bfloat16_tEfNS_4arch4Sm80ELb1ELb0ELb0ELb0ELb1ELb0ELb1ELb1EEENS1_21CollectiveEpilogueFwdINS6_IJS8_SA_S9_EEENS6_IJNS7_ILi1EEESI_SI_EEESC_SE_Li256ELb0ELb1ELb1ELb0EEENS1_30DynamicPersistentTileSchedulerILi256ELi256ELb1ELb1ELb0EEEEEEEEEvNT_6ParamsE,"",@"SHT_CUDA_INFO"
	.sectionflags	@""
	.align	4


	//----- nvinfo : EIATTR_CUDA_API_VERSION
	.align		4
        /*0000*/ 	.byte	0x04, 0x37
        /*0002*/ 	.short	(.L_624 - .L_623)
.L_623:
        /*0004*/ 	.word	0x00000082


	//----- nvinfo : EIATTR_KPARAM_INFO
	.align		4
.L_624:
        /*0008*/ 	.byte	0x04, 0x17
        /*000a*/ 	.short	(.L_626 - .L_625)
.L_625:
        /*000c*/ 	.word	0x00000000
        /*0010*/ 	.short	0x0000
        /*0012*/ 	.short	0x0000
        /*0014*/ 	.byte	0x00, 0xf0, 0xa1, 0x10


	//----- nvinfo : EIATTR_SPARSE_MMA_MASK
	.align		4
.L_626:
        /*0018*/ 	.byte	0x03, 0x50
        /*001a*/ 	.short	0x0000


	//----- nvinfo : EIATTR_MAXREG_COUNT
	.align		4
        /*001c*/ 	.byte	0x03, 0x1b
        /*001e*/ 	.short	0x00ff


	//----- nvinfo : EIATTR_MERCURY_ISA_VERSION
	.align		4
        /*0020*/ 	.byte	0x03, 0x5f
        /*0022*/ 	.short	0x0101


	//----- nvinfo : EIATTR_EXIT_INSTR_OFFSETS
	.align		4
        /*0024*/ 	.byte	0x04, 0x1c
        /*0026*/ 	.short	(.L_628 - .L_627)


	//   ....[0]....
.L_627:
        /*0028*/ 	.word	0x00000010


	//----- nvinfo : EIATTR_MAX_THREADS
	.align		4
.L_628:
        /*002c*/ 	.byte	0x04, 0x05
        /*002e*/ 	.short	(.L_630 - .L_629)
.L_629:
        /*0030*/ 	.word	0x00000100
        /*0034*/ 	.word	0x00000001
        /*0038*/ 	.word	0x00000001


	//----- nvinfo : EIATTR_CBANK_PARAM_SIZE
	.align		4
.L_630:
        /*003c*/ 	.byte	0x03, 0x19
        /*003e*/ 	.short	0x0428


	//----- nvinfo : EIATTR_PARAM_CBANK
	.align		4
        /*0040*/ 	.byte	0x04, 0x0a
        /*0042*/ 	.short	(.L_632 - .L_631)
	.align		4
.L_631:
        /*0044*/ 	.word	index@(.nv.constant0._ZN7cutlass13device_kernelIN5flash19enable_sm80_to_sm89INS1_16FlashAttnFwdSm80INS1_25CollectiveMainloopFwdSm80ILi8ELi2ELb0EN4cute5tupleIJNS5_1CILi128EEENS7_ILi64EEENS7_ILi192EEEEEELi192ENS_10bfloat16_tEfNS_4arch4Sm80ELb1ELb0ELb0ELb0ELb1ELb0ELb1ELb1EEENS1_21CollectiveEpilogueFwdINS6_IJS8_SA_S9_EEENS6_IJNS7_ILi1EEESI_SI_EEESC_SE_Li256ELb0ELb1ELb1ELb0EEENS1_30DynamicPersistentTileSchedulerILi256ELi256ELb1ELb1ELb0EEEEEEEEEvNT_6ParamsE)
        /*0048*/ 	.short	0x0210
        /*004a*/ 	.short	0x0428


	//----- nvinfo : EIATTR_SW_WAR
	.align		4
.L_632:
        /*004c*/ 	.byte	0x04, 0x36
        /*004e*/ 	.short	(.L_634 - .L_633)
.L_633:
        /*0050*/ 	.word	0x00000008
.L_634:


//--------------------- .nv.info._ZN7cutlass13device_kernelIN5flash19enable_sm80_to_sm89INS1_16FlashAttnFwdSm80INS1_25CollectiveMainloopFwdSm80ILi8ELi2ELb0EN4cute5tupleIJNS5_1CILi128EEENS7_ILi64EEENS7_ILi192EEEEEELi192ENS_10bfloat16_tEfNS_4arch4Sm80ELb1ELb0ELb0ELb1ELb1ELb0ELb1ELb1EEENS1_21CollectiveEpilogueFwdINS6_IJS8_SA_S9_EEENS6_IJNS7_ILi1EEESI_SI_EEESC_SE_Li256ELb1ELb1ELb1ELb0EEENS1_36VarlenDynamicPersistentTileSchedulerILi128ELi64ELi256ELi256ELb1ELb1ELb0ELb1ELb1ELb1EEEEEEEEEvNT_6ParamsE --------------------------
	.section	.nv.info._ZN7cutlass13device_kernelIN5flash19enable_sm80_to_sm89INS1_16FlashAttnFwdSm80INS1_25CollectiveMainloopFwdSm80ILi8ELi2ELb0EN4cute5tupleIJNS5_1CILi128EEENS7_ILi64EEENS7_ILi192EEEEEELi192ENS_10bfloat16_tEfNS_4arch4Sm80ELb1ELb0ELb0ELb1ELb1ELb0ELb1ELb1EEENS1_21CollectiveEpilogueFwdINS6_IJS8_SA_S9_EEENS6_IJNS7_ILi1EEESI_SI_EEESC_SE_Li256ELb1ELb1ELb1ELb0EEENS1_36VarlenDynamicPersistentTileSchedulerILi128ELi64ELi256ELi256ELb1ELb1ELb0ELb1ELb1ELb1EEEEEEEEEvNT_6ParamsE,"",@"SHT_CUDA_INFO"
	.sectionflags	@""
	.align	4


	//----- nvinfo : EIATTR_CUDA_API_VERSION
	.align		4
        /*0000*/ 	.byte	0x04, 0x37
        /*0002*/ 	.short	(.L_636 - .L_635)
.L_635:
        /*0004*/ 	.word	0x00000082


	//----- nvinfo : EIATTR_KPARAM_INFO
	.align		4
.L_636:
        /*0008*/ 	.byte	0x04, 0x17
        /*000a*/ 	.short	(.L_638 - .L_637)
.L_637:
        /*000c*/ 	.word	0x00000000
        /*0010*/ 	.short	0x0000
        /*0012*/ 	.short	0x0000
        /*0014*/ 	.byte	0x00, 0xf0, 0xe1, 0x10


	//----- nvinfo : EIATTR_SPARSE_MMA_MASK
	.align		4
.L_638:
        /*0018*/ 	.byte	0x03, 0x50
        /*001a*/ 	.short	0x0000


	//----- nvinfo : EIATTR_MAXREG_COUNT
	.align		4
        /*001c*/ 	.byte	0x03, 0x1b
        /*001e*/ 	.short	0x00ff


	//----- nvinfo : EIATTR_MERCURY_ISA_VERSION
	.align		4
        /*0020*/ 	.byte	0x03, 0x5f
        /*0022*/ 	.short	0x0101


	//----- nvinfo : EIATTR_EXIT_INSTR_OFFSETS
	.align		4
        /*0024*/ 	.byte	0x04, 0x1c
        /*0026*/ 	.short	(.L_640 - .L_639)


	//   ....[0]....
.L_639:
        /*0028*/ 	.word	0x00000010


	//----- nvinfo : EIATTR_MAX_THREADS
	.align		4
.L_640:
        /*002c*/ 	.byte	0x04, 0x05
        /*002e*/ 	.short	(.L_642 - .L_641)
.L_641:
        /*0030*/ 	.word	0x00000100
        /*0034*/ 	.word	0x00000001
        /*0038*/ 	.word	0x00000001


	//----- nvinfo : EIATTR_CBANK_PARAM_SIZE
	.align		4
.L_642:
        /*003c*/ 	.byte	0x03, 0x19
        /*003e*/ 	.short	0x0438


	//----- nvinfo : EIATTR_PARAM_CBANK
	.align		4
        /*0040*/ 	.byte	0x04, 0x0a
        /*0042*/ 	.short	(.L_644 - .L_643)
	.align		4
.L_643:
        /*0044*/ 	.word	index@(.nv.constant0._ZN7cutlass13device_kernelIN5flash19enable_sm80_to_sm89INS1_16FlashAttnFwdSm80INS1_25CollectiveMainloopFwdSm80ILi8ELi2ELb0EN4cute5tupleIJNS5_1CILi128EEENS7_ILi64EEENS7_ILi192EEEEEELi192ENS_10bfloat16_tEfNS_4arch4Sm80ELb1ELb0ELb0ELb1ELb1ELb0ELb1ELb1EEENS1_21CollectiveEpilogueFwdINS6_IJS8_SA_S9_EEENS6_IJNS7_ILi1EEESI_SI_EEESC_SE_Li256ELb1ELb1ELb1ELb0EEENS1_36VarlenDynamicPersistentTileSchedulerILi128ELi64ELi256ELi256ELb1ELb1ELb0ELb1ELb1ELb1EEEEEEEEEvNT_6ParamsE)
        /*0048*/ 	.short	0x0210
        /*004a*/ 	.short	0x0438


	//----- nvinfo : EIATTR_SW_WAR
	.align		4
.L_644:
        /*004c*/ 	.byte	0x04, 0x36
        /*004e*/ 	.short	(.L_646 - .L_645)
.L_645:
        /*0050*/ 	.word	0x00000008
.L_646:


//--------------------- .nv.info._ZN7cutlass13device_kernelIN5flash19enable_sm80_to_sm89INS1_16FlashAttnFwdSm80INS1_25CollectiveMainloopFwdSm80ILi8ELi2ELb0EN4cute5tupleIJNS5_1CILi128EEENS7_ILi64EEENS7_ILi192EEEEEELi192ENS_10bfloat16_tEfNS_4arch4Sm80ELb1ELb0ELb0ELb1ELb1ELb1ELb1ELb1EEENS1_21CollectiveEpilogueFwdINS6_IJS8_SA_S9_EEENS6_IJNS7_ILi1EEESI_SI_EEESC_SE_Li256ELb1ELb1ELb1ELb0EEENS1_36VarlenDynamicPersistentTileSchedulerILi128ELi64ELi256ELi256ELb1ELb1ELb0ELb1ELb1ELb1EEEEEEEEEvNT_6ParamsE --------------------------
	.section	.nv.info._ZN7cutlass13device_kernelIN5flash19enable_sm80_to_sm89INS1_16FlashAttnFwdSm80INS1_25CollectiveMainloopFwdSm80ILi8ELi2ELb0EN4cute5tupleIJNS5_1CILi128EEENS7_ILi64EEENS7_ILi192EEEEEELi192ENS_10bfloat16_tEfNS_4arch4Sm80ELb1ELb0ELb0ELb1ELb1ELb1ELb1ELb1EEENS1_21CollectiveEpilogueFwdINS6_IJS8_SA_S9_EEENS6_IJNS7_ILi1EEESI_SI_EEESC_SE_Li256ELb1ELb1ELb1ELb0EEENS1_36VarlenDynamicPersistentTileSchedulerILi128ELi64ELi256ELi256ELb1ELb1ELb0ELb1ELb1ELb1EEEEEEEEEvNT_6ParamsE,"",@"SHT_CUDA_INFO"
	.sectionflags	@""
	.align	4


	//----- nvinfo : EIATTR_CUDA_API_VERSION
	.align		4
        /*0000*/ 	.byte	0x04, 0x37
        /*0002*/ 	.short	(.L_648 - .L_647)
.L_647:
        /*0004*/ 	.word	0x00000082


	//----- nvinfo : EIATTR_KPARAM_INFO
	.align		4
.L_648:
        /*0008*/ 	.byte	0x04, 0x17
        /*000a*/ 	.short	(.L_650 - .L_649)
.L_649:
        /*000c*/ 	.word	0x00000000
        /*0010*/ 	.short	0x0000
        /*0012*/ 	.short	0x0000
        /*0014*/ 	.byte	0x00, 0xf0, 0xe1, 0x10


	//----- nvinfo : EIATTR_SPARSE_MMA_MASK
	.align		4
.L_650:
        /*0018*/ 	.byte	0x03, 0x50
        /*001a*/ 	.short	0x0000


	//----- nvinfo : EIATTR_MAXREG_COUNT
	.align		4
        /*001c*/ 	.byte	0x03, 0x1b
        /*001e*/ 	.short	0x00ff


	//----- nvinfo : EIATTR_MERCURY_ISA_VERSION
	.align		4
        /*0020*/ 	.byte	0x03, 0x5f
        /*0022*/ 	.short	0x0101


	//----- nvinfo : EIATTR_EXIT_INSTR_OFFSETS
	.align		4
        /*0024*/ 	.byte	0x04, 0x1c
        /*0026*/ 	.short	(.L_652 - .L_651)


	//   ....[0]....
.L_651:
        /*0028*/ 	.word	0x00000010


	//----- nvinfo : EIATTR_MAX_THREADS
	.align		4
.L_652:
        /*002c*/ 	.byte	0x04, 0x05
        /*002e*/ 	.short	(.L_654 - .L_653)
.L_653:
        /*0030*/ 	.word	0x00000100
        /*0034*/ 	.word	0x00000001
        /*0038*/ 	.word	0x00000001


	//----- nvinfo : EIATTR_CBANK_PARAM_SIZE
	.align		4
.L_654:
        /*003c*/ 	.byte	0x03, 0x19
        /*003e*/ 	.short	0x0438


	//----- nvinfo : EIATTR_PARAM_CBANK
	.align		4
        /*0040*/ 	.byte	0x04, 0x0a
        /*0042*/ 	.short	(.L_656 - .L_655)
	.align		4
.L_655:
        /*0044*/ 	.word	index@(.nv.constant0._ZN7cutlass13device_kernelIN5flash19enable_sm80_to_sm89INS1_16FlashAttnFwdSm80INS1_25CollectiveMainloopFwdSm80ILi8ELi2ELb0EN4cute5tupleIJNS5_1CILi128EEENS7_ILi64EEENS7_ILi192EEEEEELi192ENS_10bfloat16_tEfNS_4arch4Sm80ELb1ELb0ELb0ELb1ELb1ELb1ELb1ELb1EEENS1_21CollectiveEpilogueFwdINS6_IJS8_SA_S9_EEENS6_IJNS7_ILi1EEESI_SI_EEESC_SE_Li256ELb1ELb1ELb1ELb0EEENS1_36VarlenDynamicPersistentTileSchedulerILi128ELi64ELi256ELi256ELb1ELb1ELb0ELb1ELb1ELb1EEEEEEEEEvNT_6ParamsE)
        /*0048*/ 	.short	0x0210
        /*004a*/ 	.short	0x0438


	//----- nvinfo : EIATTR_SW_WAR
	.align		4
.L_656:
        /*004c*/ 	.byte	0x04, 0x36
        /*004e*/ 	.short	(.L_658 - .L_657)
.L_657:
        /*0050*/ 	.word	0x00000008
.L_658:


//--------------------- .nv.callgraph             --------------------------
	.section	.nv.callgraph,"",@"SHT_CUDA_CALLGRAPH"
	.align	4
	.sectionentsize	8
	.align		4
        /*0000*/ 	.word	0x00000000
	.align		4
        /*0004*/ 	.word	0xffffffff
	.align		4
        /*0008*/ 	.word	0x00000000
	.align		4
        /*000c*/ 	.word	0xfffffffe
	.align		4
        /*0010*/ 	.word	0x00000000
	.align		4
        /*0014*/ 	.word	0xfffffffd
	.align		4
        /*0018*/ 	.word	0x00000000
	.align		4
        /*001c*/ 	.word	0xfffffffc


//--------------------- .nv.constant4             --------------------------
	.section	.nv.constant4,"a",@progbits
	.align	8
	.align		8
.nv.constant4:
        /*0000*/ 	.dword	_ZN89_INTERNAL_5a5148a6_53_flash_fwd_hdim192_bf16_paged_split_softcapall_sm80_cu_ef95aea4_41184cuda3std3__45__cpo5beginE
	.align		8
        /*0008*/ 	.dword	_ZN89_INTERNAL_5a5148a6_53_flash_fwd_hdim192_bf16_paged_split_softcapall_sm80_cu_ef95aea4_41184cuda3std3__45__cpo3endE
	.align		8
        /*0010*/ 	.dword	_ZN89_INTERNAL_5a5148a6_53_flash_fwd_hdim192_bf16_paged_split_softcapall_sm80_cu_ef95aea4_41184cuda3std3__45__cpo6cbeginE
	.align		8
        /*0018*/ 	.dword	_ZN89_INTERNAL_5a5148a6_53_flash_fwd_hdim192_bf16_paged_split_softcapall_sm80_cu_ef95aea4_41184cuda3std3__45__cpo4cendE
	.align		8
        /*0020*/ 	.dword	_ZN89_INTERNAL_5a5148a6_53_flash_fwd_hdim192_bf16_paged_split_softcapall_sm80_cu_ef95aea4_41184cuda3std3__491_GLOBAL__N__5a5148a6_53_flash_fwd_hdim192_bf16_paged_split_softcapall_sm80_cu_ef95aea4_41186ignoreE
	.align		8
        /*0028*/ 	.dword	_ZN89_INTERNAL_5a5148a6_53_flash_fwd_hdim192_bf16_paged_split_softcapall_sm80_cu_ef95aea4_41184cuda3std3__419piecewise_constructE
	.align		8
        /*0030*/ 	.dword	_ZN89_INTERNAL_5a5148a6_53_flash_fwd_hdim192_bf16_paged_split_softcapall_sm80_cu_ef95aea4_41184cuda3std3__48in_placeE
	.align		8
        /*0038*/ 	.dword	_ZN89_INTERNAL_5a5148a6_53_flash_fwd_hdim192_bf16_paged_split_softcapall_sm80_cu_ef95aea4_41184cuda3std6ranges3__45__cpo4swapE
	.align		8
        /*0040*/ 	.dword	_ZN89_INTERNAL_5a5148a6_53_flash_fwd_hdim192_bf16_paged_split_softcapall_sm80_cu_ef95aea4_41184cuda3std6ranges3__45__cpo9iter_moveE
	.align		8
        /*0048*/ 	.dword	_ZN89_INTERNAL_5a5148a6_53_flash_fwd_hdim192_bf16_paged_split_softcapall_sm80_cu_ef95aea4_41184cute7productE
	.align		8
        /*0050*/ 	.dword	_ZN89_INTERNAL_5a5148a6_53_flash_fwd_hdim192_bf16_paged_split_softcapall_sm80_cu_ef95aea4_41184cute1_E


//--------------------- .text._ZN7cutlass13device_kernelIN5flash19enable_sm80_to_sm89INS1_16FlashAttnFwdSm80INS1_25CollectiveMainloopFwdSm80ILi8ELi1ELb0EN4cute5tupleIJNS5_1CILi128EEENS7_ILi64EEENS7_ILi192EEEEEELi192ENS_10bfloat16_tEfNS_4arch4Sm80ELb0ELb0ELb1ELb0ELb1ELb0ELb1ELb1EEENS1_21CollectiveEpilogueFwdINS6_IJS8_SA_S9_EEENS6_IJNS7_ILi1EEESI_SI_EEESC_SE_Li256ELb0ELb1ELb1ELb0EEENS1_19SingleTileSchedulerILb0ELb1ELb1ELi128EEEEEEEEEvNT_6ParamsE --------------------------
	.section	.text._ZN7cutlass13device_kernelIN5flash19enable_sm80_to_sm89INS1_16FlashAttnFwdSm80INS1_25CollectiveMainloopFwdSm80ILi8ELi1ELb0EN4cute5tupleIJNS5_1CILi128EEENS7_ILi64EEENS7_ILi192EEEEEELi192ENS_10bfloat16_tEfNS_4arch4Sm80ELb0ELb0ELb1ELb0ELb1ELb0ELb1ELb1EEENS1_21CollectiveEpilogueFwdINS6_IJS8_SA_S9_EEENS6_IJNS7_ILi1EEESI_SI_EEESC_SE_Li256ELb0ELb1ELb1ELb0EEENS1_19SingleTileSchedulerILb0ELb1ELb1ELi128EEEEEEEEEvNT_6ParamsE,"ax",@progbits
	.align	128
.text._ZN7cutlass13device_kernelIN5flash19enable_sm80_to_sm89INS1_16FlashAttnFwdSm80INS1_25CollectiveMainloopFwdSm80ILi8ELi1ELb0EN4cute5tupleIJNS5_1CILi128EEENS7_ILi64EEENS7_ILi192EEEEEELi192ENS_10bfloat16_tEfNS_4arch4Sm80ELb0ELb0ELb1ELb0ELb1ELb0ELb1ELb1EEENS1_21CollectiveEpilogueFwdINS6_IJS8_SA_S9_EEENS6_IJNS7_ILi1EEESI_SI_EEESC_SE_Li256ELb0ELb1ELb1ELb0EEENS1_19SingleTileSchedulerILb0ELb1ELb1ELi128EEEEEEEEEvNT_6ParamsE:
        .type           _ZN7cutlass13device_kernelIN5flash19enable_sm80_to_sm89INS1_16FlashAttnFwdSm80INS1_25CollectiveMainloopFwdSm80ILi8ELi1ELb0EN4cute5tupleIJNS5_1CILi128EEENS7_ILi64EEENS7_ILi192EEEEEELi192ENS_10bfloat16_tEfNS_4arch4Sm80ELb0ELb0ELb1ELb0ELb1ELb0ELb1ELb1EEENS1_21CollectiveEpilogueFwdINS6_IJS8_SA_S9_EEENS6_IJNS7_ILi1EEESI_SI_EEESC_SE_Li256ELb0ELb1ELb1ELb0EEENS1_19SingleTileSchedulerILb0ELb1ELb1ELi128EEEEEEEEEvNT_6ParamsE,@function
        .size           _ZN7cutlass13device_kernelIN5flash19enable_sm80_to_sm89INS1_16FlashAttnFwdSm80INS1_25CollectiveMainloopFwdSm80ILi8ELi1ELb0EN4cute5tupleIJNS5_1CILi128EEENS7_ILi64EEENS7_ILi192EEEEEELi192ENS_10bfloat16_tEfNS_4arch4Sm80ELb0ELb0ELb1ELb0ELb1ELb0ELb1ELb1EEENS1_21CollectiveEpilogueFwdINS6_IJS8_SA_S9_EEENS6_IJNS7_ILi1EEESI_SI_EEESC_SE_Li256ELb0ELb1ELb1ELb0EEENS1_19SingleTileSchedulerILb0ELb1ELb1ELi128EEEEEEEEEvNT_6ParamsE,(.L_x_36 - _ZN7cutlass13device_kernelIN5flash19enable_sm80_to_sm89INS1_16FlashAttnFwdSm80INS1_25CollectiveMainloopFwdSm80ILi8ELi1ELb0EN4cute5tupleIJNS5_1CILi128EEENS7_ILi64EEENS7_ILi192EEEEEELi192ENS_10bfloat16_tEfNS_4arch4Sm80ELb0ELb0ELb1ELb0ELb1ELb0ELb1ELb1EEENS1_21CollectiveEpilogueFwdINS6_IJS8_SA_S9_EEENS6_IJNS7_ILi1EEESI_SI_EEESC_SE_Li256ELb0ELb1ELb1ELb0EEENS1_19SingleTileSchedulerILb0ELb1ELb1ELi128EEEEEEEEEvNT_6ParamsE)
        .other          _ZN7cutlass13device_kernelIN5flash19enable_sm80_to_sm89INS1_16FlashAttnFwdSm80INS1_25CollectiveMainloopFwdSm80ILi8ELi1ELb0EN4cute5tupleIJNS5_1CILi128EEENS7_ILi64EEENS7_ILi192EEEEEELi192ENS_10bfloat16_tEfNS_4arch4Sm80ELb0ELb0ELb1ELb0ELb1ELb0ELb1ELb1EEENS1_21CollectiveEpilogueFwdINS6_IJS8_SA_S9_EEENS6_IJNS7_ILi1EEESI_SI_EEESC_SE_Li256ELb0ELb1ELb1ELb0EEENS1_19SingleTileSchedulerILb0ELb1ELb1ELi128EEEEEEEEEvNT_6ParamsE,@"STO_CUDA_ENTRY STV_DEFAULT"
_ZN7cutlass13device_kernelIN5flash19enable_sm80_to_sm89INS1_16FlashAttnFwdSm80INS1_25CollectiveMainloopFwdSm80ILi8ELi1ELb0EN4cute5tupleIJNS5_1CILi128EEENS7_ILi64EEENS7_ILi192EEEEEELi192ENS_10bfloat16_tEfNS_4arch4Sm80ELb0ELb0ELb1ELb0ELb1ELb0ELb1ELb1EEENS1_21CollectiveEpilogueFwdINS6_IJS8_SA_S9_EEENS6_IJNS7_ILi1EEESI_SI_EEESC_SE_Li256ELb0ELb1ELb1ELb0EEENS1_19SingleTileSchedulerILb0ELb1ELb1ELi128EEEEEEEEEvNT_6ParamsE:
[----:B------:R-:W-:Y:S01]  /*0000*/  LDC R1, c[0x0][0x28] ;  /* 0x00000a00ff017b82 */ /* 0x000fe20000000800 */
[----:B------:R-:W-:Y:S05]  /*0010*/  EXIT ;  /* 0x000000000000794d */ /* 0x000fea0003800000 */
.L_x_0:
[----:B------:R-:W-:-:S00]  /*0020*/  BRA `(.L_x_0) ;  /* 0xfffffffc00fc7947 */ /* 0x000fc0000383ffff */
[----:B------:R-:W-:-:S00]  /*0030*/  NOP ;  /* 0x0000000000007918 */ /* 0x000fc00000000000 */
        /* <DEDUP_REMOVED lines=12> */
.L_x_36:


//--------------------- .text._ZN7cutlass13device_kernelIN5flash19enable_sm80_to_sm89INS1_16FlashAttnFwdSm80INS1_25CollectiveMainloopFwdSm80ILi8ELi1ELb0EN4cute5tupleIJNS5_1CILi128EEENS7_ILi64EEENS7_ILi192EEEEEELi192ENS_10bfloat16_tEfNS_4arch4Sm80ELb0ELb0ELb1ELb1ELb1ELb0ELb1ELb1EEENS1_21CollectiveEpilogueFwdINS6_IJS8_SA_S9_EEENS6_IJNS7_ILi1EEESI_SI_EEESC_SE_Li256ELb1ELb1ELb1ELb0EEENS1_36VarlenDynamicPersistentTileSchedulerILi128ELi64ELi256ELi256ELb1ELb1ELb0ELb0ELb1ELb1EEEEEEEEEvNT_6ParamsE --------------------------
	.section	.text._ZN7cutlass13device_kernelIN5flash19enable_sm80_to_sm89INS1_16FlashAttnFwdSm80INS1_25CollectiveMainloopFwdSm80ILi8ELi1ELb0EN4cute5tupleIJNS5_1CILi128EEENS7_ILi64EEENS7_ILi192EEEEEELi192ENS_10bfloat16_tEfNS_4arch4Sm80ELb0ELb0ELb1ELb1ELb1ELb0ELb1ELb1EEENS1_21CollectiveEpilogueFwdINS6_IJS8_SA_S9_EEENS6_IJNS7_ILi1EEESI_SI_EEESC_SE_Li256ELb1ELb1ELb1ELb0EEENS1_36VarlenDynamicPersistentTileSchedulerILi128ELi64ELi256ELi256ELb1ELb1ELb0ELb0ELb1ELb1EEEEEEEEEvNT_6ParamsE,"ax",@progbits
	.align	128
.text._ZN7cutlass13device_kernelIN5flash19enable_sm80_to_sm89INS1_16FlashAttnFwdSm80INS1_25CollectiveMainloopFwdSm80ILi8ELi1ELb0EN4cute5tupleIJNS5_1CILi128EEENS7_ILi64EEENS7_ILi192EEEEEELi192ENS_10bfloat16_tEfNS_4arch4Sm80ELb0ELb0ELb1ELb1ELb1ELb0ELb1ELb1EEENS1_21CollectiveEpilogueFwdINS6_IJS8_SA_S9_EEENS6_IJNS7_ILi1EEESI_SI_EEESC_SE_Li256ELb1ELb1ELb1ELb0EEENS1_36VarlenDynamicPersistentTileSchedulerILi128ELi64ELi256ELi256ELb1ELb1ELb0ELb0ELb1ELb1EEEEEEEEEvNT_6ParamsE:
        .type           _ZN7cutlass13device_kernelIN5flash19enable_sm80_to_sm89INS1_16FlashAttnFwdSm80INS1_25CollectiveMainloopFwdSm80ILi8ELi1ELb0EN4cute5tupleIJNS5_1CILi128EEENS7_ILi64EEENS7_ILi192EEEEEELi192ENS_10bfloat16_tEfNS_4arch4Sm80ELb0ELb0ELb1ELb1ELb1ELb0ELb1ELb1EEENS1_21CollectiveEpilogueFwdINS6_IJS8_SA_S9_EEENS6_IJNS7_ILi1EEESI_SI_EEESC_SE_Li256ELb1ELb1ELb1ELb0EEENS1_36VarlenDynamicPersistentTileSchedulerILi128ELi64ELi256ELi256ELb1ELb1ELb0ELb0ELb1ELb1EEEEEEEEEvNT_6ParamsE,@function
        .size           _ZN7cutlass13device_kernelIN5flash19enable_sm80_to_sm89INS1_16FlashAttnFwdSm80INS1_25CollectiveMainloopFwdSm80ILi8ELi1ELb0EN4cute5tupleIJNS5_1CILi128EEENS7_ILi64EEENS7_ILi192EEEEEELi192ENS_10bfloat16_tEfNS_4arch4Sm80ELb0ELb0ELb1ELb1ELb1ELb0ELb1ELb1EEENS1_21CollectiveEpilogueFwdINS6_IJS8_SA_S9_EEENS6_IJNS7_ILi1EEESI_SI_EEESC_SE_Li256ELb1ELb1ELb1ELb0EEENS1_36VarlenDynamicPersistentTileSchedulerILi128ELi64ELi256ELi256ELb1ELb1ELb0ELb0ELb1ELb1EEEEEEEEEvNT_6ParamsE,(.L_x_37 - _ZN7cutlass13device_kernelIN5flash19enable_sm80_to_sm89INS1_16FlashAttnFwdSm80INS1_25CollectiveMainloopFwdSm80ILi8ELi1ELb0EN4cute5tupleIJNS5_1CILi128EEENS7_ILi64EEENS7_ILi192EEEEEELi192ENS_10bfloat16_tEfNS_4arch4Sm80ELb0ELb0ELb1ELb1ELb1ELb0ELb1ELb1EEENS1_21CollectiveEpilogueFwdINS6_IJS8_SA_S9_EEENS6_IJNS7_ILi1EEESI_SI_EEESC_SE_Li256ELb1ELb1ELb1ELb0EEENS1_36VarlenDynamicPersistentTileSchedulerILi128ELi64ELi256ELi256ELb1ELb1ELb0ELb0ELb1ELb1EEEEEEEEEvNT_6ParamsE)
        .other          _ZN7cutlass13device_kernelIN5flash19enable_sm80_to_sm89INS1_16FlashAttnFwdSm80INS1_25CollectiveMainloopFwdSm80ILi8ELi1ELb0EN4cute5tupleIJNS5_1CILi128EEENS7_ILi64EEENS7_ILi192EEEEEELi192ENS_10bfloat16_tEfNS_4arch4Sm80ELb0ELb0ELb1ELb1ELb1ELb0ELb1ELb1EEENS1_21CollectiveEpilogueFwdINS6_IJS8_SA_S9_EEENS6_IJNS7_ILi1EEESI_SI_EEESC_SE_Li256ELb1ELb1ELb1ELb0EEENS1_36VarlenDynamicPersistentTileSchedulerILi128ELi64ELi256ELi256ELb1ELb1ELb0ELb0ELb1ELb1EEEEEEEEEvNT_6ParamsE,@"STO_CUDA_ENTRY STV_DEFAULT"
_ZN7cutlass13device_kernelIN5flash19enable_sm80_to_sm89INS1_16FlashAttnFwdSm80INS1_25CollectiveMainloopFwdSm80ILi8ELi1ELb0EN4cute5tupleIJNS5_1CILi128EEENS7_ILi64EEENS7_ILi192EEEEEELi192ENS_10bfloat16_tEfNS_4arch4Sm80ELb0ELb0ELb1ELb1ELb1ELb0ELb1ELb1EEENS1_21CollectiveEpilogueFwdINS6_IJS8_SA_S9_EEENS6_IJNS7_ILi1EEESI_SI_EEESC_SE_Li256ELb1ELb1ELb1ELb0EEENS1_36VarlenDynamicPersistentTileSchedulerILi128ELi64ELi256ELi256ELb1ELb1ELb0ELb0ELb1ELb1EEEEEEEEEvNT_6ParamsE:
[----:B------:R-:W-:Y:S01]  /*0000*/  LDC R1, c[0x0][0x28] ;  /* 0x00000a00ff017b82 */ /* 0x000fe20000000800 */
[----:B------:R-:W-:Y:S05]  /*0010*/  EXIT ;  /* 0x000000000000794d */ /* 0x000fea0003800000 */
.L_x_1:
        /* <DEDUP_REMOVED lines=14> */
.L_x_37:


//--------------------- .text._ZN7cutlass13device_kernelIN5flash19enable_sm80_to_sm89INS1_16FlashAttnFwdSm80INS1_25CollectiveMainloopFwdSm80ILi8ELi1ELb0EN4cute5tupleIJNS5_1CILi128EEENS7_ILi64EEENS7_ILi192EEEEEELi192ENS_10bfloat16_tEfNS_4arch4Sm80ELb0ELb0ELb1ELb1ELb1ELb1ELb1ELb1EEENS1_21CollectiveEpilogueFwdINS6_IJS8_SA_S9_EEENS6_IJNS7_ILi1EEESI_SI_EEESC_SE_Li256ELb1ELb1ELb1ELb0EEENS1_36VarlenDynamicPersistentTileSchedulerILi128ELi64ELi256ELi256ELb1ELb1ELb0ELb0ELb1ELb1EEEEEEEEEvNT_6ParamsE --------------------------
	.section	.text._ZN7cutlass13device_kernelIN5flash19enable_sm80_to_sm89INS1_16FlashAttnFwdSm80INS1_25CollectiveMainloopFwdSm80ILi8ELi1ELb0EN4cute5tupleIJNS5_1CILi128EEENS7_ILi64EEENS7_ILi192EEEEEELi192ENS_10bfloat16_tEfNS_4arch4Sm80ELb0ELb0ELb1ELb1ELb1ELb1ELb1ELb1EEENS1_21CollectiveEpilogueFwdINS6_IJS8_SA_S9_EEENS6_IJNS7_ILi1EEESI_SI_EEESC_SE_Li256ELb1ELb1ELb1ELb0EEENS1_36VarlenDynamicPersistentTileSchedulerILi128ELi64ELi256ELi256ELb1ELb1ELb0ELb0ELb1ELb1EEEEEEEEEvNT_6ParamsE,"ax",@progbits
	.align	128
.text._ZN7cutlass13device_kernelIN5flash19enable_sm80_to_sm89INS1_16FlashAttnFwdSm80INS1_25CollectiveMainloopFwdSm80ILi8ELi1ELb0EN4cute5tupleIJNS5_1CILi128EEENS7_ILi64EEENS7_ILi192EEEEEELi192ENS_10bfloat16_tEfNS_4arch4Sm80ELb0ELb0ELb1ELb1ELb1ELb1ELb1ELb1EEENS1_21CollectiveEpilogueFwdINS6_IJS8_SA_S9_EEENS6_IJNS7_ILi1EEESI_SI_EEESC_SE_Li256ELb1ELb1ELb1ELb0EEENS1_36VarlenDynamicPersistentTileSchedulerILi128ELi64ELi256ELi256ELb1ELb1ELb0ELb0ELb1ELb1EEEEEEEEEvNT_6ParamsE:
        .type           _ZN7cutlass13device_kernelIN5flash19enable_sm80_to_sm89INS1_16FlashAttnFwdSm80INS1_25CollectiveMainloopFwdSm80ILi8ELi1ELb0EN4cute5tupleIJNS5_1CILi128EEENS7_ILi64EEENS7_ILi192EEEEEELi192ENS_10bfloat16_tEfNS_4arch4Sm80ELb0ELb0ELb1ELb1ELb1ELb1ELb1ELb1EEENS1_21CollectiveEpilogueFwdINS6_IJS8_SA_S9_EEENS6_IJNS7_ILi1EEESI_SI_EEESC_SE_Li256ELb1ELb1ELb1ELb0EEENS1_36VarlenDynamicPersistentTileSchedulerILi128ELi64ELi256ELi256ELb1ELb1ELb0ELb0ELb1ELb1EEEEEEEEEvNT_6ParamsE,@function
        .size           _ZN7cutlass13device_kernelIN5flash19enable_sm80_to_sm89INS1_16FlashAttnFwdSm80INS1_25CollectiveMainloopFwdSm80ILi8ELi1ELb0EN4cute5tupleIJNS5_1CILi128EEENS7_ILi64EEENS7_ILi192EEEEEELi192ENS_10bfloat16_tEfNS_4arch4Sm80ELb0ELb0ELb1ELb1ELb1ELb1ELb1ELb1EEENS1_21CollectiveEpilogueFwdINS6_IJS8_SA_S9_EEENS6_IJNS7_ILi1EEESI_SI_EEESC_SE_Li256ELb1ELb1ELb1ELb0EEENS1_36VarlenDynamicPersistentTileSchedulerILi128ELi64ELi256ELi256ELb1ELb1ELb0ELb0ELb1ELb1EEEEEEEEEvNT_6ParamsE,(.L_x_38 - _ZN7cutlass13device_kernelIN5flash19enable_sm80_to_sm89INS1_16FlashAttnFwdSm80INS1_25CollectiveMainloopFwdSm80ILi8ELi1ELb0EN4cute5tupleIJNS5_1CILi128EEENS7_ILi64EEENS7_ILi192EEEEEELi192ENS_10bfloat16_tEfNS_4arch4Sm80ELb0ELb0ELb1ELb1ELb1ELb1ELb1ELb1EEENS1_21CollectiveEpilogueFwdINS6_IJS8_SA_S9_EEENS6_IJNS7_ILi1EEESI_SI_EEESC_SE_Li256ELb1ELb1ELb1ELb0EEENS1_36VarlenDynamicPersistentTileSchedulerILi128ELi64ELi256ELi256ELb1ELb1ELb0ELb0ELb1ELb1EEEEEEEEEvNT_6ParamsE)
        .other          _ZN7cutlass13device_kernelIN5flash19enable_sm80_to_sm89INS1_16FlashAttnFwdSm80INS1_25CollectiveMainloopFwdSm80ILi8ELi1ELb0EN4cute5tupleIJNS5_1CILi128EEENS7_ILi64EEENS7_ILi192EEEEEELi192ENS_10bfloat16_tEfNS_4arch4Sm80ELb0ELb0ELb1ELb1ELb1ELb1ELb1ELb1EEENS1_21CollectiveEpilogueFwdINS6_IJS8_SA_S9_EEENS6_IJNS7_ILi1EEESI_SI_EEESC_SE_Li256ELb1ELb1ELb1ELb0EEENS1_36VarlenDynamicPersistentTileSchedulerILi128ELi64ELi256ELi256ELb1ELb1ELb0ELb0ELb1ELb1EEEEEEEEEvNT_6ParamsE,@"STO_CUDA_ENTRY STV_DEFAULT"
_ZN7cutlass13device_kernelIN5flash19enable_sm80_to_sm89INS1_16FlashAttnFwdSm80INS1_25CollectiveMainloopFwdSm80ILi8ELi1ELb0EN4cute5tupleIJNS5_1CILi128EEENS7_ILi64EEENS7_ILi192EEEEEELi192ENS_10bfloat16_tEfNS_4arch4Sm80ELb0ELb0ELb1ELb1ELb1ELb1ELb1ELb1EEENS1_21CollectiveEpilogueFwdINS6_IJS8_SA_S9_EEENS6_IJNS7_ILi1EEESI_SI_EEESC_SE_Li256ELb1ELb1ELb1ELb0EEENS1_36VarlenDynamicPersistentTileSchedulerILi128ELi64ELi256ELi256ELb1ELb1ELb0ELb0ELb1ELb1EEEEEEEEEvNT_6ParamsE:
[----:B------:R-:W-:Y:S01]  /*0000*/  LDC R1, c[0x0][0x28] ;  /* 0x00000a00ff017b82 */ /* 0x000fe20000000800 */
[----:B------:R-:W-:Y:S05]  /*0010*/  EXIT ;  /* 0x000000000000794d */ /* 0x000fea0003800000 */
.L_x_2:
        /* <DEDUP_REMOVED lines=14> */
.L_x_38:


//--------------------- .text._ZN7cutlass13device_kernelIN5flash19enable_sm80_to_sm89INS1_16FlashAttnFwdSm80INS1_25CollectiveMainloopFwdSm80ILi8ELi1ELb0EN4cute5tupleIJNS5_1CILi128EEENS7_ILi64EEENS7_ILi192EEEEEELi192ENS_10bfloat16_tEfNS_4arch4Sm80ELb0ELb1ELb1ELb0ELb1ELb0ELb1ELb1EEENS1_21CollectiveEpilogueFwdINS6_IJS8_SA_S9_EEENS6_IJNS7_ILi1EEESI_SI_EEESC_SE_Li256ELb0ELb1ELb1ELb0EEENS1_19SingleTileSchedulerILb0ELb1ELb1ELi128EEEEEEEEEvNT_6ParamsE --------------------------
	.section	.text._ZN7cutlass13device_kernelIN5flash19enable_sm80_to_sm89INS1_16FlashAttnFwdSm80INS1_25CollectiveMainloopFwdSm80ILi8ELi1ELb0EN4cute5tupleIJNS5_1CILi128EEENS7_ILi64EEENS7_ILi192EEEEEELi192ENS_10bfloat16_tEfNS_4arch4Sm80ELb0ELb1ELb1ELb0ELb1ELb0ELb1ELb1EEENS1_21CollectiveEpilogueFwdINS6_IJS8_SA_S9_EEENS6_IJNS7_ILi1EEESI_SI_EEESC_SE_Li256ELb0ELb1ELb1ELb0EEENS1_19SingleTileSchedulerILb0ELb1ELb1ELi128EEEEEEEEEvNT_6ParamsE,"ax",@progbits
	.align	128
.text._ZN7cutlass13device_kernelIN5flash19enable_sm80_to_sm89INS1_16FlashAttnFwdSm80INS1_25CollectiveMainloopFwdSm80ILi8ELi1ELb0EN4cute5tupleIJNS5_1CILi128EEENS7_ILi64EEENS7_ILi192EEEEEELi192ENS_10bfloat16_tEfNS_4arch4Sm80ELb0ELb1ELb1ELb0ELb1ELb0ELb1ELb1EEENS1_21CollectiveEpilogueFwdINS6_IJS8_SA_S9_EEENS6_IJNS7_ILi1EEESI_SI_EEESC_SE_Li256ELb0ELb1ELb1ELb0EEENS1_19SingleTileSchedulerILb0ELb1ELb1ELi128EEEEEEEEEvNT_6ParamsE:
        .type           _ZN7cutlass13device_kernelIN5flash19enable_sm80_to_sm89INS1_16FlashAttnFwdSm80INS1_25CollectiveMainloopFwdSm80ILi8ELi1ELb0EN4cute5tupleIJNS5_1CILi128EEENS7_ILi64EEENS7_ILi192EEEEEELi192ENS_10bfloat16_tEfNS_4arch4Sm80ELb0ELb1ELb1ELb0ELb1ELb0ELb1ELb1EEENS1_21CollectiveEpilogueFwdINS6_IJS8_SA_S9_EEENS6_IJNS7_ILi1EEESI_SI_EEESC_SE_Li256ELb0ELb1ELb1ELb0EEENS1_19SingleTileSchedulerILb0ELb1ELb1ELi128EEEEEEEEEvNT_6ParamsE,@function
        .size           _ZN7cutlass13device_kernelIN5flash19enable_sm80_to_sm89INS1_16FlashAttnFwdSm80INS1_25CollectiveMainloopFwdSm80ILi8ELi1ELb0EN4cute5tupleIJNS5_1CILi128EEENS7_ILi64EEENS7_ILi192EEEEEELi192ENS_10bfloat16_tEfNS_4arch4Sm80ELb0ELb1ELb1ELb0ELb1ELb0ELb1ELb1EEENS1_21CollectiveEpilogueFwdINS6_IJS8_SA_S9_EEENS6_IJNS7_ILi1EEESI_SI_EEESC_SE_Li256ELb0ELb1ELb1ELb0EEENS1_19SingleTileSchedulerILb0ELb1ELb1ELi128EEEEEEEEEvNT_6ParamsE,(.L_x_39 - _ZN7cutlass13device_kernelIN5flash19enable_sm80_to_sm89INS1_16FlashAttnFwdSm80INS1_25CollectiveMainloopFwdSm80ILi8ELi1ELb0EN4cute5tupleIJNS5_1CILi128EEENS7_ILi64EEENS7_ILi192EEEEEELi192ENS_10bfloat16_tEfNS_4arch4Sm80ELb0ELb1ELb1ELb0ELb1ELb0ELb1ELb1EEENS1_21CollectiveEpilogueFwdINS6_IJS8_SA_S9_EEENS6_IJNS7_ILi1EEESI_SI_EEESC_SE_Li256ELb0ELb1ELb1ELb0EEENS1_19SingleTileSchedulerILb0ELb1ELb1ELi128EEEEEEEEEvNT_6ParamsE)
        .other          _ZN7cutlass13device_kernelIN5flash19enable_sm80_to_sm89INS1_16FlashAttnFwdSm80INS1_25CollectiveMainloopFwdSm80ILi8ELi1ELb0EN4cute5tupleIJNS5_1CILi128EEENS7_ILi64EEENS7_ILi192EEEEEELi192ENS_10bfloat16_tEfNS_4arch4Sm80ELb0ELb1ELb1ELb0ELb1ELb0ELb1ELb1EEENS1_21CollectiveEpilogueFwdINS6_IJS8_SA_S9_EEENS6_IJNS7_ILi1EEESI_SI_EEESC_SE_Li256ELb0ELb1ELb1ELb0EEENS1_19SingleTileSchedulerILb0ELb1ELb1ELi128EEEEEEEEEvNT_6ParamsE,@"STO_CUDA_ENTRY STV_DEFAULT"
_ZN7cutlass13device_kernelIN5flash19enable_sm80_to_sm89INS1_16FlashAttnFwdSm80INS1_25CollectiveMainloopFwdSm80ILi8ELi1ELb0EN4cute5tupleIJNS5_1CILi128EEENS7_ILi64EEENS7_ILi192EEEEEELi192ENS_10bfloat16_tEfNS_4arch4Sm80ELb0ELb1ELb1ELb0ELb1ELb0ELb1ELb1EEENS1_21CollectiveEpilogueFwdINS6_IJS8_SA_S9_EEENS6_IJNS7_ILi1EEESI_SI_EEESC_SE_Li256ELb0ELb1ELb1ELb0EEENS1_19SingleTileSchedulerILb0ELb1ELb1ELi128EEEEEEEEEvNT_6ParamsE:
[----:B------:R-:W-:Y:S01]  /*0000*/  LDC R1, c[0x0][0x28] ;  /* 0x00000a00ff017b82 */ /* 0x000fe20000000800 */
[----:B------:R-:W-:Y:S05]  /*0010*/  EXIT ;  /* 0x000000000000794d */ /* 0x000fea0003800000 */
.L_x_3:
        /* <DEDUP_REMOVED lines=14> */
.L_x_39:


//--------------------- .text._ZN7cutlass13device_kernelIN5flash19enable_sm80_to_sm89INS1_16FlashAttnFwdSm80INS1_25CollectiveMainloopFwdSm80ILi8ELi1ELb0EN4cute5tupleIJNS5_1CILi128EEENS7_ILi64EEENS7_ILi192EEEEEELi192ENS_10bfloat16_tEfNS_4arch4Sm80ELb0ELb1ELb1ELb1ELb1ELb0ELb1ELb1EEENS1_21CollectiveEpilogueFwdINS6_IJS8_SA_S9_EEENS6_IJNS7_ILi1EEESI_SI_EEESC_SE_Li256ELb1ELb1ELb1ELb0EEENS1_36VarlenDynamicPersistentTileSchedulerILi128ELi64ELi256ELi256ELb1ELb1ELb0ELb1ELb0ELb1EEEEEEEEEvNT_6ParamsE --------------------------
	.section	.text._ZN7cutlass13device_kernelIN5flash19enable_sm80_to_sm89INS1_16FlashAttnFwdSm80INS1_25CollectiveMainloopFwdSm80ILi8ELi1ELb0EN4cute5tupleIJNS5_1CILi128EEENS7_ILi64EEENS7_ILi192EEEEEELi192ENS_10bfloat16_tEfNS_4arch4Sm80ELb0ELb1ELb1ELb1ELb1ELb0ELb1ELb1EEENS1_21CollectiveEpilogueFwdINS6_IJS8_SA_S9_EEENS6_IJNS7_ILi1EEESI_SI_EEESC_SE_Li256ELb1ELb1ELb1ELb0EEENS1_36VarlenDynamicPersistentTileSchedulerILi128ELi64ELi256ELi256ELb1ELb1ELb0ELb1ELb0ELb1EEEEEEEEEvNT_6ParamsE,"ax",@progbits
	.align	128
.text._ZN7cutlass13device_kernelIN5flash19enable_sm80_to_sm89INS1_16FlashAttnFwdSm80INS1_25CollectiveMainloopFwdSm80ILi8ELi1ELb0EN4cute5tupleIJNS5_1CILi128EEENS7_ILi64EEENS7_ILi192EEEEEELi192ENS_10bfloat16_tEfNS_4arch4Sm80ELb0ELb1ELb1ELb1ELb1ELb0ELb1ELb1EEENS1_21CollectiveEpilogueFwdINS6_IJS8_SA_S9_EEENS6_IJNS7_ILi1EEESI_SI_EEESC_SE_Li256ELb1ELb1ELb1ELb0EEENS1_36VarlenDynamicPersistentTileSchedulerILi128ELi64ELi256ELi256ELb1ELb1ELb0ELb1ELb0ELb1EEEEEEEEEvNT_6ParamsE:
        .type           _ZN7cutlass13device_kernelIN5flash19enable_sm80_to_sm89INS1_16FlashAttnFwdSm80INS1_25CollectiveMainloopFwdSm80ILi8ELi1ELb0EN4cute5tupleIJNS5_1CILi128EEENS7_ILi64EEENS7_ILi192EEEEEELi192ENS_10bfloat16_tEfNS_4arch4Sm80ELb0ELb1ELb1ELb1ELb1ELb0ELb1ELb1EEENS1_21CollectiveEpilogueFwdINS6_IJS8_SA_S9_EEENS6_IJNS7_ILi1EEESI_SI_EEESC_SE_Li256ELb1ELb1ELb1ELb0EEENS1_36VarlenDynamicPersistentTileSchedulerILi128ELi64ELi256ELi256ELb1ELb1ELb0ELb1ELb0ELb1EEEEEEEEEvNT_6ParamsE,@function
        .size           _ZN7cutlass13device_kernelIN5flash19enable_sm80_to_sm89INS1_16FlashAttnFwdSm80INS1_25CollectiveMainloopFwdSm80ILi8ELi1ELb0EN4cute5tupleIJNS5_1CILi128EEENS7_ILi64EEENS7_ILi192EEEEEELi192ENS_10bfloat16_tEfNS_4arch4Sm80ELb0ELb1ELb1ELb1ELb1ELb0ELb1ELb1EEENS1_21CollectiveEpilogueFwdINS6_IJS8_SA_S9_EEENS6_IJNS7_ILi1EEESI_SI_EEESC_SE_Li256ELb1ELb1ELb1ELb0EEENS1_36VarlenDynamicPersistentTileSchedulerILi128ELi64ELi256ELi256ELb1ELb1ELb0ELb1ELb0ELb1EEEEEEEEEvNT_6ParamsE,(.L_x_40 - _ZN7cutlass13device_kernelIN5flash19enable_sm80_to_sm89INS1_16FlashAttnFwdSm80INS1_25CollectiveMainloopFwdSm80ILi8ELi1ELb0EN4cute5tupleIJNS5_1CILi128EEENS7_ILi64EEENS7_ILi192EEEEEELi192ENS_10bfloat16_tEfNS_4arch4Sm80ELb0ELb1ELb1ELb1ELb1ELb0ELb1ELb1EEENS1_21CollectiveEpilogueFwdINS6_IJS8_SA_S9_EEENS6_IJNS7_ILi1EEESI_SI_EEESC_SE_Li256ELb1ELb1ELb1ELb0EEENS1_36VarlenDynamicPersistentTileSchedulerILi128ELi64ELi256ELi256ELb1ELb1ELb0ELb1ELb0ELb1EEEEEEEEEvNT_6ParamsE)
        .other          _ZN7cutlass13device_kernelIN5flash19enable_sm80_to_sm89INS1_16FlashAttnFwdSm80INS1_25CollectiveMainloopFwdSm80ILi8ELi1ELb0EN4cute5tupleIJNS5_1CILi128EEENS7_ILi64EEENS7_ILi192EEEEEELi192ENS_10bfloat16_tEfNS_4arch4Sm80ELb0ELb1ELb1ELb1ELb1ELb0ELb1ELb1EEENS1_21CollectiveEpilogueFwdINS6_IJS8_SA_S9_EEENS6_IJNS7_ILi1EEESI_SI_EEESC_SE_Li256ELb1ELb1ELb1ELb0EEENS1_36VarlenDynamicPersistentTileSchedulerILi128ELi64ELi256ELi256ELb1ELb1ELb0ELb1ELb0ELb1EEEEEEEEEvNT_6ParamsE,@"STO_CUDA_ENTRY STV_DEFAULT"
_ZN7cutlass13device_kernelIN5flash19enable_sm80_to_sm89INS1_16FlashAttnFwdSm80INS1_25CollectiveMainloopFwdSm80ILi8ELi1ELb0EN4cute5tupleIJNS5_1CILi128EEENS7_ILi64EEENS7_ILi192EEEEEELi192ENS_10bfloat16_tEfNS_4arch4Sm80ELb0ELb1ELb1ELb1ELb1ELb0ELb1ELb1EEENS1_21CollectiveEpilogueFwdINS6_IJS8_SA_S9_EEENS6_IJNS7_ILi1EEESI_SI_EEESC_SE_Li256ELb1ELb1ELb1ELb0EEENS1_36VarlenDynamicPersistentTileSchedulerILi128ELi64ELi256ELi256ELb1ELb1ELb0ELb1ELb0ELb1EEEEEEEEEvNT_6ParamsE:
[----:B------:R-:W-:Y:S01]  /*0000*/  LDC R1, c[0x0][0x28] ;  /* 0x00000a00ff017b82 */ /* 0x000fe20000000800 */
[----:B------:R-:W-:Y:S05]  /*0010*/  EXIT ;  /* 0x000000000000794d */ /* 0x000fea0003800000 */
.L_x_4:
        /* <DEDUP_REMOVED lines=14> */
.L_x_40:


//--------------------- .text._ZN7cutlass13device_kernelIN5flash19enable_sm80_to_sm89INS1_16FlashAttnFwdSm80INS1_25CollectiveMainloopFwdSm80ILi8ELi1ELb0EN4cute5tupleIJNS5_1CILi128EEENS7_ILi64EEENS7_ILi192EEEEEELi192ENS_10bfloat16_tEfNS_4arch4Sm80ELb0ELb1ELb1ELb1ELb1ELb1ELb1ELb1EEENS1_21CollectiveEpilogueFwdINS6_IJS8_SA_S9_EEENS6_IJNS7_ILi1EEESI_SI_EEESC_SE_Li256ELb1ELb1ELb1ELb0EEENS1_36VarlenDynamicPersistentTileSchedulerILi128ELi64ELi256ELi256ELb1ELb1ELb0ELb1ELb0ELb1EEEEEEEEEvNT_6ParamsE --------------------------
	.section	.text._ZN7cutlass13device_kernelIN5flash19enable_sm80_to_sm89INS1_16FlashAttnFwdSm80INS1_25CollectiveMainloopFwdSm80ILi8ELi1ELb0EN4cute5tupleIJNS5_1CILi128EEENS7_ILi64EEENS7_ILi192EEEEEELi192ENS_10bfloat16_tEfNS_4arch4Sm80ELb0ELb1ELb1ELb1ELb1ELb1ELb1ELb1EEENS1_21CollectiveEpilogueFwdINS6_IJS8_SA_S9_EEENS6_IJNS7_ILi1EEESI_SI_EEESC_SE_Li256ELb1ELb1ELb1ELb0EEENS1_36VarlenDynamicPersistentTileSchedulerILi128ELi64ELi256ELi256ELb1ELb1ELb0ELb1ELb0ELb1EEEEEEEEEvNT_6ParamsE,"ax",@progbits
	.align	128
.text._ZN7cutlass13device_kernelIN5flash19enable_sm80_to_sm89INS1_16FlashAttnFwdSm80INS1_25CollectiveMainloopFwdSm80ILi8ELi1ELb0EN4cute5tupleIJNS5_1CILi128EEENS7_ILi64EEENS7_ILi192EEEEEELi192ENS_10bfloat16_tEfNS_4arch4Sm80ELb0ELb1ELb1ELb1ELb1ELb1ELb1ELb1EEENS1_21CollectiveEpilogueFwdINS6_IJS8_SA_S9_EEENS6_IJNS7_ILi1EEESI_SI_EEESC_SE_Li256ELb1ELb1ELb1ELb0EEENS1_36VarlenDynamicPersistentTileSchedulerILi128ELi64ELi256ELi256ELb1ELb1ELb0ELb1ELb0ELb1EEEEEEEEEvNT_6ParamsE:
        .type           _ZN7cutlass13device_kernelIN5flash19enable_sm80_to_sm89INS1_16FlashAttnFwdSm80INS1_25CollectiveMainloopFwdSm80ILi8ELi1ELb0EN4cute5tupleIJNS5_1CILi128EEENS7_ILi64EEENS7_ILi192EEEEEELi192ENS_10bfloat16_tEfNS_4arch4Sm80ELb0ELb1ELb1ELb1ELb1ELb1ELb1ELb1EEENS1_21CollectiveEpilogueFwdINS6_IJS8_SA_S9_EEENS6_IJNS7_ILi1EEESI_SI_EEESC_SE_Li256ELb1ELb1ELb1ELb0EEENS1_36VarlenDynamicPersistentTileSchedulerILi128ELi64ELi256ELi256ELb1ELb1ELb0ELb1ELb0ELb1EEEEEEEEEvNT_6ParamsE,@function
        .size           _ZN7cutlass13device_kernelIN5flash19enable_sm80_to_sm89INS1_16FlashAttnFwdSm80INS1_25CollectiveMainloopFwdSm80ILi8ELi1ELb0EN4cute5tupleIJNS5_1CILi128EEENS7_ILi64EEENS7_ILi192EEEEEELi192ENS_10bfloat16_tEfNS_4arch4Sm80ELb0ELb1ELb1ELb1ELb1ELb1ELb1ELb1EEENS1_21CollectiveEpilogueFwdINS6_IJS8_SA_S9_EEENS6_IJNS7_ILi1EEESI_SI_EEESC_SE_Li256ELb1ELb1ELb1ELb0EEENS1_36VarlenDynamicPersistentTileSchedulerILi128ELi64ELi256ELi256ELb1ELb1ELb0ELb1ELb0ELb1EEEEEEEEEvNT_6ParamsE,(.L_x_41 - _ZN7cutlass13device_kernelIN5flash19enable_sm80_to_sm89INS1_16FlashAttnFwdSm80INS1_25CollectiveMainloopFwdSm80ILi8ELi1ELb0EN4cute5tupleIJNS5_1CILi128EEENS7_ILi64EEENS7_ILi192EEEEEELi192ENS_10bfloat16_tEfNS_4arch4Sm80ELb0ELb1ELb1ELb1ELb1ELb1ELb1ELb1EEENS1_21CollectiveEpilogueFwdINS6_IJS8_SA_S9_EEENS6_IJNS7_ILi1EEESI_SI_EEESC_SE_Li256ELb1ELb1ELb1ELb0EEENS1_36VarlenDynamicPersistentTileSchedulerILi128ELi64ELi256ELi256ELb1ELb1ELb0ELb1ELb0ELb1EEEEEEEEEvNT_6ParamsE)
        .other          _ZN7cutlass13device_kernelIN5flash19enable_sm80_to_sm89INS1_16FlashAttnFwdSm80INS1_25CollectiveMainloopFwdSm80ILi8ELi1ELb0EN4cute5tupleIJNS5_1CILi128EEENS7_ILi64EEENS7_ILi192EEEEEELi192ENS_10bfloat16_tEfNS_4arch4Sm80ELb0ELb1ELb1ELb1ELb1ELb1ELb1ELb1EEENS1_21CollectiveEpilogueFwdINS6_IJS8_SA_S9_EEENS6_IJNS7_ILi1EEESI_SI_EEESC_SE_Li256ELb1ELb1ELb1ELb0EEENS1_36VarlenDynamicPersistentTileSchedulerILi128ELi64ELi256ELi256ELb1ELb1ELb0ELb1ELb0ELb1EEEEEEEEEvNT_6ParamsE,@"STO_CUDA_ENTRY STV_DEFAULT"
_ZN7cutlass13device_kernelIN5flash19enable_sm80_to_sm89INS1_16FlashAttnFwdSm80INS1_25CollectiveMainloopFwdSm80ILi8ELi1ELb0EN4cute5tupleIJNS5_1CILi128EEENS7_ILi64EEENS7_ILi192EEEEEELi192ENS_10bfloat16_tEfNS_4arch4Sm80ELb0ELb1ELb1ELb1ELb1ELb1ELb1ELb1EEENS1_21CollectiveEpilogueFwdINS6_IJS8_SA_S9_EEENS6_IJNS7_ILi1EEESI_SI_EEESC_SE_Li256ELb1ELb1ELb1ELb0EEENS1_36VarlenDynamicPersistentTileSchedulerILi128ELi64ELi256ELi256ELb1ELb1ELb0ELb1ELb0ELb1EEEEEEEEEvNT_6ParamsE:
[----:B------:R-:W-:Y:S01]  /*0000*/  LDC R1, c[0x0][0x28] ;  /* 0x00000a00ff017b82 */ /* 0x000fe20000000800 */
[----:B------:R-:W-:Y:S05]  /*0010*/  EXIT ;  /* 0x000000000000794d */ /* 0x000fea0003800000 */
.L_x_5:
        /* <DEDUP_REMOVED lines=14> */
.L_x_41:


//--------------------- .text._ZN7cutlass13device_kernelIN5flash19enable_sm80_to_sm89INS1_16FlashAttnFwdSm80INS1_25CollectiveMainloopFwdSm80ILi8ELi1ELb0EN4cute5tupleIJNS5_1CILi128EEENS7_ILi64EEENS7_ILi192EEEEEELi192ENS_10bfloat16_tEfNS_4arch4Sm80ELb1ELb0ELb1ELb0ELb1ELb0ELb1ELb1EEENS1_21CollectiveEpilogueFwdINS6_IJS8_SA_S9_EEENS6_IJNS7_ILi1EEESI_SI_EEESC_SE_Li256ELb0ELb1ELb1ELb0EEENS1_30DynamicPersistentTileSchedulerILi256ELi256ELb1ELb1ELb0EEEEEEEEEvNT_6ParamsE --------------------------
	.section	.text._ZN7cutlass13device_kernelIN5flash19enable_sm80_to_sm89INS1_16FlashAttnFwdSm80INS1_25CollectiveMainloopFwdSm80ILi8ELi1ELb0EN4cute5tupleIJNS5_1CILi128EEENS7_ILi64EEENS7_ILi192EEEEEELi192ENS_10bfloat16_tEfNS_4arch4Sm80ELb1ELb0ELb1ELb0ELb1ELb0ELb1ELb1EEENS1_21CollectiveEpilogueFwdINS6_IJS8_SA_S9_EEENS6_IJNS7_ILi1EEESI_SI_EEESC_SE_Li256ELb0ELb1ELb1ELb0EEENS1_30DynamicPersistentTileSchedulerILi256ELi256ELb1ELb1ELb0EEEEEEEEEvNT_6ParamsE,"ax",@progbits
	.align	128
.text._ZN7cutlass13device_kernelIN5flash19enable_sm80_to_sm89INS1_16FlashAttnFwdSm80INS1_25CollectiveMainloopFwdSm80ILi8ELi1ELb0EN4cute5tupleIJNS5_1CILi128EEENS7_ILi64EEENS7_ILi192EEEEEELi192ENS_10bfloat16_tEfNS_4arch4Sm80ELb1ELb0ELb1ELb0ELb1ELb0ELb1ELb1EEENS1_21CollectiveEpilogueFwdINS6_IJS8_SA_S9_EEENS6_IJNS7_ILi1EEESI_SI_EEESC_SE_Li256ELb0ELb1ELb1ELb0EEENS1_30DynamicPersistentTileSchedulerILi256ELi256ELb1ELb1ELb0EEEEEEEEEvNT_6ParamsE:
        .type           _ZN7cutlass13device_kernelIN5flash19enable_sm80_to_sm89INS1_16FlashAttnFwdSm80INS1_25CollectiveMainloopFwdSm80ILi8ELi1ELb0EN4cute5tupleIJNS5_1CILi128EEENS7_ILi64EEENS7_ILi192EEEEEELi192ENS_10bfloat16_tEfNS_4arch4Sm80ELb1ELb0ELb1ELb0ELb1ELb0ELb1ELb1EEENS1_21CollectiveEpilogueFwdINS6_IJS8_SA_S9_EEENS6_IJNS7_ILi1EEESI_SI_EEESC_SE_Li256ELb0ELb1ELb1ELb0EEENS1_30DynamicPersistentTileSchedulerILi256ELi256ELb1ELb1ELb0EEEEEEEEEvNT_6ParamsE,@function
        .size           _ZN7cutlass13device_kernelIN5flash19enable_sm80_to_sm89INS1_16FlashAttnFwdSm80INS1_25CollectiveMainloopFwdSm80ILi8ELi1ELb0EN4cute5tupleIJNS5_1CILi128EEENS7_ILi64EEENS7_ILi192EEEEEELi192ENS_10bfloat16_tEfNS_4arch4Sm80ELb1ELb0ELb1ELb0ELb1ELb0ELb1ELb1EEENS1_21CollectiveEpilogueFwdINS6_IJS8_SA_S9_EEENS6_IJNS7_ILi1EEESI_SI_EEESC_SE_Li256ELb0ELb1ELb1ELb0EEENS1_30DynamicPersistentTileSchedulerILi256ELi256ELb1ELb1ELb0EEEEEEEEEvNT_6ParamsE,(.L_x_42 - _ZN7cutlass13device_kernelIN5flash19enable_sm80_to_sm89INS1_16FlashAttnFwdSm80INS1_25CollectiveMainloopFwdSm80ILi8ELi1ELb0EN4cute5tupleIJNS5_1CILi128EEENS7_ILi64EEENS7_ILi192EEEEEELi192ENS_10bfloat16_tEfNS_4arch4Sm80ELb1ELb0ELb1ELb0ELb1ELb0ELb1ELb1EEENS1_21CollectiveEpilogueFwdINS6_IJS8_SA_S9_EEENS6_IJNS7_ILi1EEESI_SI_EEESC_SE_Li256ELb0ELb1ELb1ELb0EEENS1_30DynamicPersistentTileSchedulerILi256ELi256ELb1ELb1ELb0EEEEEEEEEvNT_6ParamsE)
        .other          _ZN7cutlass13device_kernelIN5flash19enable_sm80_to_sm89INS1_16FlashAttnFwdSm80INS1_25CollectiveMainloopFwdSm80ILi8ELi1ELb0EN4cute5tupleIJNS5_1CILi128EEENS7_ILi64EEENS7_ILi192EEEEEELi192ENS_10bfloat16_tEfNS_4arch4Sm80ELb1ELb0ELb1ELb0ELb1ELb0ELb1ELb1EEENS1_21CollectiveEpilogueFwdINS6_IJS8_SA_S9_EEENS6_IJNS7_ILi1EEESI_SI_EEESC_SE_Li256ELb0ELb1ELb1ELb0EEENS1_30DynamicPersistentTileSchedulerILi256ELi256ELb1ELb1ELb0EEEEEEEEEvNT_6ParamsE,@"STO_CUDA_ENTRY STV_DEFAULT"
_ZN7cutlass13device_kernelIN5flash19enable_sm80_to_sm89INS1_16FlashAttnFwdSm80INS1_25CollectiveMainloopFwdSm80ILi8ELi1ELb0EN4cute5tupleIJNS5_1CILi128EEENS7_ILi64EEENS7_ILi192EEEEEELi192ENS_10bfloat16_tEfNS_4arch4Sm80ELb1ELb0ELb1ELb0ELb1ELb0ELb1ELb1EEENS1_21CollectiveEpilogueFwdINS6_IJS8_SA_S9_EEENS6_IJNS7_ILi1EEESI_SI_EEESC_SE_Li256ELb0ELb1ELb1ELb0EEENS1_30DynamicPersistentTileSchedulerILi256ELi256ELb1ELb1ELb0EEEEEEEEEvNT_6ParamsE:
[----:B------:R-:W-:Y:S01]  /*0000*/  LDC R1, c[0x0][0x28] ;  /* 0x00000a00ff017b82 */ /* 0x000fe20000000800 */
[----:B------:R-:W-:Y:S05]  /*0010*/  EXIT ;  /* 0x000000000000794d */ /* 0x000fea0003800000 */
.L_x_6:
        /* <DEDUP_REMOVED lines=14> */
.L_x_42:


//--------------------- .text._ZN7cutlass13device_kernelIN5flash19enable_sm80_to_sm89INS1_16FlashAttnFwdSm80INS1_25CollectiveMainloopFwdSm80ILi8ELi1ELb0EN4cute5tupleIJNS5_1CILi128EEENS7_ILi64EEENS7_ILi192EEEEEELi192ENS_10bfloat16_tEfNS_4arch4Sm80ELb1ELb0ELb1ELb1ELb1ELb0ELb1ELb1EEENS1_21CollectiveEpilogueFwdINS6_IJS8_SA_S9_EEENS6_IJNS7_ILi1EEESI_SI_EEESC_SE_Li256ELb1ELb1ELb1ELb0EEENS1_36VarlenDynamicPersistentTileSchedulerILi128ELi64ELi256ELi256ELb1ELb1ELb0ELb1ELb1ELb1EEEEEEEEEvNT_6ParamsE --------------------------
	.section	.text._ZN7cutlass13device_kernelIN5flash19enable_sm80_to_sm89INS1_16FlashAttnFwdSm80INS1_25CollectiveMainloopFwdSm80ILi8ELi1ELb0EN4cute5tupleIJNS5_1CILi128EEENS7_ILi64EEENS7_ILi192EEEEEELi192ENS_10bfloat16_tEfNS_4arch4Sm80ELb1ELb0ELb1ELb1ELb1ELb0ELb1ELb1EEENS1_21CollectiveEpilogueFwdINS6_IJS8_SA_S9_EEENS6_IJNS7_ILi1EEESI_SI_EEESC_SE_Li256ELb1ELb1ELb1ELb0EEENS1_36VarlenDynamicPersistentTileSchedulerILi128ELi64ELi256ELi256ELb1ELb1ELb0ELb1ELb1ELb1EEEEEEEEEvNT_6ParamsE,"ax",@progbits
	.align	128
.text._ZN7cutlass13device_kernelIN5flash19enable_sm80_to_sm89INS1_16FlashAttnFwdSm80INS1_25CollectiveMainloopFwdSm80ILi8ELi1ELb0EN4cute5tupleIJNS5_1CILi128EEENS7_ILi64EEENS7_ILi192EEEEEELi192ENS_10bfloat16_tEfNS_4arch4Sm80ELb1ELb0ELb1ELb1ELb1ELb0ELb1ELb1EEENS1_21CollectiveEpilogueFwdINS6_IJS8_SA_S9_EEENS6_IJNS7_ILi1EEESI_SI_EEESC_SE_Li256ELb1ELb1ELb1ELb0EEENS1_36VarlenDynamicPersistentTileSchedulerILi128ELi64ELi256ELi256ELb1ELb1ELb0ELb1ELb1ELb1EEEEEEEEEvNT_6ParamsE:
        .type           _ZN7cutlass13device_kernelIN5flash19enable_sm80_to_sm89INS1_16FlashAttnFwdSm80INS1_25CollectiveMainloopFwdSm80ILi8ELi1ELb0EN4cute5tupleIJNS5_1CILi128EEENS7_ILi64EEENS7_ILi192EEEEEELi192ENS_10bfloat16_tEfNS_4arch4Sm80ELb1ELb0ELb1ELb1ELb1ELb0ELb1ELb1EEENS1_21CollectiveEpilogueFwdINS6_IJS8_SA_S9_EEENS6_IJNS7_ILi1EEESI_SI_EEESC_SE_Li256ELb1ELb1ELb1ELb0EEENS1_36VarlenDynamicPersistentTileSchedulerILi128ELi64ELi256ELi256ELb1ELb1ELb0ELb1ELb1ELb1EEEEEEEEEvNT_6ParamsE,@function
        .size           _ZN7cutlass13device_kernelIN5flash19enable_sm80_to_sm89INS1_16FlashAttnFwdSm80INS1_25CollectiveMainloopFwdSm80ILi8ELi1ELb0EN4cute5tupleIJNS5_1CILi128EEENS7_ILi64EEENS7_ILi192EEEEEELi192ENS_10bfloat16_tEfNS_4arch4Sm80ELb1ELb0ELb1ELb1ELb1ELb0ELb1ELb1EEENS1_21CollectiveEpilogueFwdINS6_IJS8_SA_S9_EEENS6_IJNS7_ILi1EEESI_SI_EEESC_SE_Li256ELb1ELb1ELb1ELb0EEENS1_36VarlenDynamicPersistentTileSchedulerILi128ELi64ELi256ELi256ELb1ELb1ELb0ELb1ELb1ELb1EEEEEEEEEvNT_6ParamsE,(.L_x_43 - _ZN7cutlass13device_kernelIN5flash19enable_sm80_to_sm89INS1_16FlashAttnFwdSm80INS1_25CollectiveMainloopFwdSm80ILi8ELi1ELb0EN4cute5tupleIJNS5_1CILi128EEENS7_ILi64EEENS7_ILi192EEEEEELi192ENS_10bfloat16_tEfNS_4arch4Sm80ELb1ELb0ELb1ELb1ELb1ELb0ELb1ELb1EEENS1_21CollectiveEpilogueFwdINS6_IJS8_SA_S9_EEENS6_IJNS7_ILi1EEESI_SI_EEESC_SE_Li256ELb1ELb1ELb1ELb0EEENS1_36VarlenDynamicPersistentTileSchedulerILi128ELi64ELi256ELi256ELb1ELb1ELb0ELb1ELb1ELb1EEEEEEEEEvNT_6ParamsE)
        .other          _ZN7cutlass13device_kernelIN5flash19enable_sm80_to_sm89INS1_16FlashAttnFwdSm80INS1_25CollectiveMainloopFwdSm80ILi8ELi1ELb0EN4cute5tupleIJNS5_1CILi128EEENS7_ILi64EEENS7_ILi192EEEEEELi192ENS_10bfloat16_tEfNS_4arch4Sm80ELb1ELb0ELb1ELb1ELb1ELb0ELb1ELb1EEENS1_21CollectiveEpilogueFwdINS6_IJS8_SA_S9_EEENS6_IJNS7_ILi1EEESI_SI_EEESC_SE_Li256ELb1ELb1ELb1ELb0EEENS1_36VarlenDynamicPersistentTileSchedulerILi128ELi64ELi256ELi256ELb1ELb1ELb0ELb1ELb1ELb1EEEEEEEEEvNT_6ParamsE,@"STO_CUDA_ENTRY STV_DEFAULT"
_ZN7cutlass13device_kernelIN5flash19enable_sm80_to_sm89INS1_16FlashAttnFwdSm80INS1_25CollectiveMainloopFwdSm80ILi8ELi1ELb0EN4cute5tupleIJNS5_1CILi128EEENS7_ILi64EEENS7_ILi192EEEEEELi192ENS_10bfloat16_tEfNS_4arch4Sm80ELb1ELb0ELb1ELb1ELb1ELb0ELb1ELb1EEENS1_21CollectiveEpilogueFwdINS6_IJS8_SA_S9_EEENS6_IJNS7_ILi1EEESI_SI_EEESC_SE_Li256ELb1ELb1ELb1ELb0EEENS1_36VarlenDynamicPersistentTileSchedulerILi128ELi64ELi256ELi256ELb1ELb1ELb0ELb1ELb1ELb1EEEEEEEEEvNT_6ParamsE:
[----:B------:R-:W-:Y:S01]  /*0000*/  LDC R1, c[0x0][0x28] ;  /* 0x00000a00ff017b82 */ /* 0x000fe20000000800 */
[----:B------:R-:W-:Y:S05]  /*0010*/  EXIT ;  /* 0x000000000000794d */ /* 0x000fea0003800000 */
.L_x_7:
        /* <DEDUP_REMOVED lines=14> */
.L_x_43:


//--------------------- .text._ZN7cutlass13device_kernelIN5flash19enable_sm80_to_sm89INS1_16FlashAttnFwdSm80INS1_25CollectiveMainloopFwdSm80ILi8ELi1ELb0EN4cute5tupleIJNS5_1CILi128EEENS7_ILi64EEENS7_ILi192EEEEEELi192ENS_10bfloat16_tEfNS_4arch4Sm80ELb1ELb0ELb1ELb1ELb1ELb1ELb1ELb1EEENS1_21CollectiveEpilogueFwdINS6_IJS8_SA_S9_EEENS6_IJNS7_ILi1EEESI_SI_EEESC_SE_Li256ELb1ELb1ELb1ELb0EEENS1_36VarlenDynamicPersistentTileSchedulerILi128ELi64ELi256ELi256ELb1ELb1ELb0ELb1ELb1ELb1EEEEEEEEEvNT_6ParamsE --------------------------
	.section	.text._ZN7cutlass13device_kernelIN5flash19enable_sm80_to_sm89INS1_16FlashAttnFwdSm80INS1_25CollectiveMainloopFwdSm80ILi8ELi1ELb0EN4cute5tupleIJNS5_1CILi128EEENS7_ILi64EEENS7_ILi192EEEEEELi192ENS_10bfloat16_tEfNS_4arch4Sm80ELb1ELb0ELb1ELb1ELb1ELb1ELb1ELb1EEENS1_21CollectiveEpilogueFwdINS6_IJS8_SA_S9_EEENS6_IJNS7_ILi1EEESI_SI_EEESC_SE_Li256ELb1ELb1ELb1ELb0EEENS1_36VarlenDynamicPersistentTileSchedulerILi128ELi64ELi256ELi256ELb1ELb1ELb0ELb1ELb1ELb1EEEEEEEEEvNT_6ParamsE,"ax",@progbits
	.align	128
.text._ZN7cutlass13device_kernelIN5flash19enable_sm80_to_sm89INS1_16FlashAttnFwdSm80INS1_25CollectiveMainloopFwdSm80ILi8ELi1ELb0EN4cute5tupleIJNS5_1CILi128EEENS7_ILi64EEENS7_ILi192EEEEEELi192ENS_10bfloat16_tEfNS_4arch4Sm80ELb1ELb0ELb1ELb1ELb1ELb1ELb1ELb1EEENS1_21CollectiveEpilogueFwdINS6_IJS8_SA_S9_EEENS6_IJNS7_ILi1EEESI_SI_EEESC_SE_Li256ELb1ELb1ELb1ELb0EEENS1_36VarlenDynamicPersistentTileSchedulerILi128ELi64ELi256ELi256ELb1ELb1ELb0ELb1ELb1ELb1EEEEEEEEEvNT_6ParamsE:
        .type           _ZN7cutlass13device_kernelIN5flash19enable_sm80_to_sm89INS1_16FlashAttnFwdSm80INS1_25CollectiveMainloopFwdSm80ILi8ELi1ELb0EN4cute5tupleIJNS5_1CILi128EEENS7_ILi64EEENS7_ILi192EEEEEELi192ENS_10bfloat16_tEfNS_4arch4Sm80ELb1ELb0ELb1ELb1ELb1ELb1ELb1ELb1EEENS1_21CollectiveEpilogueFwdINS6_IJS8_SA_S9_EEENS6_IJNS7_ILi1EEESI_SI_EEESC_SE_Li256ELb1ELb1ELb1ELb0EEENS1_36VarlenDynamicPersistentTileSchedulerILi128ELi64ELi256ELi256ELb1ELb1ELb0ELb1ELb1ELb1EEEEEEEEEvNT_6ParamsE,@function
        .size           _ZN7cutlass13device_kernelIN5flash19enable_sm80_to_sm89INS1_16FlashAttnFwdSm80INS1_25CollectiveMainloopFwdSm80ILi8ELi1ELb0EN4cute5tupleIJNS5_1CILi128EEENS7_ILi64EEENS7_ILi192EEEEEELi192ENS_10bfloat16_tEfNS_4arch4Sm80ELb1ELb0ELb1ELb1ELb1ELb1ELb1ELb1EEENS1_21CollectiveEpilogueFwdINS6_IJS8_SA_S9_EEENS6_IJNS7_ILi1EEESI_SI_EEESC_SE_Li256ELb1ELb1ELb1ELb0EEENS1_36VarlenDynamicPersistentTileSchedulerILi128ELi64ELi256ELi256ELb1ELb1ELb0ELb1ELb1ELb1EEEEEEEEEvNT_6ParamsE,(.L_x_44 - _ZN7cutlass13device_kernelIN5flash19enable_sm80_to_sm89INS1_16FlashAttnFwdSm80INS1_25CollectiveMainloopFwdSm80ILi8ELi1ELb0EN4cute5tupleIJNS5_1CILi128EEENS7_ILi64EEENS7_ILi192EEEEEELi192ENS_10bfloat16_tEfNS_4arch4Sm80ELb1ELb0ELb1ELb1ELb1ELb1ELb1ELb1EEENS1_21CollectiveEpilogueFwdINS6_IJS8_SA_S9_EEENS6_IJNS7_ILi1EEESI_SI_EEESC_SE_Li256ELb1ELb1ELb1ELb0EEENS1_36VarlenDynamicPersistentTileSchedulerILi128ELi64ELi256ELi256ELb1ELb1ELb0ELb1ELb1ELb1EEEEEEEEEvNT_6ParamsE)
        .other          _ZN7cutlass13device_kernelIN5flash19enable_sm80_to_sm89INS1_16FlashAttnFwdSm80INS1_25CollectiveMainloopFwdSm80ILi8ELi1ELb0EN4cute5tupleIJNS5_1CILi128EEENS7_ILi64EEENS7_ILi192EEEEEELi192ENS_10bfloat16_tEfNS_4arch4Sm80ELb1ELb0ELb1ELb1ELb1ELb1ELb1ELb1EEENS1_21CollectiveEpilogueFwdINS6_IJS8_SA_S9_EEENS6_IJNS7_ILi1EEESI_SI_EEESC_SE_Li256ELb1ELb1ELb1ELb0EEENS1_36VarlenDynamicPersistentTileSchedulerILi128ELi64ELi256ELi256ELb1ELb1ELb0ELb1ELb1ELb1EEEEEEEEEvNT_6ParamsE,@"STO_CUDA_ENTRY STV_DEFAULT"
_ZN7cutlass13device_kernelIN5flash19enable_sm80_to_sm89INS1_16FlashAttnFwdSm80INS1_25CollectiveMainloopFwdSm80ILi8ELi1ELb0EN4cute5tupleIJNS5_1CILi128EEENS7_ILi64EEENS7_ILi192EEEEEELi192ENS_10bfloat16_tEfNS_4arch4Sm80ELb1ELb0ELb1ELb1ELb1ELb1ELb1ELb1EEENS1_21CollectiveEpilogueFwdINS6_IJS8_SA_S9_EEENS6_IJNS7_ILi1EEESI_SI_EEESC_SE_Li256ELb1ELb1ELb1ELb0EEENS1_36VarlenDynamicPersistentTileSchedulerILi128ELi64ELi256ELi256ELb1ELb1ELb0ELb1ELb1ELb1EEEEEEEEEvNT_6ParamsE:
[----:B------:R-:W-:Y:S01]  /*0000*/  LDC R1, c[0x0][0x28] ;  /* 0x00000a00ff017b82 */ /* 0x000fe20000000800 */
[----:B------:R-:W-:Y:S05]  /*0010*/  EXIT ;  /* 0x000000000000794d */ /* 0x000fea0003800000 */
.L_x_8:
        /* <DEDUP_REMOVED lines=14> */
.L_x_44:


//--------------------- .text._ZN7cutlass13device_kernelIN5flash19enable_sm80_to_sm89INS1_16FlashAttnFwdSm80INS1_25CollectiveMainloopFwdSm80ILi8ELi2ELb0EN4cute5tupleIJNS5_1CILi128EEENS7_ILi64EEENS7_ILi192EEEEEELi192ENS_10bfloat16_tEfNS_4arch4Sm80ELb0ELb0ELb1ELb0ELb1ELb0ELb1ELb1EEENS1_21CollectiveEpilogueFwdINS6_IJS8_SA_S9_EEENS6_IJNS7_ILi1EEESI_SI_EEESC_SE_Li256ELb0ELb1ELb1ELb0EEENS1_19SingleTileSchedulerILb0ELb1ELb1ELi128EEEEEEEEEvNT_6ParamsE --------------------------
	.section	.text._ZN7cutlass13device_kernelIN5flash19enable_sm80_to_sm89INS1_16FlashAttnFwdSm80INS1_25CollectiveMainloopFwdSm80ILi8ELi2ELb0EN4cute5tupleIJNS5_1CILi128EEENS7_ILi64EEENS7_ILi192EEEEEELi192ENS_10bfloat16_tEfNS_4arch4Sm80ELb0ELb0ELb1ELb0ELb1ELb0ELb1ELb1EEENS1_21CollectiveEpilogueFwdINS6_IJS8_SA_S9_EEENS6_IJNS7_ILi1EEESI_SI_EEESC_SE_Li256ELb0ELb1ELb1ELb0EEENS1_19SingleTileSchedulerILb0ELb1ELb1ELi128EEEEEEEEEvNT_6ParamsE,"ax",@progbits
	.align	128
.text._ZN7cutlass13device_kernelIN5flash19enable_sm80_to_sm89INS1_16FlashAttnFwdSm80INS1_25CollectiveMainloopFwdSm80ILi8ELi2ELb0EN4cute5tupleIJNS5_1CILi128EEENS7_ILi64EEENS7_ILi192EEEEEELi192ENS_10bfloat16_tEfNS_4arch4Sm80ELb0ELb0ELb1ELb0ELb1ELb0ELb1ELb1EEENS1_21CollectiveEpilogueFwdINS6_IJS8_SA_S9_EEENS6_IJNS7_ILi1EEESI_SI_EEESC_SE_Li256ELb0ELb1ELb1ELb0EEENS1_19SingleTileSchedulerILb0ELb1ELb1ELi128EEEEEEEEEvNT_6ParamsE:
        .type           _ZN7cutlass13device_kernelIN5flash19enable_sm80_to_sm89INS1_16FlashAttnFwdSm80INS1_25CollectiveMainloopFwdSm80ILi8ELi2ELb0EN4cute5tupleIJNS5_1CILi128EEENS7_ILi64EEENS7_ILi192EEEEEELi192ENS_10bfloat16_tEfNS_4arch4Sm80ELb0ELb0ELb1ELb0ELb1ELb0ELb1ELb1EEENS1_21CollectiveEpilogueFwdINS6_IJS8_SA_S9_EEENS6_IJNS7_ILi1EEESI_SI_EEESC_SE_Li256ELb0ELb1ELb1ELb0EEENS1_19SingleTileSchedulerILb0ELb1ELb1ELi128EEEEEEEEEvNT_6ParamsE,@function
        .size           _ZN7cutlass13device_kernelIN5flash19enable_sm80_to_sm89INS1_16FlashAttnFwdSm80INS1_25CollectiveMainloopFwdSm80ILi8ELi2ELb0EN4cute5tupleIJNS5_1CILi128EEENS7_ILi64EEENS7_ILi192EEEEEELi192ENS_10bfloat16_tEfNS_4arch4Sm80ELb0ELb0ELb1ELb0ELb1ELb0ELb1ELb1EEENS1_21CollectiveEpilogueFwdINS6_IJS8_SA_S9_EEENS6_IJNS7_ILi1EEESI_SI_EEESC_SE_Li256ELb0ELb1ELb1ELb0EEENS1_19SingleTileSchedulerILb0ELb1ELb1ELi128EEEEEEEEEvNT_6ParamsE,(.L_x_45 - _ZN7cutlass13device_kernelIN5flash19enable_sm80_to_sm89INS1_16FlashAttnFwdSm80INS1_25CollectiveMainloopFwdSm80ILi8ELi2ELb0EN4cute5tupleIJNS5_1CILi128EEENS7_ILi64EEENS7_ILi192EEEEEELi192ENS_10bfloat16_tEfNS_4arch4Sm80ELb0ELb0ELb1ELb0ELb1ELb0ELb1ELb1EEENS1_21CollectiveEpilogueFwdINS6_IJS8_SA_S9_EEENS6_IJNS7_ILi1EEESI_SI_EEESC_SE_Li256ELb0ELb1ELb1ELb0EEENS1_19SingleTileSchedulerILb0ELb1ELb1ELi128EEEEEEEEEvNT_6ParamsE)
        .other          _ZN7cutlass13device_kernelIN5flash19enable_sm80_to_sm89INS1_16FlashAttnFwdSm80INS1_25CollectiveMainloopFwdSm80ILi8ELi2ELb0EN4cute5tupleIJNS5_1CILi128EEENS7_ILi64EEENS7_ILi192EEEEEELi192ENS_10bfloat16_tEfNS_4arch4Sm80ELb0ELb0ELb1ELb0ELb1ELb0ELb1ELb1EEENS1_21CollectiveEpilogueFwdINS6_IJS8_SA_S9_EEENS6_IJNS7_ILi1EEESI_SI_EEESC_SE_Li256ELb0ELb1ELb1ELb0EEENS1_19SingleTileSchedulerILb0ELb1ELb1ELi128EEEEEEEEEvNT_6ParamsE,@"STO_CUDA_ENTRY STV_DEFAULT"
_ZN7cutlass13device_kernelIN5flash19enable_sm80_to_sm89INS1_16FlashAttnFwdSm80INS1_25CollectiveMainloopFwdSm80ILi8ELi2ELb0EN4cute5tupleIJNS5_1CILi128EEENS7_ILi64EEENS7_ILi192EEEEEELi192ENS_10bfloat16_tEfNS_4arch4Sm80ELb0ELb0ELb1ELb0ELb1ELb0ELb1ELb1EEENS1_21CollectiveEpilogueFwdINS6_IJS8_SA_S9_EEENS6_IJNS7_ILi1EEESI_SI_EEESC_SE_Li256ELb0ELb1ELb1ELb0EEENS1_19SingleTileSchedulerILb0ELb1ELb1ELi128EEEEEEEEEvNT_6ParamsE:
[----:B------:R-:W-:Y:S01]  /*0000*/  LDC R1, c[0x0][0x28] ;  /* 0x00000a00ff017b82 */ /* 0x000fe20000000800 */
[----:B------:R-:W-:Y:S05]  /*0010*/  EXIT ;  /* 0x000000000000794d */ /* 0x000fea0003800000 */
.L_x_9:
        /* <DEDUP_REMOVED lines=14> */
.L_x_45:


//--------------------- .text._ZN7cutlass13device_kernelIN5flash19enable_sm80_to_sm89INS1_16FlashAttnFwdSm80INS1_25CollectiveMainloopFwdSm80ILi8ELi2ELb0EN4cute5tupleIJNS5_1CILi128EEENS7_ILi64EEENS7_ILi192EEEEEELi192ENS_10bfloat16_tEfNS_4arch4Sm80ELb0ELb0ELb1ELb1ELb1ELb0ELb1ELb1EEENS1_21CollectiveEpilogueFwdINS6_IJS8_SA_S9_EEENS6_IJNS7_ILi1EEESI_SI_EEESC_SE_Li256ELb1ELb1ELb1ELb0EEENS1_36VarlenDynamicPersistentTileSchedulerILi128ELi64ELi256ELi256ELb1ELb1ELb0ELb0ELb1ELb1EEEEEEEEEvNT_6ParamsE --------------------------
	.section	.text._ZN7cutlass13device_kernelIN5flash19enable_sm80_to_sm89INS1_16FlashAttnFwdSm80INS1_25CollectiveMainloopFwdSm80ILi8ELi2ELb0EN4cute5tupleIJNS5_1CILi128EEENS7_ILi64EEENS7_ILi192EEEEEELi192ENS_10bfloat16_tEfNS_4arch4Sm80ELb0ELb0ELb1ELb1ELb1ELb0ELb1ELb1EEENS1_21CollectiveEpilogueFwdINS6_IJS8_SA_S9_EEENS6_IJNS7_ILi1EEESI_SI_EEESC_SE_Li256ELb1ELb1ELb1ELb0EEENS1_36VarlenDynamicPersistentTileSchedulerILi128ELi64ELi256ELi256ELb1ELb1ELb0ELb0ELb1ELb1EEEEEEEEEvNT_6ParamsE,"ax",@progbits
	.align	128
.text._ZN7cutlass13device_kernelIN5flash19enable_sm80_to_sm89INS1_16FlashAttnFwdSm80INS1_25CollectiveMainloopFwdSm80ILi8ELi2ELb0EN4cute5tupleIJNS5_1CILi128EEENS7_ILi64EEENS7_ILi192EEEEEELi192ENS_10bfloat16_tEfNS_4arch4Sm80ELb0ELb0ELb1ELb1ELb1ELb0ELb1ELb1EEENS1_21CollectiveEpilogueFwdINS6_IJS8_SA_S9_EEENS6_IJNS7_ILi1EEESI_SI_EEESC_SE_Li256ELb1ELb1ELb1ELb0EEENS1_36VarlenDynamicPersistentTileSchedulerILi128ELi64ELi256ELi256ELb1ELb1ELb0ELb0ELb1ELb1EEEEEEEEEvNT_6ParamsE:
        .type           _ZN7cutlass13device_kernelIN5flash19enable_sm80_to_sm89INS1_16FlashAttnFwdSm80INS1_25CollectiveMainloopFwdSm80ILi8ELi2ELb0EN4cute5tupleIJNS5_1CILi128EEENS7_ILi64EEENS7_ILi192EEEEEELi192ENS_10bfloat16_tEfNS_4arch4Sm80ELb0ELb0ELb1ELb1ELb1ELb0ELb1ELb1EEENS1_21CollectiveEpilogueFwdINS6_IJS8_SA_S9_EEENS6_IJNS7_ILi1EEESI_SI_EEESC_SE_Li256ELb1ELb1ELb1ELb0EEENS1_36VarlenDynamicPersistentTileSchedulerILi128ELi64ELi256ELi256ELb1ELb1ELb0ELb0ELb1ELb1EEEEEEEEEvNT_6ParamsE,@function
        .size           _ZN7cutlass13device_kernelIN5flash19enable_sm80_to_sm89INS1_16FlashAttnFwdSm80INS1_25CollectiveMainloopFwdSm80ILi8ELi2ELb0EN4cute5tupleIJNS5_1CILi128EEENS7_ILi64EEENS7_ILi192EEEEEELi192ENS_10bfloat16_tEfNS_4arch4Sm80ELb0ELb0ELb1ELb1ELb1ELb0ELb1ELb1EEENS1_21CollectiveEpilogueFwdINS6_IJS8_SA_S9_EEENS6_IJNS7_ILi1EEESI_SI_EEESC_SE_Li256ELb1ELb1ELb1ELb0EEENS1_36VarlenDynamicPersistentTileSchedulerILi128ELi64ELi256ELi256ELb1ELb1ELb0ELb0ELb1ELb1EEEEEEEEEvNT_6ParamsE,(.L_x_46 - _ZN7cutlass13device_kernelIN5flash19enable_sm80_to_sm89INS1_16FlashAttnFwdSm80INS1_25CollectiveMainloopFwdSm80ILi8ELi2ELb0EN4cute5tupleIJNS5_1CILi128EEENS7_ILi64EEENS7_ILi192EEEEEELi192ENS_10bfloat16_tEfNS_4arch4Sm80ELb0ELb0ELb1ELb1ELb1ELb0ELb1ELb1EEENS1_21CollectiveEpilogueFwdINS6_IJS8_SA_S9_EEENS6_IJNS7_ILi1EEESI_SI_EEESC_SE_Li256ELb1ELb1ELb1ELb0EEENS1_36VarlenDynamicPersistentTileSchedulerILi128ELi64ELi256ELi256ELb1ELb1ELb0ELb0ELb1ELb1EEEEEEEEEvNT_6ParamsE)
        .other          _ZN7cutlass13device_kernelIN5flash19enable_sm80_to_sm89INS1_16FlashAttnFwdSm80INS1_25CollectiveMainloopFwdSm80ILi8ELi2ELb0EN4cute5tupleIJNS5_1CILi128EEENS7_ILi64EEENS7_ILi192EEEEEELi192ENS_10bfloat16_tEfNS_4arch4Sm80ELb0ELb0ELb1ELb1ELb1ELb0ELb1ELb1EEENS1_21CollectiveEpilogueFwdINS6_IJS8_SA_S9_EEENS6_IJNS7_ILi1EEESI_SI_EEESC_SE_Li256ELb1ELb1ELb1ELb0EEENS1_36VarlenDynamicPersistentTileSchedulerILi128ELi64ELi256ELi256ELb1ELb1ELb0ELb0ELb1ELb1EEEEEEEEEvNT_6ParamsE,@"STO_CUDA_ENTRY STV_DEFAULT"
_ZN7cutlass13device_kernelIN5flash19enable_sm80_to_sm89INS1_16FlashAttnFwdSm80INS1_25CollectiveMainloopFwdSm80ILi8ELi2ELb0EN4cute5tupleIJNS5_1CILi128EEENS7_ILi64EEENS7_ILi192EEEEEELi192ENS_10bfloat16_tEfNS_4arch4Sm80ELb0ELb0ELb1ELb1ELb1ELb0ELb1ELb1EEENS1_21CollectiveEpilogueFwdINS6_IJS8_SA_S9_EEENS6_IJNS7_ILi1EEESI_SI_EEESC_SE_Li256ELb1ELb1ELb1ELb0EEENS1_36VarlenDynamicPersistentTileSchedulerILi128ELi64ELi256ELi256ELb1ELb1ELb0ELb0ELb1ELb1EEEEEEEEEvNT_6ParamsE:
[----:B------:R-:W-:Y:S01]  /*0000*/  LDC R1, c[0x0][0x28] ;  /* 0x00000a00ff017b82 */ /* 0x000fe20000000800 */
[----:B------:R-:W-:Y:S05]  /*0010*/  EXIT ;  /* 0x000000000000794d */ /* 0x000fea0003800000 */
.L_x_10:
        /* <DEDUP_REMOVED lines=14> */
.L_x_46:


//--------------------- .text._ZN7cutlass13device_kernelIN5flash19enable_sm80_to_sm89INS1_16FlashAttnFwdSm80INS1_25CollectiveMainloopFwdSm80ILi8ELi2ELb0EN4cute5tupleIJNS5_1CILi128EEENS7_ILi64EEENS7_ILi192EEEEEELi192ENS_10bfloat16_tEfNS_4arch4Sm80ELb0ELb0ELb1ELb1ELb1ELb1ELb1ELb1EEENS1_21CollectiveEpilogueFwdINS6_IJS8_SA_S9_EEENS6_IJNS7_ILi1EEESI_SI_EEESC_SE_Li256ELb1ELb1ELb1ELb0EEENS1_36VarlenDynamicPersistentTileSchedulerILi128ELi64ELi256ELi256ELb1ELb1ELb0ELb0ELb1ELb1EEEEEEEEEvNT_6ParamsE --------------------------
	.section	.text._ZN7cutlass13device_kernelIN5flash19enable_sm80_to_sm89INS1_16FlashAttnFwdSm80INS1_25CollectiveMainloopFwdSm80ILi8ELi2ELb0EN4cute5tupleIJNS5_1CILi128EEENS7_ILi64EEENS7_ILi192EEEEEELi192ENS_10bfloat16_tEfNS_4arch4Sm80ELb0ELb0ELb1ELb1ELb1ELb1ELb1ELb1EEENS1_21CollectiveEpilogueFwdINS6_IJS8_SA_S9_EEENS6_IJNS7_ILi1EEESI_SI_EEESC_SE_Li256ELb1ELb1ELb1ELb0EEENS1_36VarlenDynamicPersistentTileSchedulerILi128ELi64ELi256ELi256ELb1ELb1ELb0ELb0ELb1ELb1EEEEEEEEEvNT_6ParamsE,"ax",@progbits
	.align	128
.text._ZN7cutlass13device_kernelIN5flash19enable_sm80_to_sm89INS1_16FlashAttnFwdSm80INS1_25CollectiveMainloopFwdSm80ILi8ELi2ELb0EN4cute5tupleIJNS5_1CILi128EEENS7_ILi64EEENS7_ILi192EEEEEELi192ENS_10bfloat16_tEfNS_4arch4Sm80ELb0ELb0ELb1ELb1ELb1ELb1ELb1ELb1EEENS1_21CollectiveEpilogueFwdINS6_IJS8_SA_S9_EEENS6_IJNS7_ILi1EEESI_SI_EEESC_SE_Li256ELb1ELb1ELb1ELb0EEENS1_36VarlenDynamicPersistentTileSchedulerILi128ELi64ELi256ELi256ELb1ELb1ELb0ELb0ELb1ELb1EEEEEEEEEvNT_6ParamsE:
        .type           _ZN7cutlass13device_kernelIN5flash19enable_sm80_to_sm89INS1_16FlashAttnFwdSm80INS1_25CollectiveMainloopFwdSm80ILi8ELi2ELb0EN4cute5tupleIJNS5_1CILi128EEENS7_ILi64EEENS7_ILi192EEEEEELi192ENS_10bfloat16_tEfNS_4arch4Sm80ELb0ELb0ELb1ELb1ELb1ELb1ELb1ELb1EEENS1_21CollectiveEpilogueFwdINS6_IJS8_SA_S9_EEENS6_IJNS7_ILi1EEESI_SI_EEESC_SE_Li256ELb1ELb1ELb1ELb0EEENS1_36VarlenDynamicPersistentTileSchedulerILi128ELi64ELi256ELi256ELb1ELb1ELb0ELb0ELb1ELb1EEEEEEEEEvNT_6ParamsE,@function
        .size           _ZN7cutlass13device_kernelIN5flash19enable_sm80_to_sm89INS1_16FlashAttnFwdSm80INS1_25CollectiveMainloopFwdSm80ILi8ELi2ELb0EN4cute5tupleIJNS5_1CILi128EEENS7_ILi64EEENS7_ILi192EEEEEELi192ENS_10bfloat16_tEfNS_4arch4Sm80ELb0ELb0ELb1ELb1ELb1ELb1ELb1ELb1EEENS1_21CollectiveEpilogueFwdINS6_IJS8_SA_S9_EEENS6_IJNS7_ILi1EEESI_SI_EEESC_SE_Li256ELb1ELb1ELb1ELb0EEENS1_36VarlenDynamicPersistentTileSchedulerILi128ELi64ELi256ELi256ELb1ELb1ELb0ELb0ELb1ELb1EEEEEEEEEvNT_6ParamsE,(.L_x_47 - _ZN7cutlass13device_kernelIN5flash19enable_sm80_to_sm89INS1_16FlashAttnFwdSm80INS1_25CollectiveMainloopFwdSm80ILi8ELi2ELb0EN4cute5tupleIJNS5_1CILi128EEENS7_ILi64EEENS7_ILi192EEEEEELi192ENS_10bfloat16_tEfNS_4arch4Sm80ELb0ELb0ELb1ELb1ELb1ELb1ELb1ELb1EEENS1_21CollectiveEpilogueFwdINS6_IJS8_SA_S9_EEENS6_IJNS7_ILi1EEESI_SI_EEESC_SE_Li256ELb1ELb1ELb1ELb0EEENS1_36VarlenDynamicPersistentTileSchedulerILi128ELi64ELi256ELi256ELb1ELb1ELb0ELb0ELb1ELb1EEEEEEEEEvNT_6ParamsE)
        .other          _ZN7cutlass13device_kernelIN5flash19enable_sm80_to_sm89INS1_16FlashAttnFwdSm80INS1_25CollectiveMainloopFwdSm80ILi8ELi2ELb0EN4cute5tupleIJNS5_1CILi128EEENS7_ILi64EEENS7_ILi192EEEEEELi192ENS_10bfloat16_tEfNS_4arch4Sm80ELb0ELb0ELb1ELb1ELb1ELb1ELb1ELb1EEENS1_21CollectiveEpilogueFwdINS6_IJS8_SA_S9_EEENS6_IJNS7_ILi1EEESI_SI_EEESC_SE_Li256ELb1ELb1ELb1ELb0EEENS1_36VarlenDynamicPersistentTileSchedulerILi128ELi64ELi256ELi256ELb1ELb1ELb0ELb0ELb1ELb1EEEEEEEEEvNT_6ParamsE,@"STO_CUDA_ENTRY STV_DEFAULT"
_ZN7cutlass13device_kernelIN5flash19enable_sm80_to_sm89INS1_16FlashAttnFwdSm80INS1_25CollectiveMainloopFwdSm80ILi8ELi2ELb0EN4cute5tupleIJNS5_1CILi128EEENS7_ILi64EEENS7_ILi192EEEEEELi192ENS_10bfloat16_tEfNS_4arch4Sm80ELb0ELb0ELb1ELb1ELb1ELb1ELb1ELb1EEENS1_21CollectiveEpilogueFwdINS6_IJS8_SA_S9_EEENS6_IJNS7_ILi1EEESI_SI_EEESC_SE_Li256ELb1ELb1ELb1ELb0EEENS1_36VarlenDynamicPersistentTileSchedulerILi128ELi64ELi256ELi256ELb1ELb1ELb0ELb0ELb1ELb1EEEEEEEEEvNT_6ParamsE:
[----:B------:R-:W-:Y:S01]  /*0000*/  LDC R1, c[0x0][0x28] ;  /* 0x00000a00ff017b82 */ /* 0x000fe20000000800 */
[----:B------:R-:W-:Y:S05]  /*0010*/  EXIT ;  /* 0x000000000000794d */ /* 0x000fea0003800000 */
.L_x_11:
        /* <DEDUP_REMOVED lines=14> */
.L_x_47:


//--------------------- .text._ZN7cutlass13device_kernelIN5flash19enable_sm80_to_sm89INS1_16FlashAttnFwdSm80INS1_25CollectiveMainloopFwdSm80ILi8ELi2ELb0EN4cute5tupleIJNS5_1CILi128EEENS7_ILi64EEENS7_ILi192EEEEEELi192ENS_10bfloat16_tEfNS_4arch4Sm80ELb0ELb1ELb1ELb0ELb1ELb0ELb1ELb1EEENS1_21CollectiveEpilogueFwdINS6_IJS8_SA_S9_EEENS6_IJNS7_ILi1EEESI_SI_EEESC_SE_Li256ELb0ELb1ELb1ELb0EEENS1_19SingleTileSchedulerILb0ELb1ELb1ELi128EEEEEEEEEvNT_6ParamsE --------------------------
	.section	.text._ZN7cutlass13device_kernelIN5flash19enable_sm80_to_sm89INS1_16FlashAttnFwdSm80INS1_25CollectiveMainloopFwdSm80ILi8ELi2ELb0EN4cute5tupleIJNS5_1CILi128EEENS7_ILi64EEENS7_ILi192EEEEEELi192ENS_10bfloat16_tEfNS_4arch4Sm80ELb0ELb1ELb1ELb0ELb1ELb0ELb1ELb1EEENS1_21CollectiveEpilogueFwdINS6_IJS8_SA_S9_EEENS6_IJNS7_ILi1EEESI_SI_EEESC_SE_Li256ELb0ELb1ELb1ELb0EEENS1_19SingleTileSchedulerILb0ELb1ELb1ELi128EEEEEEEEEvNT_6ParamsE,"ax",@progbits
	.align	128
.text._ZN7cutlass13device_kernelIN5flash19enable_sm80_to_sm89INS1_16FlashAttnFwdSm80INS1_25CollectiveMainloopFwdSm80ILi8ELi2ELb0EN4cute5tupleIJNS5_1CILi128EEENS7_ILi64EEENS7_ILi192EEEEEELi192ENS_10bfloat16_tEfNS_4arch4Sm80ELb0ELb1ELb1ELb0ELb1ELb0ELb1ELb1EEENS1_21CollectiveEpilogueFwdINS6_IJS8_SA_S9_EEENS6_IJNS7_ILi1EEESI_SI_EEESC_SE_Li256ELb0ELb1ELb1ELb0EEENS1_19SingleTileSchedulerILb0ELb1ELb1ELi128EEEEEEEEEvNT_6ParamsE:
        .type           _ZN7cutlass13device_kernelIN5flash19enable_sm80_to_sm89INS1_16FlashAttnFwdSm80INS1_25CollectiveMainloopFwdSm80ILi8ELi2ELb0EN4cute5tupleIJNS5_1CILi128EEENS7_ILi64EEENS7_ILi192EEEEEELi192ENS_10bfloat16_tEfNS_4arch4Sm80ELb0ELb1ELb1ELb0ELb1ELb0ELb1ELb1EEENS1_21CollectiveEpilogueFwdINS6_IJS8_SA_S9_EEENS6_IJNS7_ILi1EEESI_SI_EEESC_SE_Li256ELb0ELb1ELb1ELb0EEENS1_19SingleTileSchedulerILb0ELb1ELb1ELi128EEEEEEEEEvNT_6ParamsE,@function
        .size           _ZN7cutlass13device_kernelIN5flash19enable_sm80_to_sm89INS1_16FlashAttnFwdSm80INS1_25CollectiveMainloopFwdSm80ILi8ELi2ELb0EN4cute5tupleIJNS5_1CILi128EEENS7_ILi64EEENS7_ILi192EEEEEELi192ENS_10bfloat16_tEfNS_4arch4Sm80ELb0ELb1ELb1ELb0ELb1ELb0ELb1ELb1EEENS1_21CollectiveEpilogueFwdINS6_IJS8_SA_S9_EEENS6_IJNS7_ILi1EEESI_SI_EEESC_SE_Li256ELb0ELb1ELb1ELb0EEENS1_19SingleTileSchedulerILb0ELb1ELb1ELi128EEEEEEEEEvNT_6ParamsE,(.L_x_48 - _ZN7cutlass13device_kernelIN5flash19enable_sm80_to_sm89INS1_16FlashAttnFwdSm80INS1_25CollectiveMainloopFwdSm80ILi8ELi2ELb0EN4cute5tupleIJNS5_1CILi128EEENS7_ILi64EEENS7_ILi192EEEEEELi192ENS_10bfloat16_tEfNS_4arch4Sm80ELb0ELb1ELb1ELb0ELb1ELb0ELb1ELb1EEENS1_21CollectiveEpilogueFwdINS6_IJS8_SA_S9_EEENS6_IJNS7_ILi1EEESI_SI_EEESC_SE_Li256ELb0ELb1ELb1ELb0EEENS1_19SingleTileSchedulerILb0ELb1ELb1ELi128EEEEEEEEEvNT_6ParamsE)
        .other          _ZN7cutlass13device_kernelIN5flash19enable_sm80_to_sm89INS1_16FlashAttnFwdSm80INS1_25CollectiveMainloopFwdSm80ILi8ELi2ELb0EN4cute5tupleIJNS5_1CILi128EEENS7_ILi64EEENS7_ILi192EEEEEELi192ENS_10bfloat16_tEfNS_4arch4Sm80ELb0ELb1ELb1ELb0ELb1ELb0ELb1ELb1EEENS1_21CollectiveEpilogueFwdINS6_IJS8_SA_S9_EEENS6_IJNS7_ILi1EEESI_SI_EEESC_SE_Li256ELb0ELb1ELb1ELb0EEENS1_19SingleTileSchedulerILb0ELb1ELb1ELi128EEEEEEEEEvNT_6ParamsE,@"STO_CUDA_ENTRY STV_DEFAULT"
_ZN7cutlass13device_kernelIN5flash19enable_sm80_to_sm89INS1_16FlashAttnFwdSm80INS1_25CollectiveMainloopFwdSm80ILi8ELi2ELb0EN4cute5tupleIJNS5_1CILi128EEENS7_ILi64EEENS7_ILi192EEEEEELi192ENS_10bfloat16_tEfNS_4arch4Sm80ELb0ELb1ELb1ELb0ELb1ELb0ELb1ELb1EEENS1_21CollectiveEpilogueFwdINS6_IJS8_SA_S9_EEENS6_IJNS7_ILi1EEESI_SI_EEESC_SE_Li256ELb0ELb1ELb1ELb0EEENS1_19SingleTileSchedulerILb0ELb1ELb1ELi128EEEEEEEEEvNT_6ParamsE:
[----:B------:R-:W-:Y:S01]  /*0000*/  LDC R1, c[0x0][0x28] ;  /* 0x00000a00ff017b82 */ /* 0x000fe20000000800 */
[----:B------:R-:W-:Y:S05]  /*0010*/  EXIT ;  /* 0x000000000000794d */ /* 0x000fea0003800000 */
.L_x_12:
        /* <DEDUP_REMOVED lines=14> */
.L_x_48:


//--------------------- .text._ZN7cutlass13device_kernelIN5flash19enable_sm80_to_sm89INS1_16FlashAttnFwdSm80INS1_25CollectiveMainloopFwdSm80ILi8ELi2ELb0EN4cute5tupleIJNS5_1CILi128EEENS7_ILi64EEENS7_ILi192EEEEEELi192ENS_10bfloat16_tEfNS_4arch4Sm80ELb0ELb1ELb1ELb1ELb1ELb0ELb1ELb1EEENS1_21CollectiveEpilogueFwdINS6_IJS8_SA_S9_EEENS6_IJNS7_ILi1EEESI_SI_EEESC_SE_Li256ELb1ELb1ELb1ELb0EEENS1_36VarlenDynamicPersistentTileSchedulerILi128ELi64ELi256ELi256ELb1ELb1ELb0ELb1ELb0ELb1EEEEEEEEEvNT_6ParamsE --------------------------
	.section	.text._ZN7cutlass13device_kernelIN5flash19enable_sm80_to_sm89INS1_16FlashAttnFwdSm80INS1_25CollectiveMainloopFwdSm80ILi8ELi2ELb0EN4cute5tupleIJNS5_1CILi128EEENS7_ILi64EEENS7_ILi192EEEEEELi192ENS_10bfloat16_tEfNS_4arch4Sm80ELb0ELb1ELb1ELb1ELb1ELb0ELb1ELb1EEENS1_21CollectiveEpilogueFwdINS6_IJS8_SA_S9_EEENS6_IJNS7_ILi1EEESI_SI_EEESC_SE_Li256ELb1ELb1ELb1ELb0EEENS1_36VarlenDynamicPersistentTileSchedulerILi128ELi64ELi256ELi256ELb1ELb1ELb0ELb1ELb0ELb1EEEEEEEEEvNT_6ParamsE,"ax",@progbits
	.align	128
.text._ZN7cutlass13device_kernelIN5flash19enable_sm80_to_sm89INS1_16FlashAttnFwdSm80INS1_25CollectiveMainloopFwdSm80ILi8ELi2ELb0EN4cute5tupleIJNS5_1CILi128EEENS7_ILi64EEENS7_ILi192EEEEEELi192ENS_10bfloat16_tEfNS_4arch4Sm80ELb0ELb1ELb1ELb1ELb1ELb0ELb1ELb1EEENS1_21CollectiveEpilogueFwdINS6_IJS8_SA_S9_EEENS6_IJNS7_ILi1EEESI_SI_EEESC_SE_Li256ELb1ELb1ELb1ELb0EEENS1_36VarlenDynamicPersistentTileSchedulerILi128ELi64ELi256ELi256ELb1ELb1ELb0ELb1ELb0ELb1EEEEEEEEEvNT_6ParamsE:
        .type           _ZN7cutlass13device_kernelIN5flash19enable_sm80_to_sm89INS1_16FlashAttnFwdSm80INS1_25CollectiveMainloopFwdSm80ILi8ELi2ELb0EN4cute5tupleIJNS5_1CILi128EEENS7_ILi64EEENS7_ILi192EEEEEELi192ENS_10bfloat16_tEfNS_4arch4Sm80ELb0ELb1ELb1ELb1ELb1ELb0ELb1ELb1EEENS1_21CollectiveEpilogueFwdINS6_IJS8_SA_S9_EEENS6_IJNS7_ILi1EEESI_SI_EEESC_SE_Li256ELb1ELb1ELb1ELb0EEENS1_36VarlenDynamicPersistentTileSchedulerILi128ELi64ELi256ELi256ELb1ELb1ELb0ELb1ELb0ELb1EEEEEEEEEvNT_6ParamsE,@function
        .size           _ZN7cutlass13device_kernelIN5flash19enable_sm80_to_sm89INS1_16FlashAttnFwdSm80INS1_25CollectiveMainloopFwdSm80ILi8ELi2ELb0EN4cute5tupleIJNS5_1CILi128EEENS7_ILi64EEENS7_ILi192EEEEEELi192ENS_10bfloat16_tEfNS_4arch4Sm80ELb0ELb1ELb1ELb1ELb1ELb0ELb1ELb1EEENS1_21CollectiveEpilogueFwdINS6_IJS8_SA_S9_EEENS6_IJNS7_ILi1EEESI_SI_EEESC_SE_Li256ELb1ELb1ELb1ELb0EEENS1_36VarlenDynamicPersistentTileSchedulerILi128ELi64ELi256ELi256ELb1ELb1ELb0ELb1ELb0ELb1EEEEEEEEEvNT_6ParamsE,(.L_x_49 - _ZN7cutlass13device_kernelIN5flash19enable_sm80_to_sm89INS1_16FlashAttnFwdSm80INS1_25CollectiveMainloopFwdSm80ILi8ELi2ELb0EN4cute5tupleIJNS5_1CILi128EEENS7_ILi64EEENS7_ILi192EEEEEELi192ENS_10bfloat16_tEfNS_4arch4Sm80ELb0ELb1ELb1ELb1ELb1ELb0ELb1ELb1EEENS1_21CollectiveEpilogueFwdINS6_IJS8_SA_S9_EEENS6_IJNS7_ILi1EEESI_SI_EEESC_SE_Li256ELb1ELb1ELb1ELb0EEENS1_36VarlenDynamicPersistentTileSchedulerILi128ELi64ELi256ELi256ELb1ELb1ELb0ELb1ELb0ELb1EEEEEEEEEvNT_6ParamsE)
        .other          _ZN7cutlass13device_kernelIN5flash19enable_sm80_to_sm89INS1_16FlashAttnFwdSm80INS1_25CollectiveMainloopFwdSm80ILi8ELi2ELb0EN4cute5tupleIJNS5_1CILi128EEENS7_ILi64EEENS7_ILi192EEEEEELi192ENS_10bfloat16_tEfNS_4arch4Sm80ELb0ELb1ELb1ELb1ELb1ELb0ELb1ELb1EEENS1_21CollectiveEpilogueFwdINS6_IJS8_SA_S9_EEENS6_IJNS7_ILi1EEESI_SI_EEESC_SE_Li256ELb1ELb1ELb1ELb0EEENS1_36VarlenDynamicPersistentTileSchedulerILi128ELi64ELi256ELi256ELb1ELb1ELb0ELb1ELb0ELb1EEEEEEEEEvNT_6ParamsE,@"STO_CUDA_ENTRY STV_DEFAULT"
_ZN7cutlass13device_kernelIN5flash19enable_sm80_to_sm89INS1_16FlashAttnFwdSm80INS1_25CollectiveMainloopFwdSm80ILi8ELi2ELb0EN4cute5tupleIJNS5_1CILi128EEENS7_ILi64EEENS7_ILi192EEEEEELi192ENS_10bfloat16_tEfNS_4arch4Sm80ELb0ELb1ELb1ELb1ELb1ELb0ELb1ELb1EEENS1_21CollectiveEpilogueFwdINS6_IJS8_SA_S9_EEENS6_IJNS7_ILi1EEESI_SI_EEESC_SE_Li256ELb1ELb1ELb1ELb0EEENS1_36VarlenDynamicPersistentTileSchedulerILi128ELi64ELi256ELi256ELb1ELb1ELb0ELb1ELb0ELb1EEEEEEEEEvNT_6ParamsE:
[----:B------:R-:W-:Y:S01]  /*0000*/  LDC R1, c[0x0][0x28] ;  /* 0x00000a00ff017b82 */ /* 0x000fe20000000800 */
[----:B------:R-:W-:Y:S05]  /*0010*/  EXIT ;  /* 0x000000000000794d */ /* 0x000fea0003800000 */
.L_x_13:
        /* <DEDUP_REMOVED lines=14> */
.L_x_49:


//--------------------- .text._ZN7cutlass13device_kernelIN5flash19enable_sm80_to_sm89INS1_16FlashAttnFwdSm80INS1_25CollectiveMainloopFwdSm80ILi8ELi2ELb0EN4cute5tupleIJNS5_1CILi128EEENS7_ILi64EEENS7_ILi192EEEEEELi192ENS_10bfloat16_tEfNS_4arch4Sm80ELb0ELb1ELb1ELb1ELb1ELb1ELb1ELb1EEENS1_21CollectiveEpilogueFwdINS6_IJS8_SA_S9_EEENS6_IJNS7_ILi1EEESI_SI_EEESC_SE_Li256ELb1ELb1ELb1ELb0EEENS1_36VarlenDynamicPersistentTileSchedulerILi128ELi64ELi256ELi256ELb1ELb1ELb0ELb1ELb0ELb1EEEEEEEEEvNT_6ParamsE --------------------------
	.section	.text._ZN7cutlass13device_kernelIN5flash19enable_sm80_to_sm89INS1_16FlashAttnFwdSm80INS1_25CollectiveMainloopFwdSm80ILi8ELi2ELb0EN4cute5tupleIJNS5_1CILi128EEENS7_ILi64EEENS7_ILi192EEEEEELi192ENS_10bfloat16_tEfNS_4arch4Sm80ELb0ELb1ELb1ELb1ELb1ELb1ELb1ELb1EEENS1_21CollectiveEpilogueFwdINS6_IJS8_SA_S9_EEENS6_IJNS7_ILi1EEESI_SI_EEESC_SE_Li256ELb1ELb1ELb1ELb0EEENS1_36VarlenDynamicPersistentTileSchedulerILi128ELi64ELi256ELi256ELb1ELb1ELb0ELb1ELb0ELb1EEEEEEEEEvNT_6ParamsE,"ax",@progbits
	.align	128
.text._ZN7cutlass13device_kernelIN5flash19enable_sm80_to_sm89INS1_16FlashAttnFwdSm80INS1_25CollectiveMainloopFwdSm80ILi8ELi2ELb0EN4cute5tupleIJNS5_1CILi128EEENS7_ILi64EEENS7_ILi192EEEEEELi192ENS_10bfloat16_tEfNS_4arch4Sm80ELb0ELb1ELb1ELb1ELb1ELb1ELb1ELb1EEENS1_21CollectiveEpilogueFwdINS6_IJS8_SA_S9_EEENS6_IJNS7_ILi1EEESI_SI_EEESC_SE_Li256ELb1ELb1ELb1ELb0EEENS1_36VarlenDynamicPersistentTileSchedulerILi128ELi64ELi256ELi256ELb1ELb1ELb0ELb1ELb0ELb1EEEEEEEEEvNT_6ParamsE:
        .type           _ZN7cutlass13device_kernelIN5flash19enable_sm80_to_sm89INS1_16FlashAttnFwdSm80INS1_25CollectiveMainloopFwdSm80ILi8ELi2ELb0EN4cute5tupleIJNS5_1CILi128EEENS7_ILi64EEENS7_ILi192EEEEEELi192ENS_10bfloat16_tEfNS_4arch4Sm80ELb0ELb1ELb1ELb1ELb1ELb1ELb1ELb1EEENS1_21CollectiveEpilogueFwdINS6_IJS8_SA_S9_EEENS6_IJNS7_ILi1EEESI_SI_EEESC_SE_Li256ELb1ELb1ELb1ELb0EEENS1_36VarlenDynamicPersistentTileSchedulerILi128ELi64ELi256ELi256ELb1ELb1ELb0ELb1ELb0ELb1EEEEEEEEEvNT_6ParamsE,@function
        .size           _ZN7cutlass13device_kernelIN5flash19enable_sm80_to_sm89INS1_16FlashAttnFwdSm80INS1_25CollectiveMainloopFwdSm80ILi8ELi2ELb0EN4cute5tupleIJNS5_1CILi128EEENS7_ILi64EEENS7_ILi192EEEEEELi192ENS_10bfloat16_tEfNS_4arch4Sm80ELb0ELb1ELb1ELb1ELb1ELb1ELb1ELb1EEENS1_21CollectiveEpilogueFwdINS6_IJS8_SA_S9_EEENS6_IJNS7_ILi1EEESI_SI_EEESC_SE_Li256ELb1ELb1ELb1ELb0EEENS1_36VarlenDynamicPersistentTileSchedulerILi128ELi64ELi256ELi256ELb1ELb1ELb0ELb1ELb0ELb1EEEEEEEEEvNT_6ParamsE,(.L_x_50 - _ZN7cutlass13device_kernelIN5flash19enable_sm80_to_sm89INS1_16FlashAttnFwdSm80INS1_25CollectiveMainloopFwdSm80ILi8ELi2ELb0EN4cute5tupleIJNS5_1CILi128EEENS7_ILi64EEENS7_ILi192EEEEEELi192ENS_10bfloat16_tEfNS_4arch4Sm80ELb0ELb1ELb1ELb1ELb1ELb1ELb1ELb1EEENS1_21CollectiveEpilogueFwdINS6_IJS8_SA_S9_EEENS6_IJNS7_ILi1EEESI_SI_EEESC_SE_Li256ELb1ELb1ELb1ELb0EEENS1_36VarlenDynamicPersistentTileSchedulerILi128ELi64ELi256ELi256ELb1ELb1ELb0ELb1ELb0ELb1EEEEEEEEEvNT_6ParamsE)
        .other          _ZN7cutlass13device_kernelIN5flash19enable_sm80_to_sm89INS1_16FlashAttnFwdSm80INS1_25CollectiveMainloopFwdSm80ILi8ELi2ELb0EN4cute5tupleIJNS5_1CILi128EEENS7_ILi64EEENS7_ILi192EEEEEELi192ENS_10bfloat16_tEfNS_4arch4Sm80ELb0ELb1ELb1ELb1ELb1ELb1ELb1ELb1EEENS1_21CollectiveEpilogueFwdINS6_IJS8_SA_S9_EEENS6_IJNS7_ILi1EEESI_SI_EEESC_SE_Li256ELb1ELb1ELb1ELb0EEENS1_36VarlenDynamicPersistentTileSchedulerILi128ELi64ELi256ELi256ELb1ELb1ELb0ELb1ELb0ELb1EEEEEEEEEvNT_6ParamsE,@"STO_CUDA_ENTRY STV_DEFAULT"
_ZN7cutlass13device_kernelIN5flash19enable_sm80_to_sm89INS1_16FlashAttnFwdSm80INS1_25CollectiveMainloopFwdSm80ILi8ELi2ELb0EN4cute5tupleIJNS5_1CILi128EEENS7_ILi64EEENS7_ILi192EEEEEELi192ENS_10bfloat16_tEfNS_4arch4Sm80ELb0ELb1ELb1ELb1ELb1ELb1ELb1ELb1EEENS1_21CollectiveEpilogueFwdINS6_IJS8_SA_S9_EEENS6_IJNS7_ILi1EEESI_SI_EEESC_SE_Li256ELb1ELb1ELb1ELb0EEENS1_36VarlenDynamicPersistentTileSchedulerILi128ELi64ELi256ELi256ELb1ELb1ELb0ELb1ELb0ELb1EEEEEEEEEvNT_6ParamsE:
[----:B------:R-:W-:Y:S01]  /*0000*/  LDC R1, c[0x0][0x28] ;  /* 0x00000a00ff017b82 */ /* 0x000fe20000000800 */
[----:B------:R-:W-:Y:S05]  /*0010*/  EXIT ;  /* 0x000000000000794d */ /* 0x000fea0003800000 */
.L_x_14:
        /* <DEDUP_REMOVED lines=14> */
.L_x_50:


//--------------------- .text._ZN7cutlass13device_kernelIN5flash19enable_sm80_to_sm89INS1_16FlashAttnFwdSm80INS1_25CollectiveMainloopFwdSm80ILi8ELi2ELb0EN4cute5tupleIJNS5_1CILi128EEENS7_ILi64EEENS7_ILi192EEEEEELi192ENS_10bfloat16_tEfNS_4arch4Sm80ELb1ELb0ELb1ELb0ELb1ELb0ELb1ELb1EEENS1_21CollectiveEpilogueFwdINS6_IJS8_SA_S9_EEENS6_IJNS7_ILi1EEESI_SI_EEESC_SE_Li256ELb0ELb1ELb1ELb0EEENS1_30DynamicPersistentTileSchedulerILi256ELi256ELb1ELb1ELb0EEEEEEEEEvNT_6ParamsE --------------------------
	.section	.text._ZN7cutlass13device_kernelIN5flash19enable_sm80_to_sm89INS1_16FlashAttnFwdSm80INS1_25CollectiveMainloopFwdSm80ILi8ELi2ELb0EN4cute5tupleIJNS5_1CILi128EEENS7_ILi64EEENS7_ILi192EEEEEELi192ENS_10bfloat16_tEfNS_4arch4Sm80ELb1ELb0ELb1ELb0ELb1ELb0ELb1ELb1EEENS1_21CollectiveEpilogueFwdINS6_IJS8_SA_S9_EEENS6_IJNS7_ILi1EEESI_SI_EEESC_SE_Li256ELb0ELb1ELb1ELb0EEENS1_30DynamicPersistentTileSchedulerILi256ELi256ELb1ELb1ELb0EEEEEEEEEvNT_6ParamsE,"ax",@progbits
	.align	128
.text._ZN7cutlass13device_kernelIN5flash19enable_sm80_to_sm89INS1_16FlashAttnFwdSm80INS1_25CollectiveMainloopFwdSm80ILi8ELi2ELb0EN4cute5tupleIJNS5_1CILi128EEENS7_ILi64EEENS7_ILi192EEEEEELi192ENS_10bfloat16_tEfNS_4arch4Sm80ELb1ELb0ELb1ELb0ELb1ELb0ELb1ELb1EEENS1_21CollectiveEpilogueFwdINS6_IJS8_SA_S9_EEENS6_IJNS7_ILi1EEESI_SI_EEESC_SE_Li256ELb0ELb1ELb1ELb0EEENS1_30DynamicPersistentTileSchedulerILi256ELi256ELb1ELb1ELb0EEEEEEEEEvNT_6ParamsE:
        .type           _ZN7cutlass13device_kernelIN5flash19enable_sm80_to_sm89INS1_16FlashAttnFwdSm80INS1_25CollectiveMainloopFwdSm80ILi8ELi2ELb0EN4cute5tupleIJNS5_1CILi128EEENS7_ILi64EEENS7_ILi192EEEEEELi192ENS_10bfloat16_tEfNS_4arch4Sm80ELb1ELb0ELb1ELb0ELb1ELb0ELb1ELb1EEENS1_21CollectiveEpilogueFwdINS6_IJS8_SA_S9_EEENS6_IJNS7_ILi1EEESI_SI_EEESC_SE_Li256ELb0ELb1ELb1ELb0EEENS1_30DynamicPersistentTileSchedulerILi256ELi256ELb1ELb1ELb0EEEEEEEEEvNT_6ParamsE,@function
        .size           _ZN7cutlass13device_kernelIN5flash19enable_sm80_to_sm89INS1_16FlashAttnFwdSm80INS1_25CollectiveMainloopFwdSm80ILi8ELi2ELb0EN4cute5tupleIJNS5_1CILi128EEENS7_ILi64EEENS7_ILi192EEEEEELi192ENS_10bfloat16_tEfNS_4arch4Sm80ELb1ELb0ELb1ELb0ELb1ELb0ELb1ELb1EEENS1_21CollectiveEpilogueFwdINS6_IJS8_SA_S9_EEENS6_IJNS7_ILi1EEESI_SI_EEESC_SE_Li256ELb0ELb1ELb1ELb0EEENS1_30DynamicPersistentTileSchedulerILi256ELi256ELb1ELb1ELb0EEEEEEEEEvNT_6ParamsE,(.L_x_51 - _ZN7cutlass13device_kernelIN5flash19enable_sm80_to_sm89INS1_16FlashAttnFwdSm80INS1_25CollectiveMainloopFwdSm80ILi8ELi2ELb0EN4cute5tupleIJNS5_1CILi128EEENS7_ILi64EEENS7_ILi192EEEEEELi192ENS_10bfloat16_tEfNS_4arch4Sm80ELb1ELb0ELb1ELb0ELb1ELb0ELb1ELb1EEENS1_21CollectiveEpilogueFwdINS6_IJS8_SA_S9_EEENS6_IJNS7_ILi1EEESI_SI_EEESC_SE_Li256ELb0ELb1ELb1ELb0EEENS1_30DynamicPersistentTileSchedulerILi256ELi256ELb1ELb1ELb0EEEEEEEEEvNT_6ParamsE)
        .other          _ZN7cutlass13device_kernelIN5flash19enable_sm80_to_sm89INS1_16FlashAttnFwdSm80INS1_25CollectiveMainloopFwdSm80ILi8ELi2ELb0EN4cute5tupleIJNS5_1CILi128EEENS7_ILi64EEENS7_ILi192EEEEEELi192ENS_10bfloat16_tEfNS_4arch4Sm80ELb1ELb0ELb1ELb0ELb1ELb0ELb1ELb1EEENS1_21CollectiveEpilogueFwdINS6_IJS8_SA_S9_EEENS6_IJNS7_ILi1EEESI_SI_EEESC_SE_Li256ELb0ELb1ELb1ELb0EEENS1_30DynamicPersistentTileSchedulerILi256ELi256ELb1ELb1ELb0EEEEEEEEEvNT_6ParamsE,@"STO_CUDA_ENTRY STV_DEFAULT"
_ZN7cutlass13device_kernelIN5flash19enable_sm80_to_sm89INS1_16FlashAttnFwdSm80INS1_25CollectiveMainloopFwdSm80ILi8ELi2ELb0EN4cute5tupleIJNS5_1CILi128EEENS7_ILi64EEENS7_ILi192EEEEEELi192ENS_10bfloat16_tEfNS_4arch4Sm80ELb1ELb0ELb1ELb0ELb1ELb0ELb1ELb1EEENS1_21CollectiveEpilogueFwdINS6_IJS8_SA_S9_EEENS6_IJNS7_ILi1EEESI_SI_EEESC_SE_Li256ELb0ELb1ELb1ELb0EEENS1_30DynamicPersistentTileSchedulerILi256ELi256ELb1ELb1ELb0EEEEEEEEEvNT_6ParamsE:
[----:B------:R-:W-:Y:S01]  /*0000*/  LDC R1, c[0x0][0x28] ;  /* 0x00000a00ff017b82 */ /* 0x000fe20000000800 */
[----:B------:R-:W-:Y:S05]  /*0010*/  EXIT ;  /* 0x000000000000794d */ /* 0x000fea0003800000 */
.L_x_15:
        /* <DEDUP_REMOVED lines=14> */
.L_x_51:


//--------------------- .text._ZN7cutlass13device_kernelIN5flash19enable_sm80_to_sm89INS1_16FlashAttnFwdSm80INS1_25CollectiveMainloopFwdSm80ILi8ELi2ELb0EN4cute5tupleIJNS5_1CILi128EEENS7_ILi64EEENS7_ILi192EEEEEELi192ENS_10bfloat16_tEfNS_4arch4Sm80ELb1ELb0ELb1ELb1ELb1ELb0ELb1ELb1EEENS1_21CollectiveEpilogueFwdINS6_IJS8_SA_S9_EEENS6_IJNS7_ILi1EEESI_SI_EEESC_SE_Li256ELb1ELb1ELb1ELb0EEENS1_36VarlenDynamicPersistentTileSchedulerILi128ELi64ELi256ELi256ELb1ELb1ELb0ELb1ELb1ELb1EEEEEEEEEvNT_6ParamsE --------------------------
	.section	.text._ZN7cutlass13device_kernelIN5flash19enable_sm80_to_sm89INS1_16FlashAttnFwdSm80INS1_25CollectiveMainloopFwdSm80ILi8ELi2ELb0EN4cute5tupleIJNS5_1CILi128EEENS7_ILi64EEENS7_ILi192EEEEEELi192ENS_10bfloat16_tEfNS_4arch4Sm80ELb1ELb0ELb1ELb1ELb1ELb0ELb1ELb1EEENS1_21CollectiveEpilogueFwdINS6_IJS8_SA_S9_EEENS6_IJNS7_ILi1EEESI_SI_EEESC_SE_Li256ELb1ELb1ELb1ELb0EEENS1_36VarlenDynamicPersistentTileSchedulerILi128ELi64ELi256ELi256ELb1ELb1ELb0ELb1ELb1ELb1EEEEEEEEEvNT_6ParamsE,"ax",@progbits
	.align	128
.text._ZN7cutlass13device_kernelIN5flash19enable_sm80_to_sm89INS1_16FlashAttnFwdSm80INS1_25CollectiveMainloopFwdSm80ILi8ELi2ELb0EN4cute5tupleIJNS5_1CILi128EEENS7_ILi64EEENS7_ILi192EEEEEELi192ENS_10bfloat16_tEfNS_4arch4Sm80ELb1ELb0ELb1ELb1ELb1ELb0ELb1ELb1EEENS1_21CollectiveEpilogueFwdINS6_IJS8_SA_S9_EEENS6_IJNS7_ILi1EEESI_SI_EEESC_SE_Li256ELb1ELb1ELb1ELb0EEENS1_36VarlenDynamicPersistentTileSchedulerILi128ELi64ELi256ELi256ELb1ELb1ELb0ELb1ELb1ELb1EEEEEEEEEvNT_6ParamsE:
        .type           _ZN7cutlass13device_kernelIN5flash19enable_sm80_to_sm89INS1_16FlashAttnFwdSm80INS1_25CollectiveMainloopFwdSm80ILi8ELi2ELb0EN4cute5tupleIJNS5_1CILi128EEENS7_ILi64EEENS7_ILi192EEEEEELi192ENS_10bfloat16_tEfNS_4arch4Sm80ELb1ELb0ELb1ELb1ELb1ELb0ELb1ELb1EEENS1_21CollectiveEpilogueFwdINS6_IJS8_SA_S9_EEENS6_IJNS7_ILi1EEESI_SI_EEESC_SE_Li256ELb1ELb1ELb1ELb0EEENS1_36VarlenDynamicPersistentTileSchedulerILi128ELi64ELi256ELi256ELb1ELb1ELb0ELb1ELb1ELb1EEEEEEEEEvNT_6ParamsE,@function
        .size           _ZN7cutlass13device_kernelIN5flash19enable_sm80_to_sm89INS1_16FlashAttnFwdSm80INS1_25CollectiveMainloopFwdSm80ILi8ELi2ELb0EN4cute5tupleIJNS5_1CILi128EEENS7_ILi64EEENS7_ILi192EEEEEELi192ENS_10bfloat16_tEfNS_4arch4Sm80ELb1ELb0ELb1ELb1ELb1ELb0ELb1ELb1EEENS1_21CollectiveEpilogueFwdINS6_IJS8_SA_S9_EEENS6_IJNS7_ILi1EEESI_SI_EEESC_SE_Li256ELb1ELb1ELb1ELb0EEENS1_36VarlenDynamicPersistentTileSchedulerILi128ELi64ELi256ELi256ELb1ELb1ELb0ELb1ELb1ELb1EEEEEEEEEvNT_6ParamsE,(.L_x_52 - _ZN7cutlass13device_kernelIN5flash19enable_sm80_to_sm89INS1_16FlashAttnFwdSm80INS1_25CollectiveMainloopFwdSm80ILi8ELi2ELb0EN4cute5tupleIJNS5_1CILi128EEENS7_ILi64EEENS7_ILi192EEEEEELi192ENS_10bfloat16_tEfNS_4arch4Sm80ELb1ELb0ELb1ELb1ELb1ELb0ELb1ELb1EEENS1_21CollectiveEpilogueFwdINS6_IJS8_SA_S9_EEENS6_IJNS7_ILi1EEESI_SI_EEESC_SE_Li256ELb1ELb1ELb1ELb0EEENS1_36VarlenDynamicPersistentTileSchedulerILi128ELi64ELi256ELi256ELb1ELb1ELb0ELb1ELb1ELb1EEEEEEEEEvNT_6ParamsE)
        .other          _ZN7cutlass13device_kernelIN5flash19enable_sm80_to_sm89INS1_16FlashAttnFwdSm80INS1_25CollectiveMainloopFwdSm80ILi8ELi2ELb0EN4cute5tupleIJNS5_1CILi128EEENS7_ILi64EEENS7_ILi192EEEEEELi192ENS_10bfloat16_tEfNS_4arch4Sm80ELb1ELb0ELb1ELb1ELb1ELb0ELb1ELb1EEENS1_21CollectiveEpilogueFwdINS6_IJS8_SA_S9_EEENS6_IJNS7_ILi1EEESI_SI_EEESC_SE_Li256ELb1ELb1ELb1ELb0EEENS1_36VarlenDynamicPersistentTileSchedulerILi128ELi64ELi256ELi256ELb1ELb1ELb0ELb1ELb1ELb1EEEEEEEEEvNT_6ParamsE,@"STO_CUDA_ENTRY STV_DEFAULT"
_ZN7cutlass13device_kernelIN5flash19enable_sm80_to_sm89INS1_16FlashAttnFwdSm80INS1_25CollectiveMainloopFwdSm80ILi8ELi2ELb0EN4cute5tupleIJNS5_1CILi128EEENS7_ILi64EEENS7_ILi192EEEEEELi192ENS_10bfloat16_tEfNS_4arch4Sm80ELb1ELb0ELb1ELb1ELb1ELb0ELb1ELb1EEENS1_21CollectiveEpilogueFwdINS6_IJS8_SA_S9_EEENS6_IJNS7_ILi1EEESI_SI_EEESC_SE_Li256ELb1ELb1ELb1ELb0EEENS1_36VarlenDynamicPersistentTileSchedulerILi128ELi64ELi256ELi256ELb1ELb1ELb0ELb1ELb1ELb1EEEEEEEEEvNT_6ParamsE:
[----:B------:R-:W-:Y:S01]  /*0000*/  LDC R1, c[0x0][0x28] ;  /* 0x00000a00ff017b82 */ /* 0x000fe20000000800 */
[----:B------:R-:W-:Y:S05]  /*0010*/  EXIT ;  /* 0x000000000000794d */ /* 0x000fea0003800000 */
.L_x_16:
        /* <DEDUP_REMOVED lines=14> */
.L_x_52:


//--------------------- .text._ZN7cutlass13device_kernelIN5flash19enable_sm80_to_sm89INS1_16FlashAttnFwdSm80INS1_25CollectiveMainloopFwdSm80ILi8ELi2ELb0EN4cute5tupleIJNS5_1CILi128EEENS7_ILi64EEENS7_ILi192EEEEEELi192ENS_10bfloat16_tEfNS_4arch4Sm80ELb1ELb0ELb1ELb1ELb1ELb1ELb1ELb1EEENS1_21CollectiveEpilogueFwdINS6_IJS8_SA_S9_EEENS6_IJNS7_ILi1EEESI_SI_EEESC_SE_Li256ELb1ELb1ELb1ELb0EEENS1_36VarlenDynamicPersistentTileSchedulerILi128ELi64ELi256ELi256ELb1ELb1ELb0ELb1ELb1ELb1EEEEEEEEEvNT_6ParamsE --------------------------
	.section	.text._ZN7cutlass13device_kernelIN5flash19enable_sm80_to_sm89INS1_16FlashAttnFwdSm80INS1_25CollectiveMainloopFwdSm80ILi8ELi2ELb0EN4cute5tupleIJNS5_1CILi128EEENS7_ILi64EEENS7_ILi192EEEEEELi192ENS_10bfloat16_tEfNS_4arch4Sm80ELb1ELb0ELb1ELb1ELb1ELb1ELb1ELb1EEENS1_21CollectiveEpilogueFwdINS6_IJS8_SA_S9_EEENS6_IJNS7_ILi1EEESI_SI_EEESC_SE_Li256ELb1ELb1ELb1ELb0EEENS1_36VarlenDynamicPersistentTileSchedulerILi128ELi64ELi256ELi256ELb1ELb1ELb0ELb1ELb1ELb1EEEEEEEEEvNT_6ParamsE,"ax",@progbits
	.align	128
.text._ZN7cutlass13device_kernelIN5flash19enable_sm80_to_sm89INS1_16FlashAttnFwdSm80INS1_25CollectiveMainloopFwdSm80ILi8ELi2ELb0EN4cute5tupleIJNS5_1CILi128EEENS7_ILi64EEENS7_ILi192EEEEEELi192ENS_10bfloat16_tEfNS_4arch4Sm80ELb1ELb0ELb1ELb1ELb1ELb1ELb1ELb1EEENS1_21CollectiveEpilogueFwdINS6_IJS8_SA_S9_EEENS6_IJNS7_ILi1EEESI_SI_EEESC_SE_Li256ELb1ELb1ELb1ELb0EEENS1_36VarlenDynamicPersistentTileSchedulerILi128ELi64ELi256ELi256ELb1ELb1ELb0ELb1ELb1ELb1EEEEEEEEEvNT_6ParamsE:
        .type           _ZN7cutlass13device_kernelIN5flash19enable_sm80_to_sm89INS1_16FlashAttnFwdSm80INS1_25CollectiveMainloopFwdSm80ILi8ELi2ELb0EN4cute5tupleIJNS5_1CILi128EEENS7_ILi64EEENS7_ILi192EEEEEELi192ENS_10bfloat16_tEfNS_4arch4Sm80ELb1ELb0ELb1ELb1ELb1ELb1ELb1ELb1EEENS1_21CollectiveEpilogueFwdINS6_IJS8_SA_S9_EEENS6_IJNS7_ILi1EEESI_SI_EEESC_SE_Li256ELb1ELb1ELb1ELb0EEENS1_36VarlenDynamicPersistentTileSchedulerILi128ELi64ELi256ELi256ELb1ELb1ELb0ELb1ELb1ELb1EEEEEEEEEvNT_6ParamsE,@function
        .size           _ZN7cutlass13device_kernelIN5flash19enable_sm80_to_sm89INS1_16FlashAttnFwdSm80INS1_25CollectiveMainloopFwdSm80ILi8ELi2ELb0EN4cute5tupleIJNS5_1CILi128EEENS7_ILi64EEENS7_ILi192EEEEEELi192ENS_10bfloat16_tEfNS_4arch4Sm80ELb1ELb0ELb1ELb1ELb1ELb1ELb1ELb1EEENS1_21CollectiveEpilogueFwdINS6_IJS8_SA_S9_EEENS6_IJNS7_ILi1EEESI_SI_EEESC_SE_Li256ELb1ELb1ELb1ELb0EEENS1_36VarlenDynamicPersistentTileSchedulerILi128ELi64ELi256ELi256ELb1ELb1ELb0ELb1ELb1ELb1EEEEEEEEEvNT_6ParamsE,(.L_x_53 - _ZN7cutlass13device_kernelIN5flash19enable_sm80_to_sm89INS1_16FlashAttnFwdSm80INS1_25CollectiveMainloopFwdSm80ILi8ELi2ELb0EN4cute5tupleIJNS5_1CILi128EEENS7_ILi64EEENS7_ILi192EEEEEELi192ENS_10bfloat16_tEfNS_4arch4Sm80ELb1ELb0ELb1ELb1ELb1ELb1ELb1ELb1EEENS1_21CollectiveEpilogueFwdINS6_IJS8_SA_S9_EEENS6_IJNS7_ILi1EEESI_SI_EEESC_SE_Li256ELb1ELb1ELb1ELb0EEENS1_36VarlenDynamicPersistentTileSchedulerILi128ELi64ELi256ELi256ELb1ELb1ELb0ELb1ELb1ELb1EEEEEEEEEvNT_6ParamsE)
        .other          _ZN7cutlass13device_kernelIN5flash19enable_sm80_to_sm89INS1_16FlashAttnFwdSm80INS1_25CollectiveMainloopFwdSm80ILi8ELi2ELb0EN4cute5tupleIJNS5_1CILi128EEENS7_ILi64EEENS7_ILi192EEEEEELi192ENS_10bfloat16_tEfNS_4arch4Sm80ELb1ELb0ELb1ELb1ELb1ELb1ELb1ELb1EEENS1_21CollectiveEpilogueFwdINS6_IJS8_SA_S9_EEENS6_IJNS7_ILi1EEESI_SI_EEESC_SE_Li256ELb1ELb1ELb1ELb0EEENS1_36VarlenDynamicPersistentTileSchedulerILi128ELi64ELi256ELi256ELb1ELb1ELb0ELb1ELb1ELb1EEEEEEEEEvNT_6ParamsE,@"STO_CUDA_ENTRY STV_DEFAULT"
_ZN7cutlass13device_kernelIN5flash19enable_sm80_to_sm89INS1_16FlashAttnFwdSm80INS1_25CollectiveMainloopFwdSm80ILi8ELi2ELb0EN4cute5tupleIJNS5_1CILi128EEENS7_ILi64EEENS7_ILi192EEEEEELi192ENS_10bfloat16_tEfNS_4arch4Sm80ELb1ELb0ELb1ELb1ELb1ELb1ELb1ELb1EEENS1_21CollectiveEpilogueFwdINS6_IJS8_SA_S9_EEENS6_IJNS7_ILi1EEESI_SI_EEESC_SE_Li256ELb1ELb1ELb1ELb0EEENS1_36VarlenDynamicPersistentTileSchedulerILi128ELi64ELi256ELi256ELb1ELb1ELb0ELb1ELb1ELb1EEEEEEEEEvNT_6ParamsE:
[----:B------:R-:W-:Y:S01]  /*0000*/  LDC R1, c[0x0][0x28] ;  /* 0x00000a00ff017b82 */ /* 0x000fe20000000800 */
[----:B------:R-:W-:Y:S05]  /*0010*/  EXIT ;  /* 0x000000000000794d */ /* 0x000fea0003800000 */
.L_x_17:
        /* <DEDUP_REMOVED lines=14> */
.L_x_53:


//--------------------- .text._ZN7cutlass13device_kernelIN5flash19enable_sm80_to_sm89INS1_16FlashAttnFwdSm80INS1_25CollectiveMainloopFwdSm80ILi8ELi1ELb0EN4cute5tupleIJNS5_1CILi128EEENS7_ILi64EEENS7_ILi192EEEEEELi192ENS_10bfloat16_tEfNS_4arch4Sm80ELb0ELb0ELb0ELb0ELb1ELb0ELb1ELb1EEENS1_21CollectiveEpilogueFwdINS6_IJS8_SA_S9_EEENS6_IJNS7_ILi1EEESI_SI_EEESC_SE_Li256ELb0ELb1ELb1ELb0EEENS1_19SingleTileSchedulerILb0ELb1ELb1ELi128EEEEEEEEEvNT_6ParamsE --------------------------
	.section	.text._ZN7cutlass13device_kernelIN5flash19enable_sm80_to_sm89INS1_16FlashAttnFwdSm80INS1_25CollectiveMainloopFwdSm80ILi8ELi1ELb0EN4cute5tupleIJNS5_1CILi128EEENS7_ILi64EEENS7_ILi192EEEEEELi192ENS_10bfloat16_tEfNS_4arch4Sm80ELb0ELb0ELb0ELb0ELb1ELb0ELb1ELb1EEENS1_21CollectiveEpilogueFwdINS6_IJS8_SA_S9_EEENS6_IJNS7_ILi1EEESI_SI_EEESC_SE_Li256ELb0ELb1ELb1ELb0EEENS1_19SingleTileSchedulerILb0ELb1ELb1ELi128EEEEEEEEEvNT_6ParamsE,"ax",@progbits
	.align	128
.text._ZN7cutlass13device_kernelIN5flash19enable_sm80_to_sm89INS1_16FlashAttnFwdSm80INS1_25CollectiveMainloopFwdSm80ILi8ELi1ELb0EN4cute5tupleIJNS5_1CILi128EEENS7_ILi64EEENS7_ILi192EEEEEELi192ENS_10bfloat16_tEfNS_4arch4Sm80ELb0ELb0ELb0ELb0ELb1ELb0ELb1ELb1EEENS1_21CollectiveEpilogueFwdINS6_IJS8_SA_S9_EEENS6_IJNS7_ILi1EEESI_SI_EEESC_SE_Li256ELb0ELb1ELb1ELb0EEENS1_19SingleTileSchedulerILb0ELb1ELb1ELi128EEEEEEEEEvNT_6ParamsE:
        .type           _ZN7cutlass13device_kernelIN5flash19enable_sm80_to_sm89INS1_16FlashAttnFwdSm80INS1_25CollectiveMainloopFwdSm80ILi8ELi1ELb0EN4cute5tupleIJNS5_1CILi128EEENS7_ILi64EEENS7_ILi192EEEEEELi192ENS_10bfloat16_tEfNS_4arch4Sm80ELb0ELb0ELb0ELb0ELb1ELb0ELb1ELb1EEENS1_21CollectiveEpilogueFwdINS6_IJS8_SA_S9_EEENS6_IJNS7_ILi1EEESI_SI_EEESC_SE_Li256ELb0ELb1ELb1ELb0EEENS1_19SingleTileSchedulerILb0ELb1ELb1ELi128EEEEEEEEEvNT_6ParamsE,@function
        .size           _ZN7cutlass13device_kernelIN5flash19enable_sm80_to_sm89INS1_16FlashAttnFwdSm80INS1_25CollectiveMainloopFwdSm80ILi8ELi1ELb0EN4cute5tupleIJNS5_1CILi128EEENS7_ILi64EEENS7_ILi192EEEEEELi192ENS_10bfloat16_tEfNS_4arch4Sm80ELb0ELb0ELb0ELb0ELb1ELb0ELb1ELb1EEENS1_21CollectiveEpilogueFwdINS6_IJS8_SA_S9_EEENS6_IJNS7_ILi1EEESI_SI_EEESC_SE_Li256ELb0ELb1ELb1ELb0EEENS1_19SingleTileSchedulerILb0ELb1ELb1ELi128EEEEEEEEEvNT_6ParamsE,(.L_x_54 - _ZN7cutlass13device_kernelIN5flash19enable_sm80_to_sm89INS1_16FlashAttnFwdSm80INS1_25CollectiveMainloopFwdSm80ILi8ELi1ELb0EN4cute5tupleIJNS5_1CILi128EEENS7_ILi64EEENS7_ILi192EEEEEELi192ENS_10bfloat16_tEfNS_4arch4Sm80ELb0ELb0ELb0ELb0ELb1ELb0ELb1ELb1EEENS1_21CollectiveEpilogueFwdINS6_IJS8_SA_S9_EEENS6_IJNS7_ILi1EEESI_SI_EEESC_SE_Li256ELb0ELb1ELb1ELb0EEENS1_19SingleTileSchedulerILb0ELb1ELb1ELi128EEEEEEEEEvNT_6ParamsE)
        .other          _ZN7cutlass13device_kernelIN5flash19enable_sm80_to_sm89INS1_16FlashAttnFwdSm80INS1_25CollectiveMainloopFwdSm80ILi8ELi1ELb0EN4cute5tupleIJNS5_1CILi128EEENS7_ILi64EEENS7_ILi192EEEEEELi192ENS_10bfloat16_tEfNS_4arch4Sm80ELb0ELb0ELb0ELb0ELb1ELb0ELb1ELb1EEENS1_21CollectiveEpilogueFwdINS6_IJS8_SA_S9_EEENS6_IJNS7_ILi1EEESI_SI_EEESC_SE_Li256ELb0ELb1ELb1ELb0EEENS1_19SingleTileSchedulerILb0ELb1ELb1ELi128EEEEEEEEEvNT_6ParamsE,@"STO_CUDA_ENTRY STV_DEFAULT"
_ZN7cutlass13device_kernelIN5flash19enable_sm80_to_sm89INS1_16FlashAttnFwdSm80INS1_25CollectiveMainloopFwdSm80ILi8ELi1ELb0EN4cute5tupleIJNS5_1CILi128EEENS7_ILi64EEENS7_ILi192EEEEEELi192ENS_10bfloat16_tEfNS_4arch4Sm80ELb0ELb0ELb0ELb0ELb1ELb0ELb1ELb1EEENS1_21CollectiveEpilogueFwdINS6_IJS8_SA_S9_EEENS6_IJNS7_ILi1EEESI_SI_EEESC_SE_Li256ELb0ELb1ELb1ELb0EEENS1_19SingleTileSchedulerILb0ELb1ELb1ELi128EEEEEEEEEvNT_6ParamsE:
[----:B------:R-:W-:Y:S01]  /*0000*/  LDC R1, c[0x0][0x28] ;  /* 0x00000a00ff017b82 */ /* 0x000fe20000000800 */
[----:B------:R-:W-:Y:S05]  /*0010*/  EXIT ;  /* 0x000000000000794d */ /* 0x000fea0003800000 */
.L_x_18:
        /* <DEDUP_REMOVED lines=14> */
.L_x_54:


//--------------------- .text._ZN7cutlass13device_kernelIN5flash19enable_sm80_to_sm89INS1_16FlashAttnFwdSm80INS1_25CollectiveMainloopFwdSm80ILi8ELi1ELb0EN4cute5tupleIJNS5_1CILi128EEENS7_ILi64EEENS7_ILi192EEEEEELi192ENS_10bfloat16_tEfNS_4arch4Sm80ELb0ELb0ELb0ELb1ELb1ELb0ELb1ELb1EEENS1_21CollectiveEpilogueFwdINS6_IJS8_SA_S9_EEENS6_IJNS7_ILi1EEESI_SI_EEESC_SE_Li256ELb1ELb1ELb1ELb0EEENS1_36VarlenDynamicPersistentTileSchedulerILi128ELi64ELi256ELi256ELb1ELb1ELb0ELb0ELb1ELb1EEEEEEEEEvNT_6ParamsE --------------------------
	.section	.text._ZN7cutlass13device_kernelIN5flash19enable_sm80_to_sm89INS1_16FlashAttnFwdSm80INS1_25CollectiveMainloopFwdSm80ILi8ELi1ELb0EN4cute5tupleIJNS5_1CILi128EEENS7_ILi64EEENS7_ILi192EEEEEELi192ENS_10bfloat16_tEfNS_4arch4Sm80ELb0ELb0ELb0ELb1ELb1ELb0ELb1ELb1EEENS1_21CollectiveEpilogueFwdINS6_IJS8_SA_S9_EEENS6_IJNS7_ILi1EEESI_SI_EEESC_SE_Li256ELb1ELb1ELb1ELb0EEENS1_36VarlenDynamicPersistentTileSchedulerILi128ELi64ELi256ELi256ELb1ELb1ELb0ELb0ELb1ELb1EEEEEEEEEvNT_6ParamsE,"ax",@progbits
	.align	128
.text._ZN7cutlass13device_kernelIN5flash19enable_sm80_to_sm89INS1_16FlashAttnFwdSm80INS1_25CollectiveMainloopFwdSm80ILi8ELi1ELb0EN4cute5tupleIJNS5_1CILi128EEENS7_ILi64EEENS7_ILi192EEEEEELi192ENS_10bfloat16_tEfNS_4arch4Sm80ELb0ELb0ELb0ELb1ELb1ELb0ELb1ELb1EEENS1_21CollectiveEpilogueFwdINS6_IJS8_SA_S9_EEENS6_IJNS7_ILi1EEESI_SI_EEESC_SE_Li256ELb1ELb1ELb1ELb0EEENS1_36VarlenDynamicPersistentTileSchedulerILi128ELi64ELi256ELi256ELb1ELb1ELb0ELb0ELb1ELb1EEEEEEEEEvNT_6ParamsE:
        .type           _ZN7cutlass13device_kernelIN5flash19enable_sm80_to_sm89INS1_16FlashAttnFwdSm80INS1_25CollectiveMainloopFwdSm80ILi8ELi1ELb0EN4cute5tupleIJNS5_1CILi128EEENS7_ILi64EEENS7_ILi192EEEEEELi192ENS_10bfloat16_tEfNS_4arch4Sm80ELb0ELb0ELb0ELb1ELb1ELb0ELb1ELb1EEENS1_21CollectiveEpilogueFwdINS6_IJS8_SA_S9_EEENS6_IJNS7_ILi1EEESI_SI_EEESC_SE_Li256ELb1ELb1ELb1ELb0EEENS1_36VarlenDynamicPersistentTileSchedulerILi128ELi64ELi256ELi256ELb1ELb1ELb0ELb0ELb1ELb1EEEEEEEEEvNT_6ParamsE,@function
        .size           _ZN7cutlass13device_kernelIN5flash19enable_sm80_to_sm89INS1_16FlashAttnFwdSm80INS1_25CollectiveMainloopFwdSm80ILi8ELi1ELb0EN4cute5tupleIJNS5_1CILi128EEENS7_ILi64EEENS7_ILi192EEEEEELi192ENS_10bfloat16_tEfNS_4arch4Sm80ELb0ELb0ELb0ELb1ELb1ELb0ELb1ELb1EEENS1_21CollectiveEpilogueFwdINS6_IJS8_SA_S9_EEENS6_IJNS7_ILi1EEESI_SI_EEESC_SE_Li256ELb1ELb1ELb1ELb0EEENS1_36VarlenDynamicPersistentTileSchedulerILi128ELi64ELi256ELi256ELb1ELb1ELb0ELb0ELb1ELb1EEEEEEEEEvNT_6ParamsE,(.L_x_55 - _ZN7cutlass13device_kernelIN5flash19enable_sm80_to_sm89INS1_16FlashAttnFwdSm80INS1_25CollectiveMainloopFwdSm80ILi8ELi1ELb0EN4cute5tupleIJNS5_1CILi128EEENS7_ILi64EEENS7_ILi192EEEEEELi192ENS_10bfloat16_tEfNS_4arch4Sm80ELb0ELb0ELb0ELb1ELb1ELb0ELb1ELb1EEENS1_21CollectiveEpilogueFwdINS6_IJS8_SA_S9_EEENS6_IJNS7_ILi1EEESI_SI_EEESC_SE_Li256ELb1ELb1ELb1ELb0EEENS1_36VarlenDynamicPersistentTileSchedulerILi128ELi64ELi256ELi256ELb1ELb1ELb0ELb0ELb1ELb1EEEEEEEEEvNT_6ParamsE)
        .other          _ZN7cutlass13device_kernelIN5flash19enable_sm80_to_sm89INS1_16FlashAttnFwdSm80INS1_25CollectiveMainloopFwdSm80ILi8ELi1ELb0EN4cute5tupleIJNS5_1CILi128EEENS7_ILi64EEENS7_ILi192EEEEEELi192ENS_10bfloat16_tEfNS_4arch4Sm80ELb0ELb0ELb0ELb1ELb1ELb0ELb1ELb1EEENS1_21CollectiveEpilogueFwdINS6_IJS8_SA_S9_EEENS6_IJNS7_ILi1EEESI_SI_EEESC_SE_Li256ELb1ELb1ELb1ELb0EEENS1_36VarlenDynamicPersistentTileSchedulerILi128ELi64ELi256ELi256ELb1ELb1ELb0ELb0ELb1ELb1EEEEEEEEEvNT_6ParamsE,@"STO_CUDA_ENTRY STV_DEFAULT"
_ZN7cutlass13device_kernelIN5flash19enable_sm80_to_sm89INS1_16FlashAttnFwdSm80INS1_25CollectiveMainloopFwdSm80ILi8ELi1ELb0EN4cute5tupleIJNS5_1CILi128EEENS7_ILi64EEENS7_ILi192EEEEEELi192ENS_10bfloat16_tEfNS_4arch4Sm80ELb0ELb0ELb0ELb1ELb1ELb0ELb1ELb1EEENS1_21CollectiveEpilogueFwdINS6_IJS8_SA_S9_EEENS6_IJNS7_ILi1EEESI_SI_EEESC_SE_Li256ELb1ELb1ELb1ELb0EEENS1_36VarlenDynamicPersistentTileSchedulerILi128ELi64ELi256ELi256ELb1ELb1ELb0ELb0ELb1ELb1EEEEEEEEEvNT_6ParamsE:
[----:B------:R-:W-:Y:S01]  /*0000*/  LDC R1, c[0x0][0x28] ;  /* 0x00000a00ff017b82 */ /* 0x000fe20000000800 */
[----:B------:R-:W-:Y:S05]  /*0010*/  EXIT ;  /* 0x000000000000794d */ /* 0x000fea0003800000 */
.L_x_19:
        /* <DEDUP_REMOVED lines=14> */
.L_x_55:


//--------------------- .text._ZN7cutlass13device_kernelIN5flash19enable_sm80_to_sm89INS1_16FlashAttnFwdSm80INS1_25CollectiveMainloopFwdSm80ILi8ELi1ELb0EN4cute5tupleIJNS5_1CILi128EEENS7_ILi64EEENS7_ILi192EEEEEELi192ENS_10bfloat16_tEfNS_4arch4Sm80ELb0ELb0ELb0ELb1ELb1ELb1ELb1ELb1EEENS1_21CollectiveEpilogueFwdINS6_IJS8_SA_S9_EEENS6_IJNS7_ILi1EEESI_SI_EEESC_SE_Li256ELb1ELb1ELb1ELb0EEENS1_36VarlenDynamicPersistentTileSchedulerILi128ELi64ELi256ELi256ELb1ELb1ELb0ELb0ELb1ELb1EEEEEEEEEvNT_6ParamsE --------------------------
	.section	.text._ZN7cutlass13device_kernelIN5flash19enable_sm80_to_sm89INS1_16FlashAttnFwdSm80INS1_25CollectiveMainloopFwdSm80ILi8ELi1ELb0EN4cute5tupleIJNS5_1CILi128EEENS7_ILi64EEENS7_ILi192EEEEEELi192ENS_10bfloat16_tEfNS_4arch4Sm80ELb0ELb0ELb0ELb1ELb1ELb1ELb1ELb1EEENS1_21CollectiveEpilogueFwdINS6_IJS8_SA_S9_EEENS6_IJNS7_ILi1EEESI_SI_EEESC_SE_Li256ELb1ELb1ELb1ELb0EEENS1_36VarlenDynamicPersistentTileSchedulerILi128ELi64ELi256ELi256ELb1ELb1ELb0ELb0ELb1ELb1EEEEEEEEEvNT_6ParamsE,"ax",@progbits
	.align	128
.text._ZN7cutlass13device_kernelIN5flash19enable_sm80_to_sm89INS1_16FlashAttnFwdSm80INS1_25CollectiveMainloopFwdSm80ILi8ELi1ELb0EN4cute5tupleIJNS5_1CILi128EEENS7_ILi64EEENS7_ILi192EEEEEELi192ENS_10bfloat16_tEfNS_4arch4Sm80ELb0ELb0ELb0ELb1ELb1ELb1ELb1ELb1EEENS1_21CollectiveEpilogueFwdINS6_IJS8_SA_S9_EEENS6_IJNS7_ILi1EEESI_SI_EEESC_SE_Li256ELb1ELb1ELb1ELb0EEENS1_36VarlenDynamicPersistentTileSchedulerILi128ELi64ELi256ELi256ELb1ELb1ELb0ELb0ELb1ELb1EEEEEEEEEvNT_6ParamsE:
        .type           _ZN7cutlass13device_kernelIN5flash19enable_sm80_to_sm89INS1_16FlashAttnFwdSm80INS1_25CollectiveMainloopFwdSm80ILi8ELi1ELb0EN4cute5tupleIJNS5_1CILi128EEENS7_ILi64EEENS7_ILi192EEEEEELi192ENS_10bfloat16_tEfNS_4arch4Sm80ELb0ELb0ELb0ELb1ELb1ELb1ELb1ELb1EEENS1_21CollectiveEpilogueFwdINS6_IJS8_SA_S9_EEENS6_IJNS7_ILi1EEESI_SI_EEESC_SE_Li256ELb1ELb1ELb1ELb0EEENS1_36VarlenDynamicPersistentTileSchedulerILi128ELi64ELi256ELi256ELb1ELb1ELb0ELb0ELb1ELb1EEEEEEEEEvNT_6ParamsE,@function
        .size           _ZN7cutlass13device_kernelIN5flash19enable_sm80_to_sm89INS1_16FlashAttnFwdSm80INS1_25CollectiveMainloopFwdSm80ILi8ELi1ELb0EN4cute5tupleIJNS5_1CILi128EEENS7_ILi64EEENS7_ILi192EEEEEELi192ENS_10bfloat16_tEfNS_4arch4Sm80ELb0ELb0ELb0ELb1ELb1ELb1ELb1ELb1EEENS1_21CollectiveEpilogueFwdINS6_IJS8_SA_S9_EEENS6_IJNS7_ILi1EEESI_SI_EEESC_SE_Li256ELb1ELb1ELb1ELb0EEENS1_36VarlenDynamicPersistentTileSchedulerILi128ELi64ELi256ELi256ELb1ELb1ELb0ELb0ELb1ELb1EEEEEEEEEvNT_6ParamsE,(.L_x_56 - _ZN7cutlass13device_kernelIN5flash19enable_sm80_to_sm89INS1_16FlashAttnFwdSm80INS1_25CollectiveMainloopFwdSm80ILi8ELi1ELb0EN4cute5tupleIJNS5_1CILi128EEENS7_ILi64EEENS7_ILi192EEEEEELi192ENS_10bfloat16_tEfNS_4arch4Sm80ELb0ELb0ELb0ELb1ELb1ELb1ELb1ELb1EEENS1_21CollectiveEpilogueFwdINS6_IJS8_SA_S9_EEENS6_IJNS7_ILi1EEESI_SI_EEESC_SE_Li256ELb1ELb1ELb1ELb0EEENS1_36VarlenDynamicPersistentTileSchedulerILi128ELi64ELi256ELi256ELb1ELb1ELb0ELb0ELb1ELb1EEEEEEEEEvNT_6ParamsE)
        .other          _ZN7cutlass13device_kernelIN5flash19enable_sm80_to_sm89INS1_16FlashAttnFwdSm80INS1_25CollectiveMainloopFwdSm80ILi8ELi1ELb0EN4cute5tupleIJNS5_1CILi128EEENS7_ILi64EEENS7_ILi192EEEEEELi192ENS_10bfloat16_tEfNS_4arch4Sm80ELb0ELb0ELb0ELb1ELb1ELb1ELb1ELb1EEENS1_21CollectiveEpilogueFwdINS6_IJS8_SA_S9_EEENS6_IJNS7_ILi1EEESI_SI_EEESC_SE_Li256ELb1ELb1ELb1ELb0EEENS1_36VarlenDynamicPersistentTileSchedulerILi128ELi64ELi256ELi256ELb1ELb1ELb0ELb0ELb1ELb1EEEEEEEEEvNT_6ParamsE,@"STO_CUDA_ENTRY STV_DEFAULT"
_ZN7cutlass13device_kernelIN5flash19enable_sm80_to_sm89INS1_16FlashAttnFwdSm80INS1_25CollectiveMainloopFwdSm80ILi8ELi1ELb0EN4cute5tupleIJNS5_1CILi128EEENS7_ILi64EEENS7_ILi192EEEEEELi192ENS_10bfloat16_tEfNS_4arch4Sm80ELb0ELb0ELb0ELb1ELb1ELb1ELb1ELb1EEENS1_21CollectiveEpilogueFwdINS6_IJS8_SA_S9_EEENS6_IJNS7_ILi1EEESI_SI_EEESC_SE_Li256ELb1ELb1ELb1ELb0EEENS1_36VarlenDynamicPersistentTileSchedulerILi128ELi64ELi256ELi256ELb1ELb1ELb0ELb0ELb1ELb1EEEEEEEEEvNT_6ParamsE:
[----:B------:R-:W-:Y:S01]  /*0000*/  LDC R1, c[0x0][0x28] ;  /* 0x00000a00ff017b82 */ /* 0x000fe20000000800 */
[----:B------:R-:W-:Y:S05]  /*0010*/  EXIT ;  /* 0x000000000000794d */ /* 0x000fea0003800000 */
.L_x_20:
        /* <DEDUP_REMOVED lines=14> */
.L_x_56:


//--------------------- .text._ZN7cutlass13device_kernelIN5flash19enable_sm80_to_sm89INS1_16FlashAttnFwdSm80INS1_25CollectiveMainloopFwdSm80ILi8ELi1ELb0EN4cute5tupleIJNS5_1CILi128EEENS7_ILi64EEENS7_ILi192EEEEEELi192ENS_10bfloat16_tEfNS_4arch4Sm80ELb0ELb1ELb0ELb0ELb1ELb0ELb1ELb1EEENS1_21CollectiveEpilogueFwdINS6_IJS8_SA_S9_EEENS6_IJNS7_ILi1EEESI_SI_EEESC_SE_Li256ELb0ELb1ELb1ELb0EEENS1_19SingleTileSchedulerILb0ELb1ELb1ELi128EEEEEEEEEvNT_6ParamsE --------------------------
	.section	.text._ZN7cutlass13device_kernelIN5flash19enable_sm80_to_sm89INS1_16FlashAttnFwdSm80INS1_25CollectiveMainloopFwdSm80ILi8ELi1ELb0EN4cute5tupleIJNS5_1CILi128EEENS7_ILi64EEENS7_ILi192EEEEEELi192ENS_10bfloat16_tEfNS_4arch4Sm80ELb0ELb1ELb0ELb0ELb1ELb0ELb1ELb1EEENS1_21CollectiveEpilogueFwdINS6_IJS8_SA_S9_EEENS6_IJNS7_ILi1EEESI_SI_EEESC_SE_Li256ELb0ELb1ELb1ELb0EEENS1_19SingleTileSchedulerILb0ELb1ELb1ELi128EEEEEEEEEvNT_6ParamsE,"ax",@progbits
	.align	128
.text._ZN7cutlass13device_kernelIN5flash19enable_sm80_to_sm89INS1_16FlashAttnFwdSm80INS1_25CollectiveMainloopFwdSm80ILi8ELi1ELb0EN4cute5tupleIJNS5_1CILi128EEENS7_ILi64EEENS7_ILi192EEEEEELi192ENS_10bfloat16_tEfNS_4arch4Sm80ELb0ELb1ELb0ELb0ELb1ELb0ELb1ELb1EEENS1_21CollectiveEpilogueFwdINS6_IJS8_SA_S9_EEENS6_IJNS7_ILi1EEESI_SI_EEESC_SE_Li256ELb0ELb1ELb1ELb0EEENS1_19SingleTileSchedulerILb0ELb1ELb1ELi128EEEEEEEEEvNT_6ParamsE:
        .type           _ZN7cutlass13device_kernelIN5flash19enable_sm80_to_sm89INS1_16FlashAttnFwdSm80INS1_25CollectiveMainloopFwdSm80ILi8ELi1ELb0EN4cute5tupleIJNS5_1CILi128EEENS7_ILi64EEENS7_ILi192EEEEEELi192ENS_10bfloat16_tEfNS_4arch4Sm80ELb0ELb1ELb0ELb0ELb1ELb0ELb1ELb1EEENS1_21CollectiveEpilogueFwdINS6_IJS8_SA_S9_EEENS6_IJNS7_ILi1EEESI_SI_EEESC_SE_Li256ELb0ELb1ELb1ELb0EEENS1_19SingleTileSchedulerILb0ELb1ELb1ELi128EEEEEEEEEvNT_6ParamsE,@function
        .size           _ZN7cutlass13device_kernelIN5flash19enable_sm80_to_sm89INS1_16FlashAttnFwdSm80INS1_25CollectiveMainloopFwdSm80ILi8ELi1ELb0EN4cute5tupleIJNS5_1CILi128EEENS7_ILi64EEENS7_ILi192EEEEEELi192ENS_10bfloat16_tEfNS_4arch4Sm80ELb0ELb1ELb0ELb0ELb1ELb0ELb1ELb1EEENS1_21CollectiveEpilogueFwdINS6_IJS8_SA_S9_EEENS6_IJNS7_ILi1EEESI_SI_EEESC_SE_Li256ELb0ELb1ELb1ELb0EEENS1_19SingleTileSchedulerILb0ELb1ELb1ELi128EEEEEEEEEvNT_6ParamsE,(.L_x_57 - _ZN7cutlass13device_kernelIN5flash19enable_sm80_to_sm89INS1_16FlashAttnFwdSm80INS1_25CollectiveMainloopFwdSm80ILi8ELi1ELb0EN4cute5tupleIJNS5_1CILi128EEENS7_ILi64EEENS7_ILi192EEEEEELi192ENS_10bfloat16_tEfNS_4arch4Sm80ELb0ELb1ELb0ELb0ELb1ELb0ELb1ELb1EEENS1_21CollectiveEpilogueFwdINS6_IJS8_SA_S9_EEENS6_IJNS7_ILi1EEESI_SI_EEESC_SE_Li256ELb0ELb1ELb1ELb0EEENS1_19SingleTileSchedulerILb0ELb1ELb1ELi128EEEEEEEEEvNT_6ParamsE)
        .other          _ZN7cutlass13device_kernelIN5flash19enable_sm80_to_sm89INS1_16FlashAttnFwdSm80INS1_25CollectiveMainloopFwdSm80ILi8ELi1ELb0EN4cute5tupleIJNS5_1CILi128EEENS7_ILi64EEENS7_ILi192EEEEEELi192ENS_10bfloat16_tEfNS_4arch4Sm80ELb0ELb1ELb0ELb0ELb1ELb0ELb1ELb1EEENS1_21CollectiveEpilogueFwdINS6_IJS8_SA_S9_EEENS6_IJNS7_ILi1EEESI_SI_EEESC_SE_Li256ELb0ELb1ELb1ELb0EEENS1_19SingleTileSchedulerILb0ELb1ELb1ELi128EEEEEEEEEvNT_6ParamsE,@"STO_CUDA_ENTRY STV_DEFAULT"
_ZN7cutlass13device_kernelIN5flash19enable_sm80_to_sm89INS1_16FlashAttnFwdSm80INS1_25CollectiveMainloopFwdSm80ILi8ELi1ELb0EN4cute5tupleIJNS5_1CILi128EEENS7_ILi64EEENS7_ILi192EEEEEELi192ENS_10bfloat16_tEfNS_4arch4Sm80ELb0ELb1ELb0ELb0ELb1ELb0ELb1ELb1EEENS1_21CollectiveEpilogueFwdINS6_IJS8_SA_S9_EEENS6_IJNS7_ILi1EEESI_SI_EEESC_SE_Li256ELb0ELb1ELb1ELb0EEENS1_19SingleTileSchedulerILb0ELb1ELb1ELi128EEEEEEEEEvNT_6ParamsE:
[----:B------:R-:W-:Y:S01]  /*0000*/  LDC R1, c[0x0][0x28] ;  /* 0x00000a00ff017b82 */ /* 0x000fe20000000800 */
[----:B------:R-:W-:Y:S05]  /*0010*/  EXIT ;  /* 0x000000000000794d */ /* 0x000fea0003800000 */
.L_x_21:
        /* <DEDUP_REMOVED lines=14> */
.L_x_57:


//--------------------- .text._ZN7cutlass13device_kernelIN5flash19enable_sm80_to_sm89INS1_16FlashAttnFwdSm80INS1_25CollectiveMainloopFwdSm80ILi8ELi1ELb0EN4cute5tupleIJNS5_1CILi128EEENS7_ILi64EEENS7_ILi192EEEEEELi192ENS_10bfloat16_tEfNS_4arch4Sm80ELb0ELb1ELb0ELb1ELb1ELb0ELb1ELb1EEENS1_21CollectiveEpilogueFwdINS6_IJS8_SA_S9_EEENS6_IJNS7_ILi1EEESI_SI_EEESC_SE_Li256ELb1ELb1ELb1ELb0EEENS1_36VarlenDynamicPersistentTileSchedulerILi128ELi64ELi256ELi256ELb1ELb1ELb0ELb1ELb0ELb1EEEEEEEEEvNT_6ParamsE --------------------------
	.section	.text._ZN7cutlass13device_kernelIN5flash19enable_sm80_to_sm89INS1_16FlashAttnFwdSm80INS1_25CollectiveMainloopFwdSm80ILi8ELi1ELb0EN4cute5tupleIJNS5_1CILi128EEENS7_ILi64EEENS7_ILi192EEEEEELi192ENS_10bfloat16_tEfNS_4arch4Sm80ELb0ELb1ELb0ELb1ELb1ELb0ELb1ELb1EEENS1_21CollectiveEpilogueFwdINS6_IJS8_SA_S9_EEENS6_IJNS7_ILi1EEESI_SI_EEESC_SE_Li256ELb1ELb1ELb1ELb0EEENS1_36VarlenDynamicPersistentTileSchedulerILi128ELi64ELi256ELi256ELb1ELb1ELb0ELb1ELb0ELb1EEEEEEEEEvNT_6ParamsE,"ax",@progbits
	.align	128
.text._ZN7cutlass13device_kernelIN5flash19enable_sm80_to_sm89INS1_16FlashAttnFwdSm80INS1_25CollectiveMainloopFwdSm80ILi8ELi1ELb0EN4cute5tupleIJNS5_1CILi128EEENS7_ILi64EEENS7_ILi192EEEEEELi192ENS_10bfloat16_tEfNS_4arch4Sm80ELb0ELb1ELb0ELb1ELb1ELb0ELb1ELb1EEENS1_21CollectiveEpilogueFwdINS6_IJS8_SA_S9_EEENS6_IJNS7_ILi1EEESI_SI_EEESC_SE_Li256ELb1ELb1ELb1ELb0EEENS1_36VarlenDynamicPersistentTileSchedulerILi128ELi64ELi256ELi256ELb1ELb1ELb0ELb1ELb0ELb1EEEEEEEEEvNT_6ParamsE:
        .type           _ZN7cutlass13device_kernelIN5flash19enable_sm80_to_sm89INS1_16FlashAttnFwdSm80INS1_25CollectiveMainloopFwdSm80ILi8ELi1ELb0EN4cute5tupleIJNS5_1CILi128EEENS7_ILi64EEENS7_ILi192EEEEEELi192ENS_10bfloat16_tEfNS_4arch4Sm80ELb0ELb1ELb0ELb1ELb1ELb0ELb1ELb1EEENS1_21CollectiveEpilogueFwdINS6_IJS8_SA_S9_EEENS6_IJNS7_ILi1EEESI_SI_EEESC_SE_Li256ELb1ELb1ELb1ELb0EEENS1_36VarlenDynamicPersistentTileSchedulerILi128ELi64ELi256ELi256ELb1ELb1ELb0ELb1ELb0ELb1EEEEEEEEEvNT_6ParamsE,@function
        .size           _ZN7cutlass13device_kernelIN5flash19enable_sm80_to_sm89INS1_16FlashAttnFwdSm80INS1_25CollectiveMainloopFwdSm80ILi8ELi1ELb0EN4cute5tupleIJNS5_1CILi128EEENS7_ILi64EEENS7_ILi192EEEEEELi192ENS_10bfloat16_tEfNS_4arch4Sm80ELb0ELb1ELb0ELb1ELb1ELb0ELb1ELb1EEENS1_21CollectiveEpilogueFwdINS6_IJS8_SA_S9_EEENS6_IJNS7_ILi1EEESI_SI_EEESC_SE_Li256ELb1ELb1ELb1ELb0EEENS1_36VarlenDynamicPersistentTileSchedulerILi128ELi64ELi256ELi256ELb1ELb1ELb0ELb1ELb0ELb1EEEEEEEEEvNT_6ParamsE,(.L_x_58 - _ZN7cutlass13device_kernelIN5flash19enable_sm80_to_sm89INS1_16FlashAttnFwdSm80INS1_25CollectiveMainloopFwdSm80ILi8ELi1ELb0EN4cute5tupleIJNS5_1CILi128EEENS7_ILi64EEENS7_ILi192EEEEEELi192ENS_10bfloat16_tEfNS_4arch4Sm80ELb0ELb1ELb0ELb1ELb1ELb0ELb1ELb1EEENS1_21CollectiveEpilogueFwdINS6_IJS8_SA_S9_EEENS6_IJNS7_ILi1EEESI_SI_EEESC_SE_Li256ELb1ELb1ELb1ELb0EEENS1_36VarlenDynamicPersistentTileSchedulerILi128ELi64ELi256ELi256ELb1ELb1ELb0ELb1ELb0ELb1EEEEEEEEEvNT_6ParamsE)
        .other          _ZN7cutlass13device_kernelIN5flash19enable_sm80_to_sm89INS1_16FlashAttnFwdSm80INS1_25CollectiveMainloopFwdSm80ILi8ELi1ELb0EN4cute5tupleIJNS5_1CILi128EEENS7_ILi64EEENS7_ILi192EEEEEELi192ENS_10bfloat16_tEfNS_4arch4Sm80ELb0ELb1ELb0ELb1ELb1ELb0ELb1ELb1EEENS1_21CollectiveEpilogueFwdINS6_IJS8_SA_S9_EEENS6_IJNS7_ILi1EEESI_SI_EEESC_SE_Li256ELb1ELb1ELb1ELb0EEENS1_36VarlenDynamicPersistentTileSchedulerILi128ELi64ELi256ELi256ELb1ELb1ELb0ELb1ELb0ELb1EEEEEEEEEvNT_6ParamsE,@"STO_CUDA_ENTRY STV_DEFAULT"
_ZN7cutlass13device_kernelIN5flash19enable_sm80_to_sm89INS1_16FlashAttnFwdSm80INS1_25CollectiveMainloopFwdSm80ILi8ELi1ELb0EN4cute5tupleIJNS5_1CILi128EEENS7_ILi64EEENS7_ILi192EEEEEELi192ENS_10bfloat16_tEfNS_4arch4Sm80ELb0ELb1ELb0ELb1ELb1ELb0ELb1ELb1EEENS1_21CollectiveEpilogueFwdINS6_IJS8_SA_S9_EEENS6_IJNS7_ILi1EEESI_SI_EEESC_SE_Li256ELb1ELb1ELb1ELb0EEENS1_36VarlenDynamicPersistentTileSchedulerILi128ELi64ELi256ELi256ELb1ELb1ELb0ELb1ELb0ELb1EEEEEEEEEvNT_6ParamsE:
[----:B------:R-:W-:Y:S01]  /*0000*/  LDC R1, c[0x0][0x28] ;  /* 0x00000a00ff017b82 */ /* 0x000fe20000000800 */
[----:B------:R-:W-:Y:S05]  /*0010*/  EXIT ;  /* 0x000000000000794d */ /* 0x000fea0003800000 */
.L_x_22:
        /* <DEDUP_REMOVED lines=14> */
.L_x_58:


//--------------------- .text._ZN7cutlass13device_kernelIN5flash19enable_sm80_to_sm89INS1_16FlashAttnFwdSm80INS1_25CollectiveMainloopFwdSm80ILi8ELi1ELb0EN4cute5tupleIJNS5_1CILi128EEENS7_ILi64EEENS7_ILi192EEEEEELi192ENS_10bfloat16_tEfNS_4arch4Sm80ELb0ELb1ELb0ELb1ELb1ELb1ELb1ELb1EEENS1_21CollectiveEpilogueFwdINS6_IJS8_SA_S9_EEENS6_IJNS7_ILi1EEESI_SI_EEESC_SE_Li256ELb1ELb1ELb1ELb0EEENS1_36VarlenDynamicPersistentTileSchedulerILi128ELi64ELi256ELi256ELb1ELb1ELb0ELb1ELb0ELb1EEEEEEEEEvNT_6ParamsE --------------------------
	.section	.text._ZN7cutlass13device_kernelIN5flash19enable_sm80_to_sm89INS1_16FlashAttnFwdSm80INS1_25CollectiveMainloopFwdSm80ILi8ELi1ELb0EN4cute5tupleIJNS5_1CILi128EEENS7_ILi64EEENS7_ILi192EEEEEELi192ENS_10bfloat16_tEfNS_4arch4Sm80ELb0ELb1ELb0ELb1ELb1ELb1ELb1ELb1EEENS1_21CollectiveEpilogueFwdINS6_IJS8_SA_S9_EEENS6_IJNS7_ILi1EEESI_SI_EEESC_SE_Li256ELb1ELb1ELb1ELb0EEENS1_36VarlenDynamicPersistentTileSchedulerILi128ELi64ELi256ELi256ELb1ELb1ELb0ELb1ELb0ELb1EEEEEEEEEvNT_6ParamsE,"ax",@progbits
	.align	128
.text._ZN7cutlass13device_kernelIN5flash19enable_sm80_to_sm89INS1_16FlashAttnFwdSm80INS1_25CollectiveMainloopFwdSm80ILi8ELi1ELb0EN4cute5tupleIJNS5_1CILi128EEENS7_ILi64EEENS7_ILi192EEEEEELi192ENS_10bfloat16_tEfNS_4arch4Sm80ELb0ELb1ELb0ELb1ELb1ELb1ELb1ELb1EEENS1_21CollectiveEpilogueFwdINS6_IJS8_SA_S9_EEENS6_IJNS7_ILi1EEESI_SI_EEESC_SE_Li256ELb1ELb1ELb1ELb0EEENS1_36VarlenDynamicPersistentTileSchedulerILi128ELi64ELi256ELi256ELb1ELb1ELb0ELb1ELb0ELb1EEEEEEEEEvNT_6ParamsE:
        .type           _ZN7cutlass13device_kernelIN5flash19enable_sm80_to_sm89INS1_16FlashAttnFwdSm80INS1_25CollectiveMainloopFwdSm80ILi8ELi1ELb0EN4cute5tupleIJNS5_1CILi128EEENS7_ILi64EEENS7_ILi192EEEEEELi192ENS_10bfloat16_tEfNS_4arch4Sm80ELb0ELb1ELb0ELb1ELb1ELb1ELb1ELb1EEENS1_21CollectiveEpilogueFwdINS6_IJS8_SA_S9_EEENS6_IJNS7_ILi1EEESI_SI_EEESC_SE_Li256ELb1ELb1ELb1ELb0EEENS1_36VarlenDynamicPersistentTileSchedulerILi128ELi64ELi256ELi256ELb1ELb1ELb0ELb1ELb0ELb1EEEEEEEEEvNT_6ParamsE,@function
        .size           _ZN7cutlass13device_kernelIN5flash19enable_sm80_to_sm89INS1_16FlashAttnFwdSm80INS1_25CollectiveMainloopFwdSm80ILi8ELi1ELb0EN4cute5tupleIJNS5_1CILi128EEENS7_ILi64EEENS7_ILi192EEEEEELi192ENS_10bfloat16_tEfNS_4arch4Sm80ELb0ELb1ELb0ELb1ELb1ELb1ELb1ELb1EEENS1_21CollectiveEpilogueFwdINS6_IJS8_SA_S9_EEENS6_IJNS7_ILi1EEESI_SI_EEESC_SE_Li256ELb1ELb1ELb1ELb0EEENS1_36VarlenDynamicPersistentTileSchedulerILi128ELi64ELi256ELi256ELb1ELb1ELb0ELb1ELb0ELb1EEEEEEEEEvNT_6ParamsE,(.L_x_59 - _ZN7cutlass13device_kernelIN5flash19enable_sm80_to_sm89INS1_16FlashAttnFwdSm80INS1_25CollectiveMainloopFwdSm80ILi8ELi1ELb0EN4cute5tupleIJNS5_1CILi128EEENS7_ILi64EEENS7_ILi192EEEEEELi192ENS_10bfloat16_tEfNS_4arch4Sm80ELb0ELb1ELb0ELb1ELb1ELb1ELb1ELb1EEENS1_21CollectiveEpilogueFwdINS6_IJS8_SA_S9_EEENS6_IJNS7_ILi1EEESI_SI_EEESC_SE_Li256ELb1ELb1ELb1ELb0EEENS1_36VarlenDynamicPersistentTileSchedulerILi128ELi64ELi256ELi256ELb1ELb1ELb0ELb1ELb0ELb1EEEEEEEEEvNT_6ParamsE)
        .other          _ZN7cutlass13device_kernelIN5flash19enable_sm80_to_sm89INS1_16FlashAttnFwdSm80INS1_25CollectiveMainloopFwdSm80ILi8ELi1ELb0EN4cute5tupleIJNS5_1CILi128EEENS7_ILi64EEENS7_ILi192EEEEEELi192ENS_10bfloat16_tEfNS_4arch4Sm80ELb0ELb1ELb0ELb1ELb1ELb1ELb1ELb1EEENS1_21CollectiveEpilogueFwdINS6_IJS8_SA_S9_EEENS6_IJNS7_ILi1EEESI_SI_EEESC_SE_Li256ELb1ELb1ELb1ELb0EEENS1_36VarlenDynamicPersistentTileSchedulerILi128ELi64ELi256ELi256ELb1ELb1ELb0ELb1ELb0ELb1EEEEEEEEEvNT_6ParamsE,@"STO_CUDA_ENTRY STV_DEFAULT"
_ZN7cutlass13device_kernelIN5flash19enable_sm80_to_sm89INS1_16FlashAttnFwdSm80INS1_25CollectiveMainloopFwdSm80ILi8ELi1ELb0EN4cute5tupleIJNS5_1CILi128EEENS7_ILi64EEENS7_ILi192EEEEEELi192ENS_10bfloat16_tEfNS_4arch4Sm80ELb0ELb1ELb0ELb1ELb1ELb1ELb1ELb1EEENS1_21CollectiveEpilogueFwdINS6_IJS8_SA_S9_EEENS6_IJNS7_ILi1EEESI_SI_EEESC_SE_Li256ELb1ELb1ELb1ELb0EEENS1_36VarlenDynamicPersistentTileSchedulerILi128ELi64ELi256ELi256ELb1ELb1ELb0ELb1ELb0ELb1EEEEEEEEEvNT_6ParamsE:
[----:B------:R-:W-:Y:S01]  /*0000*/  LDC R1, c[0x0][0x28] ;  /* 0x00000a00ff017b82 */ /* 0x000fe20000000800 */
[----:B------:R-:W-:Y:S05]  /*0010*/  EXIT ;  /* 0x000000000000794d */ /* 0x000fea0003800000 */
.L_x_23:
        /* <DEDUP_REMOVED lines=14> */
.L_x_59:


//--------------------- .text._ZN7cutlass13device_kernelIN5flash19enable_sm80_to_sm89INS1_16FlashAttnFwdSm80INS1_25CollectiveMainloopFwdSm80ILi8ELi1ELb0EN4cute5tupleIJNS5_1CILi128EEENS7_ILi64EEENS7_ILi192EEEEEELi192ENS_10bfloat16_tEfNS_4arch4Sm80ELb1ELb0ELb0ELb0ELb1ELb0ELb1ELb1EEENS1_21CollectiveEpilogueFwdINS6_IJS8_SA_S9_EEENS6_IJNS7_ILi1EEESI_SI_EEESC_SE_Li256ELb0ELb1ELb1ELb0EEENS1_30DynamicPersistentTileSchedulerILi256ELi256ELb1ELb1ELb0EEEEEEEEEvNT_6ParamsE --------------------------
	.section	.text._ZN7cutlass13device_kernelIN5flash19enable_sm80_to_sm89INS1_16FlashAttnFwdSm80INS1_25CollectiveMainloopFwdSm80ILi8ELi1ELb0EN4cute5tupleIJNS5_1CILi128EEENS7_ILi64EEENS7_ILi192EEEEEELi192ENS_10bfloat16_tEfNS_4arch4Sm80ELb1ELb0ELb0ELb0ELb1ELb0ELb1ELb1EEENS1_21CollectiveEpilogueFwdINS6_IJS8_SA_S9_EEENS6_IJNS7_ILi1EEESI_SI_EEESC_SE_Li256ELb0ELb1ELb1ELb0EEENS1_30DynamicPersistentTileSchedulerILi256ELi256ELb1ELb1ELb0EEEEEEEEEvNT_6ParamsE,"ax",@progbits
	.align	128
.text._ZN7cutlass13device_kernelIN5flash19enable_sm80_to_sm89INS1_16FlashAttnFwdSm80INS1_25CollectiveMainloopFwdSm80ILi8ELi1ELb0EN4cute5tupleIJNS5_1CILi128EEENS7_ILi64EEENS7_ILi192EEEEEELi192ENS_10bfloat16_tEfNS_4arch4Sm80ELb1ELb0ELb0ELb0ELb1ELb0ELb1ELb1EEENS1_21CollectiveEpilogueFwdINS6_IJS8_SA_S9_EEENS6_IJNS7_ILi1EEESI_SI_EEESC_SE_Li256ELb0ELb1ELb1ELb0EEENS1_30DynamicPersistentTileSchedulerILi256ELi256ELb1ELb1ELb0EEEEEEEEEvNT_6ParamsE:
        .type           _ZN7cutlass13device_kernelIN5flash19enable_sm80_to_sm89INS1_16FlashAttnFwdSm80INS1_25CollectiveMainloopFwdSm80ILi8ELi1ELb0EN4cute5tupleIJNS5_1CILi128EEENS7_ILi64EEENS7_ILi192EEEEEELi192ENS_10bfloat16_tEfNS_4arch4Sm80ELb1ELb0ELb0ELb0ELb1ELb0ELb1ELb1EEENS1_21CollectiveEpilogueFwdINS6_IJS8_SA_S9_EEENS6_IJNS7_ILi1EEESI_SI_EEESC_SE_Li256ELb0ELb1ELb1ELb0EEENS1_30DynamicPersistentTileSchedulerILi256ELi256ELb1ELb1ELb0EEEEEEEEEvNT_6ParamsE,@function
        .size           _ZN7cutlass13device_kernelIN5flash19enable_sm80_to_sm89INS1_16FlashAttnFwdSm80INS1_25CollectiveMainloopFwdSm80ILi8ELi1ELb0EN4cute5tupleIJNS5_1CILi128EEENS7_ILi64EEENS7_ILi192EEEEEELi192ENS_10bfloat16_tEfNS_4arch4Sm80ELb1ELb0ELb0ELb0ELb1ELb0ELb1ELb1EEENS1_21CollectiveEpilogueFwdINS6_IJS8_SA_S9_EEENS6_IJNS7_ILi1EEESI_SI_EEESC_SE_Li256ELb0ELb1ELb1ELb0EEENS1_30DynamicPersistentTileSchedulerILi256ELi256ELb1ELb1ELb0EEEEEEEEEvNT_6ParamsE,(.L_x_60 - _ZN7cutlass13device_kernelIN5flash19enable_sm80_to_sm89INS1_16FlashAttnFwdSm80INS1_25CollectiveMainloopFwdSm80ILi8ELi1ELb0EN4cute5tupleIJNS5_1CILi128EEENS7_ILi64EEENS7_ILi192EEEEEELi192ENS_10bfloat16_tEfNS_4arch4Sm80ELb1ELb0ELb0ELb0ELb1ELb0ELb1ELb1EEENS1_21CollectiveEpilogueFwdINS6_IJS8_SA_S9_EEENS6_IJNS7_ILi1EEESI_SI_EEESC_SE_Li256ELb0ELb1ELb1ELb0EEENS1_30DynamicPersistentTileSchedulerILi256ELi256ELb1ELb1ELb0EEEEEEEEEvNT_6ParamsE)
        .other          _ZN7cutlass13device_kernelIN5flash19enable_sm80_to_sm89INS1_16FlashAttnFwdSm80INS1_25CollectiveMainloopFwdSm80ILi8ELi1ELb0EN4cute5tupleIJNS5_1CILi128EEENS7_ILi64EEENS7_ILi192EEEEEELi192ENS_10bfloat16_tEfNS_4arch4Sm80ELb1ELb0ELb0ELb0ELb1ELb0ELb1ELb1EEENS1_21CollectiveEpilogueFwdINS6_IJS8_SA_S9_EEENS6_IJNS7_ILi1EEESI_SI_EEESC_SE_Li256ELb0ELb1ELb1ELb0EEENS1_30DynamicPersistentTileSchedulerILi256ELi256ELb1ELb1ELb0EEEEEEEEEvNT_6ParamsE,@"STO_CUDA_ENTRY STV_DEFAULT"
_ZN7cutlass13device_kernelIN5flash19enable_sm80_to_sm89INS1_16FlashAttnFwdSm80INS1_25CollectiveMainloopFwdSm80ILi8ELi1ELb0EN4cute5tupleIJNS5_1CILi128EEENS7_ILi64EEENS7_ILi192EEEEEELi192ENS_10bfloat16_tEfNS_4arch4Sm80ELb1ELb0ELb0ELb0ELb1ELb0ELb1ELb1EEENS1_21CollectiveEpilogueFwdINS6_IJS8_SA_S9_EEENS6_IJNS7_ILi1EEESI_SI_EEESC_SE_Li256ELb0ELb1ELb1ELb0EEENS1_30DynamicPersistentTileSchedulerILi256ELi256ELb1ELb1ELb0EEEEEEEEEvNT_6ParamsE:
[----:B------:R-:W-:Y:S01]  /*0000*/  LDC R1, c[0x0][0x28] ;  /* 0x00000a00ff017b82 */ /* 0x000fe20000000800 */
[----:B------:R-:W-:Y:S05]  /*0010*/  EXIT ;  /* 0x000000000000794d */ /* 0x000fea0003800000 */
.L_x_24:
        /* <DEDUP_REMOVED lines=14> */
.L_x_60:


//--------------------- .text._ZN7cutlass13device_kernelIN5flash19enable_sm80_to_sm89INS1_16FlashAttnFwdSm80INS1_25CollectiveMainloopFwdSm80ILi8ELi1ELb0EN4cute5tupleIJNS5_1CILi128EEENS7_ILi64EEENS7_ILi192EEEEEELi192ENS_10bfloat16_tEfNS_4arch4Sm80ELb1ELb0ELb0ELb1ELb1ELb0ELb1ELb1EEENS1_21CollectiveEpilogueFwdINS6_IJS8_SA_S9_EEENS6_IJNS7_ILi1EEESI_SI_EEESC_SE_Li256ELb1ELb1ELb1ELb0EEENS1_36VarlenDynamicPersistentTileSchedulerILi128ELi64ELi256ELi256ELb1ELb1ELb0ELb1ELb1ELb1EEEEEEEEEvNT_6ParamsE --------------------------
	.section	.text._ZN7cutlass13device_kernelIN5flash19enable_sm80_to_sm89INS1_16FlashAttnFwdSm80INS1_25CollectiveMainloopFwdSm80ILi8ELi1ELb0EN4cute5tupleIJNS5_1CILi128EEENS7_ILi64EEENS7_ILi192EEEEEELi192ENS_10bfloat16_tEfNS_4arch4Sm80ELb1ELb0ELb0ELb1ELb1ELb0ELb1ELb1EEENS1_21CollectiveEpilogueFwdINS6_IJS8_SA_S9_EEENS6_IJNS7_ILi1EEESI_SI_EEESC_SE_Li256ELb1ELb1ELb1ELb0EEENS1_36VarlenDynamicPersistentTileSchedulerILi128ELi64ELi256ELi256ELb1ELb1ELb0ELb1ELb1ELb1EEEEEEEEEvNT_6ParamsE,"ax",@progbits
	.align	128
.text._ZN7cutlass13device_kernelIN5flash19enable_sm80_to_sm89INS1_16FlashAttnFwdSm80INS1_25CollectiveMainloopFwdSm80ILi8ELi1ELb0EN4cute5tupleIJNS5_1CILi128EEENS7_ILi64EEENS7_ILi192EEEEEELi192ENS_10bfloat16_tEfNS_4arch4Sm80ELb1ELb0ELb0ELb1ELb1ELb0ELb1ELb1EEENS1_21CollectiveEpilogueFwdINS6_IJS8_SA_S9_EEENS6_IJNS7_ILi1EEESI_SI_EEESC_SE_Li256ELb1ELb1ELb1ELb0EEENS1_36VarlenDynamicPersistentTileSchedulerILi128ELi64ELi256ELi256ELb1ELb1ELb0ELb1ELb1ELb1EEEEEEEEEvNT_6ParamsE:
        .type           _ZN7cutlass13device_kernelIN5flash19enable_sm80_to_sm89INS1_16FlashAttnFwdSm80INS1_25CollectiveMainloopFwdSm80ILi8ELi1ELb0EN4cute5tupleIJNS5_1CILi128EEENS7_ILi64EEENS7_ILi192EEEEEELi192ENS_10bfloat16_tEfNS_4arch4Sm80ELb1ELb0ELb0ELb1ELb1ELb0ELb1ELb1EEENS1_21CollectiveEpilogueFwdINS6_IJS8_SA_S9_EEENS6_IJNS7_ILi1EEESI_SI_EEESC_SE_Li256ELb1ELb1ELb1ELb0EEENS1_36VarlenDynamicPersistentTileSchedulerILi128ELi64ELi256ELi256ELb1ELb1ELb0ELb1ELb1ELb1EEEEEEEEEvNT_6ParamsE,@function
        .size           _ZN7cutlass13device_kernelIN5flash19enable_sm80_to_sm89INS1_16FlashAttnFwdSm80INS1_25CollectiveMainloopFwdSm80ILi8ELi1ELb0EN4cute5tupleIJNS5_1CILi128EEENS7_ILi64EEENS7_ILi192EEEEEELi192ENS_10bfloat16_tEfNS_4arch4Sm80ELb1ELb0ELb0ELb1ELb1ELb0ELb1ELb1EEENS1_21CollectiveEpilogueFwdINS6_IJS8_SA_S9_EEENS6_IJNS7_ILi1EEESI_SI_EEESC_SE_Li256ELb1ELb1ELb1ELb0EEENS1_36VarlenDynamicPersistentTileSchedulerILi128ELi64ELi256ELi256ELb1ELb1ELb0ELb1ELb1ELb1EEEEEEEEEvNT_6ParamsE,(.L_x_61 - _ZN7cutlass13device_kernelIN5flash19enable_sm80_to_sm89INS1_16FlashAttnFwdSm80INS1_25CollectiveMainloopFwdSm80ILi8ELi1ELb0EN4cute5tupleIJNS5_1CILi128EEENS7_ILi64EEENS7_ILi192EEEEEELi192ENS_10bfloat16_tEfNS_4arch4Sm80ELb1ELb0ELb0ELb1ELb1ELb0ELb1ELb1EEENS1_21CollectiveEpilogueFwdINS6_IJS8_SA_S9_EEENS6_IJNS7_ILi1EEESI_SI_EEESC_SE_Li256ELb1ELb1ELb1ELb0EEENS1_36VarlenDynamicPersistentTileSchedulerILi128ELi64ELi256ELi256ELb1ELb1ELb0ELb1ELb1ELb1EEEEEEEEEvNT_6ParamsE)
        .other          _ZN7cutlass13device_kernelIN5flash19enable_sm80_to_sm89INS1_16FlashAttnFwdSm80INS1_25CollectiveMainloopFwdSm80ILi8ELi1ELb0EN4cute5tupleIJNS5_1CILi128EEENS7_ILi64EEENS7_ILi192EEEEEELi192ENS_10bfloat16_tEfNS_4arch4Sm80ELb1ELb0ELb0ELb1ELb1ELb0ELb1ELb1EEENS1_21CollectiveEpilogueFwdINS6_IJS8_SA_S9_EEENS6_IJNS7_ILi1EEESI_SI_EEESC_SE_Li256ELb1ELb1ELb1ELb0EEENS1_36VarlenDynamicPersistentTileSchedulerILi128ELi64ELi256ELi256ELb1ELb1ELb0ELb1ELb1ELb1EEEEEEEEEvNT_6ParamsE,@"STO_CUDA_ENTRY STV_DEFAULT"
_ZN7cutlass13device_kernelIN5flash19enable_sm80_to_sm89INS1_16FlashAttnFwdSm80INS1_25CollectiveMainloopFwdSm80ILi8ELi1ELb0EN4cute5tupleIJNS5_1CILi128EEENS7_ILi64EEENS7_ILi192EEEEEELi192ENS_10bfloat16_tEfNS_4arch4Sm80ELb1ELb0ELb0ELb1ELb1ELb0ELb1ELb1EEENS1_21CollectiveEpilogueFwdINS6_IJS8_SA_S9_EEENS6_IJNS7_ILi1EEESI_SI_EEESC_SE_Li256ELb1ELb1ELb1ELb0EEENS1_36VarlenDynamicPersistentTileSchedulerILi128ELi64ELi256ELi256ELb1ELb1ELb0ELb1ELb1ELb1EEEEEEEEEvNT_6ParamsE:
[----:B------:R-:W-:Y:S01]  /*0000*/  LDC R1, c[0x0][0x28] ;  /* 0x00000a00ff017b82 */ /* 0x000fe20000000800 */
[----:B------:R-:W-:Y:S05]  /*0010*/  EXIT ;  /* 0x000000000000794d */ /* 0x000fea0003800000 */
.L_x_25:
        /* <DEDUP_REMOVED lines=14> */
.L_x_61:


//--------------------- .text._ZN7cutlass13device_kernelIN5flash19enable_sm80_to_sm89INS1_16FlashAttnFwdSm80INS1_25CollectiveMainloopFwdSm80ILi8ELi1ELb0EN4cute5tupleIJNS5_1CILi128EEENS7_ILi64EEENS7_ILi192EEEEEELi192ENS_10bfloat16_tEfNS_4arch4Sm80ELb1ELb0ELb0ELb1ELb1ELb1ELb1ELb1EEENS1_21CollectiveEpilogueFwdINS6_IJS8_SA_S9_EEENS6_IJNS7_ILi1EEESI_SI_EEESC_SE_Li256ELb1ELb1ELb1ELb0EEENS1_36VarlenDynamicPersistentTileSchedulerILi128ELi64ELi256ELi256ELb1ELb1ELb0ELb1ELb1ELb1EEEEEEEEEvNT_6ParamsE --------------------------
	.section	.text._ZN7cutlass13device_kernelIN5flash19enable_sm80_to_sm89INS1_16FlashAttnFwdSm80INS1_25CollectiveMainloopFwdSm80ILi8ELi1ELb0EN4cute5tupleIJNS5_1CILi128EEENS7_ILi64EEENS7_ILi192EEEEEELi192ENS_10bfloat16_tEfNS_4arch4Sm80ELb1ELb0ELb0ELb1ELb1ELb1ELb1ELb1EEENS1_21CollectiveEpilogueFwdINS6_IJS8_SA_S9_EEENS6_IJNS7_ILi1EEESI_SI_EEESC_SE_Li256ELb1ELb1ELb1ELb0EEENS1_36VarlenDynamicPersistentTileSchedulerILi128ELi64ELi256ELi256ELb1ELb1ELb0ELb1ELb1ELb1EEEEEEEEEvNT_6ParamsE,"ax",@progbits
	.align	128
.text._ZN7cutlass13device_kernelIN5flash19enable_sm80_to_sm89INS1_16FlashAttnFwdSm80INS1_25CollectiveMainloopFwdSm80ILi8ELi1ELb0EN4cute5tupleIJNS5_1CILi128EEENS7_ILi64EEENS7_ILi192EEEEEELi192ENS_10bfloat16_tEfNS_4arch4Sm80ELb1ELb0ELb0ELb1ELb1ELb1ELb1ELb1EEENS1_21CollectiveEpilogueFwdINS6_IJS8_SA_S9_EEENS6_IJNS7_ILi1EEESI_SI_EEESC_SE_Li256ELb1ELb1ELb1ELb0EEENS1_36VarlenDynamicPersistentTileSchedulerILi128ELi64ELi256ELi256ELb1ELb1ELb0ELb1ELb1ELb1EEEEEEEEEvNT_6ParamsE:
        .type           _ZN7cutlass13device_kernelIN5flash19enable_sm80_to_sm89INS1_16FlashAttnFwdSm80INS1_25CollectiveMainloopFwdSm80ILi8ELi1ELb0EN4cute5tupleIJNS5_1CILi128EEENS7_ILi64EEENS7_ILi192EEEEEELi192ENS_10bfloat16_tEfNS_4arch4Sm80ELb1ELb0ELb0ELb1ELb1ELb1ELb1ELb1EEENS1_21CollectiveEpilogueFwdINS6_IJS8_SA_S9_EEENS6_IJNS7_ILi1EEESI_SI_EEESC_SE_Li256ELb1ELb1ELb1ELb0EEENS1_36VarlenDynamicPersistentTileSchedulerILi128ELi64ELi256ELi256ELb1ELb1ELb0ELb1ELb1ELb1EEEEEEEEEvNT_6ParamsE,@function
        .size           _ZN7cutlass13device_kernelIN5flash19enable_sm80_to_sm89INS1_16FlashAttnFwdSm80INS1_25CollectiveMainloopFwdSm80ILi8ELi1ELb0EN4cute5tupleIJNS5_1CILi128EEENS7_ILi64EEENS7_ILi192EEEEEELi192ENS_10bfloat16_tEfNS_4arch4Sm80ELb1ELb0ELb0ELb1ELb1ELb1ELb1ELb1EEENS1_21CollectiveEpilogueFwdINS6_IJS8_SA_S9_EEENS6_IJNS7_ILi1EEESI_SI_EEESC_SE_Li256ELb1ELb1ELb1ELb0EEENS1_36VarlenDynamicPersistentTileSchedulerILi128ELi64ELi256ELi256ELb1ELb1ELb0ELb1ELb1ELb1EEEEEEEEEvNT_6ParamsE,(.L_x_62 - _ZN7cutlass13device_kernelIN5flash19enable_sm80_to_sm89INS1_16FlashAttnFwdSm80INS1_25CollectiveMainloopFwdSm80ILi8ELi1ELb0EN4cute5tupleIJNS5_1CILi128EEENS7_ILi64EEENS7_ILi192EEEEEELi192ENS_10bfloat16_tEfNS_4arch4Sm80ELb1ELb0ELb0ELb1ELb1ELb1ELb1ELb1EEENS1_21CollectiveEpilogueFwdINS6_IJS8_SA_S9_EEENS6_IJNS7_ILi1EEESI_SI_EEESC_SE_Li256ELb1ELb1ELb1ELb0EEENS1_36VarlenDynamicPersistentTileSchedulerILi128ELi64ELi256ELi256ELb1ELb1ELb0ELb1ELb1ELb1EEEEEEEEEvNT_6ParamsE)
        .other          _ZN7cutlass13device_kernelIN5flash19enable_sm80_to_sm89INS1_16FlashAttnFwdSm80INS1_25CollectiveMainloopFwdSm80ILi8ELi1ELb0EN4cute5tupleIJNS5_1CILi128EEENS7_ILi64EEENS7_ILi192EEEEEELi192ENS_10bfloat16_tEfNS_4arch4Sm80ELb1ELb0ELb0ELb1ELb1ELb1ELb1ELb1EEENS1_21CollectiveEpilogueFwdINS6_IJS8_SA_S9_EEENS6_IJNS7_ILi1EEESI_SI_EEESC_SE_Li256ELb1ELb1ELb1ELb0EEENS1_36VarlenDynamicPersistentTileSchedulerILi128ELi64ELi256ELi256ELb1ELb1ELb0ELb1ELb1ELb1EEEEEEEEEvNT_6ParamsE,@"STO_CUDA_ENTRY STV_DEFAULT"
_ZN7cutlass13device_kernelIN5flash19enable_sm80_to_sm89INS1_16FlashAttnFwdSm80INS1_25CollectiveMainloopFwdSm80ILi8ELi1ELb0EN4cute5tupleIJNS5_1CILi128EEENS7_ILi64EEENS7_ILi192EEEEEELi192ENS_10bfloat16_tEfNS_4arch4Sm80ELb1ELb0ELb0ELb1ELb1ELb1ELb1ELb1EEENS1_21CollectiveEpilogueFwdINS6_IJS8_SA_S9_EEENS6_IJNS7_ILi1EEESI_SI_EEESC_SE_Li256ELb1ELb1ELb1ELb0EEENS1_36VarlenDynamicPersistentTileSchedulerILi128ELi64ELi256ELi256ELb1ELb1ELb0ELb1ELb1ELb1EEEEEEEEEvNT_6ParamsE:
[----:B------:R-:W-:Y:S01]  /*0000*/  LDC R1, c[0x0][0x28] ;  /* 0x00000a00ff017b82 */ /* 0x000fe20000000800 */
[----:B------:R-:W-:Y:S05]  /*0010*/  EXIT ;  /* 0x000000000000794d */ /* 0x000fea0003800000 */
.L_x_26:
        /* <DEDUP_REMOVED lines=14> */
.L_x_62:


//--------------------- .text._ZN7cutlass13device_kernelIN5flash19enable_sm80_to_sm89INS1_16FlashAttnFwdSm80INS1_25CollectiveMainloopFwdSm80ILi8ELi2ELb0EN4cute5tupleIJNS5_1CILi128EEENS7_ILi64EEENS7_ILi192EEEEEELi192ENS_10bfloat16_tEfNS_4arch4Sm80ELb0ELb0ELb0ELb0ELb1ELb0ELb1ELb1EEENS1_21CollectiveEpilogueFwdINS6_IJS8_SA_S9_EEENS6_IJNS7_ILi1EEESI_SI_EEESC_SE_Li256ELb0ELb1ELb1ELb0EEENS1_19SingleTileSchedulerILb0ELb1ELb1ELi128EEEEEEEEEvNT_6ParamsE --------------------------
	.section	.text._ZN7cutlass13device_kernelIN5flash19enable_sm80_to_sm89INS1_16FlashAttnFwdSm80INS1_25CollectiveMainloopFwdSm80ILi8ELi2ELb0EN4cute5tupleIJNS5_1CILi128EEENS7_ILi64EEENS7_ILi192EEEEEELi192ENS_10bfloat16_tEfNS_4arch4Sm80ELb0ELb0ELb0ELb0ELb1ELb0ELb1ELb1EEENS1_21CollectiveEpilogueFwdINS6_IJS8_SA_S9_EEENS6_IJNS7_ILi1EEESI_SI_EEESC_SE_Li256ELb0ELb1ELb1ELb0EEENS1_19SingleTileSchedulerILb0ELb1ELb1ELi128EEEEEEEEEvNT_6ParamsE,"ax",@progbits
	.align	128
.text._ZN7cutlass13device_kernelIN5flash19enable_sm80_to_sm89INS1_16FlashAttnFwdSm80INS1_25CollectiveMainloopFwdSm80ILi8ELi2ELb0EN4cute5tupleIJNS5_1CILi128EEENS7_ILi64EEENS7_ILi192EEEEEELi192ENS_10bfloat16_tEfNS_4arch4Sm80ELb0ELb0ELb0ELb0ELb1ELb0ELb1ELb1EEENS1_21CollectiveEpilogueFwdINS6_IJS8_SA_S9_EEENS6_IJNS7_ILi1EEESI_SI_EEESC_SE_Li256ELb0ELb1ELb1ELb0EEENS1_19SingleTileSchedulerILb0ELb1ELb1ELi128EEEEEEEEEvNT_6ParamsE:
        .type           _ZN7cutlass13device_kernelIN5flash19enable_sm80_to_sm89INS1_16FlashAttnFwdSm80INS1_25CollectiveMainloopFwdSm80ILi8ELi2ELb0EN4cute5tupleIJNS5_1CILi128EEENS7_ILi64EEENS7_ILi192EEEEEELi192ENS_10bfloat16_tEfNS_4arch4Sm80ELb0ELb0ELb0ELb0ELb1ELb0ELb1ELb1EEENS1_21CollectiveEpilogueFwdINS6_IJS8_SA_S9_EEENS6_IJNS7_ILi1EEESI_SI_EEESC_SE_Li256ELb0ELb1ELb1ELb0EEENS1_19SingleTileSchedulerILb0ELb1ELb1ELi128EEEEEEEEEvNT_6ParamsE,@function
        .size           _ZN7cutlass13device_kernelIN5flash19enable_sm80_to_sm89INS1_16FlashAttnFwdSm80INS1_25CollectiveMainloopFwdSm80ILi8ELi2ELb0EN4cute5tupleIJNS5_1CILi128EEENS7_ILi64EEENS7_ILi192EEEEEELi192ENS_10bfloat16_tEfNS_4arch4Sm80ELb0ELb0ELb0ELb0ELb1ELb0ELb1ELb1EEENS1_21CollectiveEpilogueFwdINS6_IJS8_SA_S9_EEENS6_IJNS7_ILi1EEESI_SI_EEESC_SE_Li256ELb0ELb1ELb1ELb0EEENS1_19SingleTileSchedulerILb0ELb1ELb1ELi128EEEEEEEEEvNT_6ParamsE,(.L_x_63 - _ZN7cutlass13device_kernelIN5flash19enable_sm80_to_sm89INS1_16FlashAttnFwdSm80INS1_25CollectiveMainloopFwdSm80ILi8ELi2ELb0EN4cute5tupleIJNS5_1CILi128EEENS7_ILi64EEENS7_ILi192EEEEEELi192ENS_10bfloat16_tEfNS_4arch4Sm80ELb0ELb0ELb0ELb0ELb1ELb0ELb1ELb1EEENS1_21CollectiveEpilogueFwdINS6_IJS8_SA_S9_EEENS6_IJNS7_ILi1EEESI_SI_EEESC_SE_Li256ELb0ELb1ELb1ELb0EEENS1_19SingleTileSchedulerILb0ELb1ELb1ELi128EEEEEEEEEvNT_6ParamsE)
        .other          _ZN7cutlass13device_kernelIN5flash19enable_sm80_to_sm89INS1_16FlashAttnFwdSm80INS1_25CollectiveMainloopFwdSm80ILi8ELi2ELb0EN4cute5tupleIJNS5_1CILi128EEENS7_ILi64EEENS7_ILi192EEEEEELi192ENS_10bfloat16_tEfNS_4arch4Sm80ELb0ELb0ELb0ELb0ELb1ELb0ELb1ELb1EEENS1_21CollectiveEpilogueFwdINS6_IJS8_SA_S9_EEENS6_IJNS7_ILi1EEESI_SI_EEESC_SE_Li256ELb0ELb1ELb1ELb0EEENS1_19SingleTileSchedulerILb0ELb1ELb1ELi128EEEEEEEEEvNT_6ParamsE,@"STO_CUDA_ENTRY STV_DEFAULT"
_ZN7cutlass13device_kernelIN5flash19enable_sm80_to_sm89INS1_16FlashAttnFwdSm80INS1_25CollectiveMainloopFwdSm80ILi8ELi2ELb0EN4cute5tupleIJNS5_1CILi128EEENS7_ILi64EEENS7_ILi192EEEEEELi192ENS_10bfloat16_tEfNS_4arch4Sm80ELb0ELb0ELb0ELb0ELb1ELb0ELb1ELb1EEENS1_21CollectiveEpilogueFwdINS6_IJS8_SA_S9_EEENS6_IJNS7_ILi1EEESI_SI_EEESC_SE_Li256ELb0ELb1ELb1ELb0EEENS1_19SingleTileSchedulerILb0ELb1ELb1ELi128EEEEEEEEEvNT_6ParamsE:
[----:B------:R-:W-:Y:S01]  /*0000*/  LDC R1, c[0x0][0x28] ;  /* 0x00000a00ff017b82 */ /* 0x000fe20000000800 */
[----:B------:R-:W-:Y:S05]  /*0010*/  EXIT ;  /* 0x000000000000794d */ /* 0x000fea0003800000 */
.L_x_27:
        /* <DEDUP_REMOVED lines=14> */
.L_x_63:


//--------------------- .text._ZN7cutlass13device_kernelIN5flash19enable_sm80_to_sm89INS1_16FlashAttnFwdSm80INS1_25CollectiveMainloopFwdSm80ILi8ELi2ELb0EN4cute5tupleIJNS5_1CILi128EEENS7_ILi64EEENS7_ILi192EEEEEELi192ENS_10bfloat16_tEfNS_4arch4Sm80ELb0ELb0ELb0ELb1ELb1ELb0ELb1ELb1EEENS1_21CollectiveEpilogueFwdINS6_IJS8_SA_S9_EEENS6_IJNS7_ILi1EEESI_SI_EEESC_SE_Li256ELb1ELb1ELb1ELb0EEENS1_36VarlenDynamicPersistentTileSchedulerILi128ELi64ELi256ELi256ELb1ELb1ELb0ELb0ELb1ELb1EEEEEEEEEvNT_6ParamsE --------------------------
	.section	.text._ZN7cutlass13device_kernelIN5flash19enable_sm80_to_sm89INS1_16FlashAttnFwdSm80INS1_25CollectiveMainloopFwdSm80ILi8ELi2ELb0EN4cute5tupleIJNS5_1CILi128EEENS7_ILi64EEENS7_ILi192EEEEEELi192ENS_10bfloat16_tEfNS_4arch4Sm80ELb0ELb0ELb0ELb1ELb1ELb0ELb1ELb1EEENS1_21CollectiveEpilogueFwdINS6_IJS8_SA_S9_EEENS6_IJNS7_ILi1EEESI_SI_EEESC_SE_Li256ELb1ELb1ELb1ELb0EEENS1_36VarlenDynamicPersistentTileSchedulerILi128ELi64ELi256ELi256ELb1ELb1ELb0ELb0ELb1ELb1EEEEEEEEEvNT_6ParamsE,"ax",@progbits
	.align	128
.text._ZN7cutlass13device_kernelIN5flash19enable_sm80_to_sm89INS1_16FlashAttnFwdSm80INS1_25CollectiveMainloopFwdSm80ILi8ELi2ELb0EN4cute5tupleIJNS5_1CILi128EEENS7_ILi64EEENS7_ILi192EEEEEELi192ENS_10bfloat16_tEfNS_4arch4Sm80ELb0ELb0ELb0ELb1ELb1ELb0ELb1ELb1EEENS1_21CollectiveEpilogueFwdINS6_IJS8_SA_S9_EEENS6_IJNS7_ILi1EEESI_SI_EEESC_SE_Li256ELb1ELb1ELb1ELb0EEENS1_36VarlenDynamicPersistentTileSchedulerILi128ELi64ELi256ELi256ELb1ELb1ELb0ELb0ELb1ELb1EEEEEEEEEvNT_6ParamsE:
        .type           _ZN7cutlass13device_kernelIN5flash19enable_sm80_to_sm89INS1_16FlashAttnFwdSm80INS1_25CollectiveMainloopFwdSm80ILi8ELi2ELb0EN4cute5tupleIJNS5_1CILi128EEENS7_ILi64EEENS7_ILi192EEEEEELi192ENS_10bfloat16_tEfNS_4arch4Sm80ELb0ELb0ELb0ELb1ELb1ELb0ELb1ELb1EEENS1_21CollectiveEpilogueFwdINS6_IJS8_SA_S9_EEENS6_IJNS7_ILi1EEESI_SI_EEESC_SE_Li256ELb1ELb1ELb1ELb0EEENS1_36VarlenDynamicPersistentTileSchedulerILi128ELi64ELi256ELi256ELb1ELb1ELb0ELb0ELb1ELb1EEEEEEEEEvNT_6ParamsE,@function
        .size           _ZN7cutlass13device_kernelIN5flash19enable_sm80_to_sm89INS1_16FlashAttnFwdSm80INS1_25CollectiveMainloopFwdSm80ILi8ELi2ELb0EN4cute5tupleIJNS5_1CILi128EEENS7_ILi64EEENS7_ILi192EEEEEELi192ENS_10bfloat16_tEfNS_4arch4Sm80ELb0ELb0ELb0ELb1ELb1ELb0ELb1ELb1EEENS1_21CollectiveEpilogueFwdINS6_IJS8_SA_S9_EEENS6_IJNS7_ILi1EEESI_SI_EEESC_SE_Li256ELb1ELb1ELb1ELb0EEENS1_36VarlenDynamicPersistentTileSchedulerILi128ELi64ELi256ELi256ELb1ELb1ELb0ELb0ELb1ELb1EEEEEEEEEvNT_6ParamsE,(.L_x_64 - _ZN7cutlass13device_kernelIN5flash19enable_sm80_to_sm89INS1_16FlashAttnFwdSm80INS1_25CollectiveMainloopFwdSm80ILi8ELi2ELb0EN4cute5tupleIJNS5_1CILi128EEENS7_ILi64EEENS7_ILi192EEEEEELi192ENS_10bfloat16_tEfNS_4arch4Sm80ELb0ELb0ELb0ELb1ELb1ELb0ELb1ELb1EEENS1_21CollectiveEpilogueFwdINS6_IJS8_SA_S9_EEENS6_IJNS7_ILi1EEESI_SI_EEESC_SE_Li256ELb1ELb1ELb1ELb0EEENS1_36VarlenDynamicPersistentTileSchedulerILi128ELi64ELi256ELi256ELb1ELb1ELb0ELb0ELb1ELb1EEEEEEEEEvNT_6ParamsE)
        .other          _ZN7cutlass13device_kernelIN5flash19enable_sm80_to_sm89INS1_16FlashAttnFwdSm80INS1_25CollectiveMainloopFwdSm80ILi8ELi2ELb0EN4cute5tupleIJNS5_1CILi128EEENS7_ILi64EEENS7_ILi192EEEEEELi192ENS_10bfloat16_tEfNS_4arch4Sm80ELb0ELb0ELb0ELb1ELb1ELb0ELb1ELb1EEENS1_21CollectiveEpilogueFwdINS6_IJS8_SA_S9_EEENS6_IJNS7_ILi1EEESI_SI_EEESC_SE_Li256ELb1ELb1ELb1ELb0EEENS1_36VarlenDynamicPersistentTileSchedulerILi128ELi64ELi256ELi256ELb1ELb1ELb0ELb0ELb1ELb1EEEEEEEEEvNT_6ParamsE,@"STO_CUDA_ENTRY STV_DEFAULT"
_ZN7cutlass13device_kernelIN5flash19enable_sm80_to_sm89INS1_16FlashAttnFwdSm80INS1_25CollectiveMainloopFwdSm80ILi8ELi2ELb0EN4cute5tupleIJNS5_1CILi128EEENS7_ILi64EEENS7_ILi192EEEEEELi192ENS_10bfloat16_tEfNS_4arch4Sm80ELb0ELb0ELb0ELb1ELb1ELb0ELb1ELb1EEENS1_21CollectiveEpilogueFwdINS6_IJS8_SA_S9_EEENS6_IJNS7_ILi1EEESI_SI_EEESC_SE_Li256ELb1ELb1ELb1ELb0EEENS1_36VarlenDynamicPersistentTileSchedulerILi128ELi64ELi256ELi256ELb1ELb1ELb0ELb0ELb1ELb1EEEEEEEEEvNT_6ParamsE:
[----:B------:R-:W-:Y:S01]  /*0000*/  LDC R1, c[0x0][0x28] ;  /* 0x00000a00ff017b82 */ /* 0x000fe20000000800 */
[----:B------:R-:W-:Y:S05]  /*0010*/  EXIT ;  /* 0x000000000000794d */ /* 0x000fea0003800000 */
.L_x_28:
        /* <DEDUP_REMOVED lines=14> */
.L_x_64:


//--------------------- .text._ZN7cutlass13device_kernelIN5flash19enable_sm80_to_sm89INS1_16FlashAttnFwdSm80INS1_25CollectiveMainloopFwdSm80ILi8ELi2ELb0EN4cute5tupleIJNS5_1CILi128EEENS7_ILi64EEENS7_ILi192EEEEEELi192ENS_10bfloat16_tEfNS_4arch4Sm80ELb0ELb0ELb0ELb1ELb1ELb1ELb1ELb1EEENS1_21CollectiveEpilogueFwdINS6_IJS8_SA_S9_EEENS6_IJNS7_ILi1EEESI_SI_EEESC_SE_Li256ELb1ELb1ELb1ELb0EEENS1_36VarlenDynamicPersistentTileSchedulerILi128ELi64ELi256ELi256ELb1ELb1ELb0ELb0ELb1ELb1EEEEEEEEEvNT_6ParamsE --------------------------
	.section	.text._ZN7cutlass13device_kernelIN5flash19enable_sm80_to_sm89INS1_16FlashAttnFwdSm80INS1_25CollectiveMainloopFwdSm80ILi8ELi2ELb0EN4cute5tupleIJNS5_1CILi128EEENS7_ILi64EEENS7_ILi192EEEEEELi192ENS_10bfloat16_tEfNS_4arch4Sm80ELb0ELb0ELb0ELb1ELb1ELb1ELb1ELb1EEENS1_21CollectiveEpilogueFwdINS6_IJS8_SA_S9_EEENS6_IJNS7_ILi1EEESI_SI_EEESC_SE_Li256ELb1ELb1ELb1ELb0EEENS1_36VarlenDynamicPersistentTileSchedulerILi128ELi64ELi256ELi256ELb1ELb1ELb0ELb0ELb1ELb1EEEEEEEEEvNT_6ParamsE,"ax",@progbits
	.align	128
.text._ZN7cutlass13device_kernelIN5flash19enable_sm80_to_sm89INS1_16FlashAttnFwdSm80INS1_25CollectiveMainloopFwdSm80ILi8ELi2ELb0EN4cute5tupleIJNS5_1CILi128EEENS7_ILi64EEENS7_ILi192EEEEEELi192ENS_10bfloat16_tEfNS_4arch4Sm80ELb0ELb0ELb0ELb1ELb1ELb1ELb1ELb1EEENS1_21CollectiveEpilogueFwdINS6_IJS8_SA_S9_EEENS6_IJNS7_ILi1EEESI_SI_EEESC_SE_Li256ELb1ELb1ELb1ELb0EEENS1_36VarlenDynamicPersistentTileSchedulerILi128ELi64ELi256ELi256ELb1ELb1ELb0ELb0ELb1ELb1EEEEEEEEEvNT_6ParamsE:
        .type           _ZN7cutlass13device_kernelIN5flash19enable_sm80_to_sm89INS1_16FlashAttnFwdSm80INS1_25CollectiveMainloopFwdSm80ILi8ELi2ELb0EN4cute5tupleIJNS5_1CILi128EEENS7_ILi64EEENS7_ILi192EEEEEELi192ENS_10bfloat16_tEfNS_4arch4Sm80ELb0ELb0ELb0ELb1ELb1ELb1ELb1ELb1EEENS1_21CollectiveEpilogueFwdINS6_IJS8_SA_S9_EEENS6_IJNS7_ILi1EEESI_SI_EEESC_SE_Li256ELb1ELb1ELb1ELb0EEENS1_36VarlenDynamicPersistentTileSchedulerILi128ELi64ELi256ELi256ELb1ELb1ELb0ELb0ELb1ELb1EEEEEEEEEvNT_6ParamsE,@function
        .size           _ZN7cutlass13device_kernelIN5flash19enable_sm80_to_sm89INS1_16FlashAttnFwdSm80INS1_25CollectiveMainloopFwdSm80ILi8ELi2ELb0EN4cute5tupleIJNS5_1CILi128EEENS7_ILi64EEENS7_ILi192EEEEEELi192ENS_10bfloat16_tEfNS_4arch4Sm80ELb0ELb0ELb0ELb1ELb1ELb1ELb1ELb1EEENS1_21CollectiveEpilogueFwdINS6_IJS8_SA_S9_EEENS6_IJNS7_ILi1EEESI_SI_EEESC_SE_Li256ELb1ELb1ELb1ELb0EEENS1_36VarlenDynamicPersistentTileSchedulerILi128ELi64ELi256ELi256ELb1ELb1ELb0ELb0ELb1ELb1EEEEEEEEEvNT_6ParamsE,(.L_x_65 - _ZN7cutlass13device_kernelIN5flash19enable_sm80_to_sm89INS1_16FlashAttnFwdSm80INS1_25CollectiveMainloopFwdSm80ILi8ELi2ELb0EN4cute5tupleIJNS5_1CILi128EEENS7_ILi64EEENS7_ILi192EEEEEELi192ENS_10bfloat16_tEfNS_4arch4Sm80ELb0ELb0ELb0ELb1ELb1ELb1ELb1ELb1EEENS1_21CollectiveEpilogueFwdINS6_IJS8_SA_S9_EEENS6_IJNS7_ILi1EEESI_SI_EEESC_SE_Li256ELb1ELb1ELb1ELb0EEENS1_36VarlenDynamicPersistentTileSchedulerILi128ELi64ELi256ELi256ELb1ELb1ELb0ELb0ELb1ELb1EEEEEEEEEvNT_6ParamsE)
        .other          _ZN7cutlass13device_kernelIN5flash19enable_sm80_to_sm89INS1_16FlashAttnFwdSm80INS1_25CollectiveMainloopFwdSm80ILi8ELi2ELb0EN4cute5tupleIJNS5_1CILi128EEENS7_ILi64EEENS7_ILi192EEEEEELi192ENS_10bfloat16_tEfNS_4arch4Sm80ELb0ELb0ELb0ELb1ELb1ELb1ELb1ELb1EEENS1_21CollectiveEpilogueFwdINS6_IJS8_SA_S9_EEENS6_IJNS7_ILi1EEESI_SI_EEESC_SE_Li256ELb1ELb1ELb1ELb0EEENS1_36VarlenDynamicPersistentTileSchedulerILi128ELi64ELi256ELi256ELb1ELb1ELb0ELb0ELb1ELb1EEEEEEEEEvNT_6ParamsE,@"STO_CUDA_ENTRY STV_DEFAULT"
_ZN7cutlass13device_kernelIN5flash19enable_sm80_to_sm89INS1_16FlashAttnFwdSm80INS1_25CollectiveMainloopFwdSm80ILi8ELi2ELb0EN4cute5tupleIJNS5_1CILi128EEENS7_ILi64EEENS7_ILi192EEEEEELi192ENS_10bfloat16_tEfNS_4arch4Sm80ELb0ELb0ELb0ELb1ELb1ELb1ELb1ELb1EEENS1_21CollectiveEpilogueFwdINS6_IJS8_SA_S9_EEENS6_IJNS7_ILi1EEESI_SI_EEESC_SE_Li256ELb1ELb1ELb1ELb0EEENS1_36VarlenDynamicPersistentTileSchedulerILi128ELi64ELi256ELi256ELb1ELb1ELb0ELb0ELb1ELb1EEEEEEEEEvNT_6ParamsE:
[----:B------:R-:W-:Y:S01]  /*0000*/  LDC R1, c[0x0][0x28] ;  /* 0x00000a00ff017b82 */ /* 0x000fe20000000800 */
[----:B------:R-:W-:Y:S05]  /*0010*/  EXIT ;  /* 0x000000000000794d */ /* 0x000fea0003800000 */
.L_x_29:
        /* <DEDUP_REMOVED lines=14> */
.L_x_65:


//--------------------- .text._ZN7cutlass13device_kernelIN5flash19enable_sm80_to_sm89INS1_16FlashAttnFwdSm80INS1_25CollectiveMainloopFwdSm80ILi8ELi2ELb0EN4cute5tupleIJNS5_1CILi128EEENS7_ILi64EEENS7_ILi192EEEEEELi192ENS_10bfloat16_tEfNS_4arch4Sm80ELb0ELb1ELb0ELb0ELb1ELb0ELb1ELb1EEENS1_21CollectiveEpilogueFwdINS6_IJS8_SA_S9_EEENS6_IJNS7_ILi1EEESI_SI_EEESC_SE_Li256ELb0ELb1ELb1ELb0EEENS1_19SingleTileSchedulerILb0ELb1ELb1ELi128EEEEEEEEEvNT_6ParamsE --------------------------
	.section	.text._ZN7cutlass13device_kernelIN5flash19enable_sm80_to_sm89INS1_16FlashAttnFwdSm80INS1_25CollectiveMainloopFwdSm80ILi8ELi2ELb0EN4cute5tupleIJNS5_1CILi128EEENS7_ILi64EEENS7_ILi192EEEEEELi192ENS_10bfloat16_tEfNS_4arch4Sm80ELb0ELb1ELb0ELb0ELb1ELb0ELb1ELb1EEENS1_21CollectiveEpilogueFwdINS6_IJS8_SA_S9_EEENS6_IJNS7_ILi1EEESI_SI_EEESC_SE_Li256ELb0ELb1ELb1ELb0EEENS1_19SingleTileSchedulerILb0ELb1ELb1ELi128EEEEEEEEEvNT_6ParamsE,"ax",@progbits
	.align	128
.text._ZN7cutlass13device_kernelIN5flash19enable_sm80_to_sm89INS1_16FlashAttnFwdSm80INS1_25CollectiveMainloopFwdSm80ILi8ELi2ELb0EN4cute5tupleIJNS5_1CILi128EEENS7_ILi64EEENS7_ILi192EEEEEELi192ENS_10bfloat16_tEfNS_4arch4Sm80ELb0ELb1ELb0ELb0ELb1ELb0ELb1ELb1EEENS1_21CollectiveEpilogueFwdINS6_IJS8_SA_S9_EEENS6_IJNS7_ILi1EEESI_SI_EEESC_SE_Li256ELb0ELb1ELb1ELb0EEENS1_19SingleTileSchedulerILb0ELb1ELb1ELi128EEEEEEEEEvNT_6ParamsE:
        .type           _ZN7cutlass13device_kernelIN5flash19enable_sm80_to_sm89INS1_16FlashAttnFwdSm80INS1_25CollectiveMainloopFwdSm80ILi8ELi2ELb0EN4cute5tupleIJNS5_1CILi128EEENS7_ILi64EEENS7_ILi192EEEEEELi192ENS_10bfloat16_tEfNS_4arch4Sm80ELb0ELb1ELb0ELb0ELb1ELb0ELb1ELb1EEENS1_21CollectiveEpilogueFwdINS6_IJS8_SA_S9_EEENS6_IJNS7_ILi1EEESI_SI_EEESC_SE_Li256ELb0ELb1ELb1ELb0EEENS1_19SingleTileSchedulerILb0ELb1ELb1ELi128EEEEEEEEEvNT_6ParamsE,@function
        .size           _ZN7cutlass13device_kernelIN5flash19enable_sm80_to_sm89INS1_16FlashAttnFwdSm80INS1_25CollectiveMainloopFwdSm80ILi8ELi2ELb0EN4cute5tupleIJNS5_1CILi128EEENS7_ILi64EEENS7_ILi192EEEEEELi192ENS_10bfloat16_tEfNS_4arch4Sm80ELb0ELb1ELb0ELb0ELb1ELb0ELb1ELb1EEENS1_21CollectiveEpilogueFwdINS6_IJS8_SA_S9_EEENS6_IJNS7_ILi1EEESI_SI_EEESC_SE_Li256ELb0ELb1ELb1ELb0EEENS1_19SingleTileSchedulerILb0ELb1ELb1ELi128EEEEEEEEEvNT_6ParamsE,(.L_x_66 - _ZN7cutlass13device_kernelIN5flash19enable_sm80_to_sm89INS1_16FlashAttnFwdSm80INS1_25CollectiveMainloopFwdSm80ILi8ELi2ELb0EN4cute5tupleIJNS5_1CILi128EEENS7_ILi64EEENS7_ILi192EEEEEELi192ENS_10bfloat16_tEfNS_4arch4Sm80ELb0ELb1ELb0ELb0ELb1ELb0ELb1ELb1EEENS1_21CollectiveEpilogueFwdINS6_IJS8_SA_S9_EEENS6_IJNS7_ILi1EEESI_SI_EEESC_SE_Li256ELb0ELb1ELb1ELb0EEENS1_19SingleTileSchedulerILb0ELb1ELb1ELi128EEEEEEEEEvNT_6ParamsE)
        .other          _ZN7cutlass13device_kernelIN5flash19enable_sm80_to_sm89INS1_16FlashAttnFwdSm80INS1_25CollectiveMainloopFwdSm80ILi8ELi2ELb0EN4cute5tupleIJNS5_1CILi128EEENS7_ILi64EEENS7_ILi192EEEEEELi192ENS_10bfloat16_tEfNS_4arch4Sm80ELb0ELb1ELb0ELb0ELb1ELb0ELb1ELb1EEENS1_21CollectiveEpilogueFwdINS6_IJS8_SA_S9_EEENS6_IJNS7_ILi1EEESI_SI_EEESC_SE_Li256ELb0ELb1ELb1ELb0EEENS1_19SingleTileSchedulerILb0ELb1ELb1ELi128EEEEEEEEEvNT_6ParamsE,@"STO_CUDA_ENTRY STV_DEFAULT"
_ZN7cutlass13device_kernelIN5flash19enable_sm80_to_sm89INS1_16FlashAttnFwdSm80INS1_25CollectiveMainloopFwdSm80ILi8ELi2ELb0EN4cute5tupleIJNS5_1CILi128EEENS7_ILi64EEENS7_ILi192EEEEEELi192ENS_10bfloat16_tEfNS_4arch4Sm80ELb0ELb1ELb0ELb0ELb1ELb0ELb1ELb1EEENS1_21CollectiveEpilogueFwdINS6_IJS8_SA_S9_EEENS6_IJNS7_ILi1EEESI_SI_EEESC_SE_Li256ELb0ELb1ELb1ELb0EEENS1_19SingleTileSchedulerILb0ELb1ELb1ELi128EEEEEEEEEvNT_6ParamsE:
[----:B------:R-:W-:Y:S01]  /*0000*/  LDC R1, c[0x0][0x28] ;  /* 0x00000a00ff017b82 */ /* 0x000fe20000000800 */
[----:B------:R-:W-:Y:S05]  /*0010*/  EXIT ;  /* 0x000000000000794d */ /* 0x000fea0003800000 */
.L_x_30:
        /* <DEDUP_REMOVED lines=14> */
.L_x_66:


//--------------------- .text._ZN7cutlass13device_kernelIN5flash19enable_sm80_to_sm89INS1_16FlashAttnFwdSm80INS1_25CollectiveMainloopFwdSm80ILi8ELi2ELb0EN4cute5tupleIJNS5_1CILi128EEENS7_ILi64EEENS7_ILi192EEEEEELi192ENS_10bfloat16_tEfNS_4arch4Sm80ELb0ELb1ELb0ELb1ELb1ELb0ELb1ELb1EEENS1_21CollectiveEpilogueFwdINS6_IJS8_SA_S9_EEENS6_IJNS7_ILi1EEESI_SI_EEESC_SE_Li256ELb1ELb1ELb1ELb0EEENS1_36VarlenDynamicPersistentTileSchedulerILi128ELi64ELi256ELi256ELb1ELb1ELb0ELb1ELb0ELb1EEEEEEEEEvNT_6ParamsE --------------------------
	.section	.text._ZN7cutlass13device_kernelIN5flash19enable_sm80_to_sm89INS1_16FlashAttnFwdSm80INS1_25CollectiveMainloopFwdSm80ILi8ELi2ELb0EN4cute5tupleIJNS5_1CILi128EEENS7_ILi64EEENS7_ILi192EEEEEELi192ENS_10bfloat16_tEfNS_4arch4Sm80ELb0ELb1ELb0ELb1ELb1ELb0ELb1ELb1EEENS1_21CollectiveEpilogueFwdINS6_IJS8_SA_S9_EEENS6_IJNS7_ILi1EEESI_SI_EEESC_SE_Li256ELb1ELb1ELb1ELb0EEENS1_36VarlenDynamicPersistentTileSchedulerILi128ELi64ELi256ELi256ELb1ELb1ELb0ELb1ELb0ELb1EEEEEEEEEvNT_6ParamsE,"ax",@progbits
	.align	128
.text._ZN7cutlass13device_kernelIN5flash19enable_sm80_to_sm89INS1_16FlashAttnFwdSm80INS1_25CollectiveMainloopFwdSm80ILi8ELi2ELb0EN4cute5tupleIJNS5_1CILi128EEENS7_ILi64EEENS7_ILi192EEEEEELi192ENS_10bfloat16_tEfNS_4arch4Sm80ELb0ELb1ELb0ELb1ELb1ELb0ELb1ELb1EEENS1_21CollectiveEpilogueFwdINS6_IJS8_SA_S9_EEENS6_IJNS7_ILi1EEESI_SI_EEESC_SE_Li256ELb1ELb1ELb1ELb0EEENS1_36VarlenDynamicPersistentTileSchedulerILi128ELi64ELi256ELi256ELb1ELb1ELb0ELb1ELb0ELb1EEEEEEEEEvNT_6ParamsE:
        .type           _ZN7cutlass13device_kernelIN5flash19enable_sm80_to_sm89INS1_16FlashAttnFwdSm80INS1_25CollectiveMainloopFwdSm80ILi8ELi2ELb0EN4cute5tupleIJNS5_1CILi128EEENS7_ILi64EEENS7_ILi192EEEEEELi192ENS_10bfloat16_tEfNS_4arch4Sm80ELb0ELb1ELb0ELb1ELb1ELb0ELb1ELb1EEENS1_21CollectiveEpilogueFwdINS6_IJS8_SA_S9_EEENS6_IJNS7_ILi1EEESI_SI_EEESC_SE_Li256ELb1ELb1ELb1ELb0EEENS1_36VarlenDynamicPersistentTileSchedulerILi128ELi64ELi256ELi256ELb1ELb1ELb0ELb1ELb0ELb1EEEEEEEEEvNT_6ParamsE,@function
        .size           _ZN7cutlass13device_kernelIN5flash19enable_sm80_to_sm89INS1_16FlashAttnFwdSm80INS1_25CollectiveMainloopFwdSm80ILi8ELi2ELb0EN4cute5tupleIJNS5_1CILi128EEENS7_ILi64EEENS7_ILi192EEEEEELi192ENS_10bfloat16_tEfNS_4arch4Sm80ELb0ELb1ELb0ELb1ELb1ELb0ELb1ELb1EEENS1_21CollectiveEpilogueFwdINS6_IJS8_SA_S9_EEENS6_IJNS7_ILi1EEESI_SI_EEESC_SE_Li256ELb1ELb1ELb1ELb0EEENS1_36VarlenDynamicPersistentTileSchedulerILi128ELi64ELi256ELi256ELb1ELb1ELb0ELb1ELb0ELb1EEEEEEEEEvNT_6ParamsE,(.L_x_67 - _ZN7cutlass13device_kernelIN5flash19enable_sm80_to_sm89INS1_16FlashAttnFwdSm80INS1_25CollectiveMainloopFwdSm80ILi8ELi2ELb0EN4cute5tupleIJNS5_1CILi128EEENS7_ILi64EEENS7_ILi192EEEEEELi192ENS_10bfloat16_tEfNS_4arch4Sm80ELb0ELb1ELb0ELb1ELb1ELb0ELb1ELb1EEENS1_21CollectiveEpilogueFwdINS6_IJS8_SA_S9_EEENS6_IJNS7_ILi1EEESI_SI_EEESC_SE_Li256ELb1ELb1ELb1ELb0EEENS1_36VarlenDynamicPersistentTileSchedulerILi128ELi64ELi256ELi256ELb1ELb1ELb0ELb1ELb0ELb1EEEEEEEEEvNT_6ParamsE)
        .other          _ZN7cutlass13device_kernelIN5flash19enable_sm80_to_sm89INS1_16FlashAttnFwdSm80INS1_25CollectiveMainloopFwdSm80ILi8ELi2ELb0EN4cute5tupleIJNS5_1CILi128EEENS7_ILi64EEENS7_ILi192EEEEEELi192ENS_10bfloat16_tEfNS_4arch4Sm80ELb0ELb1ELb0ELb1ELb1ELb0ELb1ELb1EEENS1_21CollectiveEpilogueFwdINS6_IJS8_SA_S9_EEENS6_IJNS7_ILi1EEESI_SI_EEESC_SE_Li256ELb1ELb1ELb1ELb0EEENS1_36VarlenDynamicPersistentTileSchedulerILi128ELi64ELi256ELi256ELb1ELb1ELb0ELb1ELb0ELb1EEEEEEEEEvNT_6ParamsE,@"STO_CUDA_ENTRY STV_DEFAULT"
_ZN7cutlass13device_kernelIN5flash19enable_sm80_to_sm89INS1_16FlashAttnFwdSm80INS1_25CollectiveMainloopFwdSm80ILi8ELi2ELb0EN4cute5tupleIJNS5_1CILi128EEENS7_ILi64EEENS7_ILi192EEEEEELi192ENS_10bfloat16_tEfNS_4arch4Sm80ELb0ELb1ELb0ELb1ELb1ELb0ELb1ELb1EEENS1_21CollectiveEpilogueFwdINS6_IJS8_SA_S9_EEENS6_IJNS7_ILi1EEESI_SI_EEESC_SE_Li256ELb1ELb1ELb1ELb0EEENS1_36VarlenDynamicPersistentTileSchedulerILi128ELi64ELi256ELi256ELb1ELb1ELb0ELb1ELb0ELb1EEEEEEEEEvNT_6ParamsE:
[----:B------:R-:W-:Y:S01]  /*0000*/  LDC R1, c[0x0][0x28] ;  /* 0x00000a00ff017b82 */ /* 0x000fe20000000800 */
[----:B------:R-:W-:Y:S05]  /*0010*/  EXIT ;  /* 0x000000000000794d */ /* 0x000fea0003800000 */
.L_x_31:
        /* <DEDUP_REMOVED lines=14> */
.L_x_67:


//--------------------- .text._ZN7cutlass13device_kernelIN5flash19enable_sm80_to_sm89INS1_16FlashAttnFwdSm80INS1_25CollectiveMainloopFwdSm80ILi8ELi2ELb0EN4cute5tupleIJNS5_1CILi128EEENS7_ILi64EEENS7_ILi192EEEEEELi192ENS_10bfloat16_tEfNS_4arch4Sm80ELb0ELb1ELb0ELb1ELb1ELb1ELb1ELb1EEENS1_21CollectiveEpilogueFwdINS6_IJS8_SA_S9_EEENS6_IJNS7_ILi1EEESI_SI_EEESC_SE_Li256ELb1ELb1ELb1ELb0EEENS1_36VarlenDynamicPersistentTileSchedulerILi128ELi64ELi256ELi256ELb1ELb1ELb0ELb1ELb0ELb1EEEEEEEEEvNT_6ParamsE --------------------------
	.section	.text._ZN7cutlass13device_kernelIN5flash19enable_sm80_to_sm89INS1_16FlashAttnFwdSm80INS1_25CollectiveMainloopFwdSm80ILi8ELi2ELb0EN4cute5tupleIJNS5_1CILi128EEENS7_ILi64EEENS7_ILi192EEEEEELi192ENS_10bfloat16_tEfNS_4arch4Sm80ELb0ELb1ELb0ELb1ELb1ELb1ELb1ELb1EEENS1_21CollectiveEpilogueFwdINS6_IJS8_SA_S9_EEENS6_IJNS7_ILi1EEESI_SI_EEESC_SE_Li256ELb1ELb1ELb1ELb0EEENS1_36VarlenDynamicPersistentTileSchedulerILi128ELi64ELi256ELi256ELb1ELb1ELb0ELb1ELb0ELb1EEEEEEEEEvNT_6ParamsE,"ax",@progbits
	.align	128
.text._ZN7cutlass13device_kernelIN5flash19enable_sm80_to_sm89INS1_16FlashAttnFwdSm80INS1_25CollectiveMainloopFwdSm80ILi8ELi2ELb0EN4cute5tupleIJNS5_1CILi128EEENS7_ILi64EEENS7_ILi192EEEEEELi192ENS_10bfloat16_tEfNS_4arch4Sm80ELb0ELb1ELb0ELb1ELb1ELb1ELb1ELb1EEENS1_21CollectiveEpilogueFwdINS6_IJS8_SA_S9_EEENS6_IJNS7_ILi1EEESI_SI_EEESC_SE_Li256ELb1ELb1ELb1ELb0EEENS1_36VarlenDynamicPersistentTileSchedulerILi128ELi64ELi256ELi256ELb1ELb1ELb0ELb1ELb0ELb1EEEEEEEEEvNT_6ParamsE:
        .type           _ZN7cutlass13device_kernelIN5flash19enable_sm80_to_sm89INS1_16FlashAttnFwdSm80INS1_25CollectiveMainloopFwdSm80ILi8ELi2ELb0EN4cute5tupleIJNS5_1CILi128EEENS7_ILi64EEENS7_ILi192EEEEEELi192ENS_10bfloat16_tEfNS_4arch4Sm80ELb0ELb1ELb0ELb1ELb1ELb1ELb1ELb1EEENS1_21CollectiveEpilogueFwdINS6_IJS8_SA_S9_EEENS6_IJNS7_ILi1EEESI_SI_EEESC_SE_Li256ELb1ELb1ELb1ELb0EEENS1_36VarlenDynamicPersistentTileSchedulerILi128ELi64ELi256ELi256ELb1ELb1ELb0ELb1ELb0ELb1EEEEEEEEEvNT_6ParamsE,@function
        .size           _ZN7cutlass13device_kernelIN5flash19enable_sm80_to_sm89INS1_16FlashAttnFwdSm80INS1_25CollectiveMainloopFwdSm80ILi8ELi2ELb0EN4cute5tupleIJNS5_1CILi128EEENS7_ILi64EEENS7_ILi192EEEEEELi192ENS_10bfloat16_tEfNS_4arch4Sm80ELb0ELb1ELb0ELb1ELb1ELb1ELb1ELb1EEENS1_21CollectiveEpilogueFwdINS6_IJS8_SA_S9_EEENS6_IJNS7_ILi1EEESI_SI_EEESC_SE_Li256ELb1ELb1ELb1ELb0EEENS1_36VarlenDynamicPersistentTileSchedulerILi128ELi64ELi256ELi256ELb1ELb1ELb0ELb1ELb0ELb1EEEEEEEEEvNT_6ParamsE,(.L_x_68 - _ZN7cutlass13device_kernelIN5flash19enable_sm80_to_sm89INS1_16FlashAttnFwdSm80INS1_25CollectiveMainloopFwdSm80ILi8ELi2ELb0EN4cute5tupleIJNS5_1CILi128EEENS7_ILi64EEENS7_ILi192EEEEEELi192ENS_10bfloat16_tEfNS_4arch4Sm80ELb0ELb1ELb0ELb1ELb1ELb1ELb1ELb1EEENS1_21CollectiveEpilogueFwdINS6_IJS8_SA_S9_EEENS6_IJNS7_ILi1EEESI_SI_EEESC_SE_Li256ELb1ELb1ELb1ELb0EEENS1_36VarlenDynamicPersistentTileSchedulerILi128ELi64ELi256ELi256ELb1ELb1ELb0ELb1ELb0ELb1EEEEEEEEEvNT_6ParamsE)
        .other          _ZN7cutlass13device_kernelIN5flash19enable_sm80_to_sm89INS1_16FlashAttnFwdSm80INS1_25CollectiveMainloopFwdSm80ILi8ELi2ELb0EN4cute5tupleIJNS5_1CILi128EEENS7_ILi64EEENS7_ILi192EEEEEELi192ENS_10bfloat16_tEfNS_4arch4Sm80ELb0ELb1ELb0ELb1ELb1ELb1ELb1ELb1EEENS1_21CollectiveEpilogueFwdINS6_IJS8_SA_S9_EEENS6_IJNS7_ILi1EEESI_SI_EEESC_SE_Li256ELb1ELb1ELb1ELb0EEENS1_36VarlenDynamicPersistentTileSchedulerILi128ELi64ELi256ELi256ELb1ELb1ELb0ELb1ELb0ELb1EEEEEEEEEvNT_6ParamsE,@"STO_CUDA_ENTRY STV_DEFAULT"
_ZN7cutlass13device_kernelIN5flash19enable_sm80_to_sm89INS1_16FlashAttnFwdSm80INS1_25CollectiveMainloopFwdSm80ILi8ELi2ELb0EN4cute5tupleIJNS5_1CILi128EEENS7_ILi64EEENS7_ILi192EEEEEELi192ENS_10bfloat16_tEfNS_4arch4Sm80ELb0ELb1ELb0ELb1ELb1ELb1ELb1ELb1EEENS1_21CollectiveEpilogueFwdINS6_IJS8_SA_S9_EEENS6_IJNS7_ILi1EEESI_SI_EEESC_SE_Li256ELb1ELb1ELb1ELb0EEENS1_36VarlenDynamicPersistentTileSchedulerILi128ELi64ELi256ELi256ELb1ELb1ELb0ELb1ELb0ELb1EEEEEEEEEvNT_6ParamsE:
[----:B------:R-:W-:Y:S01]  /*0000*/  LDC R1, c[0x0][0x28] ;  /* 0x00000a00ff017b82 */ /* 0x000fe20000000800 */
[----:B------:R-:W-:Y:S05]  /*0010*/  EXIT ;  /* 0x000000000000794d */ /* 0x000fea0003800000 */
.L_x_32:
        /* <DEDUP_REMOVED lines=14> */
.L_x_68:


//--------------------- .text._ZN7cutlass13device_kernelIN5flash19enable_sm80_to_sm89INS1_16FlashAttnFwdSm80INS1_25CollectiveMainloopFwdSm80ILi8ELi2ELb0EN4cute5tupleIJNS5_1CILi128EEENS7_ILi64EEENS7_ILi192EEEEEELi192ENS_10bfloat16_tEfNS_4arch4Sm80ELb1ELb0ELb0ELb0ELb1ELb0ELb1ELb1EEENS1_21CollectiveEpilogueFwdINS6_IJS8_SA_S9_EEENS6_IJNS7_ILi1EEESI_SI_EEESC_SE_Li256ELb0ELb1ELb1ELb0EEENS1_30DynamicPersistentTileSchedulerILi256ELi256ELb1ELb1ELb0EEEEEEEEEvNT_6ParamsE --------------------------
	.section	.text._ZN7cutlass13device_kernelIN5flash19enable_sm80_to_sm89INS1_16FlashAttnFwdSm80INS1_25CollectiveMainloopFwdSm80ILi8ELi2ELb0EN4cute5tupleIJNS5_1CILi128EEENS7_ILi64EEENS7_ILi192EEEEEELi192ENS_10bfloat16_tEfNS_4arch4Sm80ELb1ELb0ELb0ELb0ELb1ELb0ELb1ELb1EEENS1_21CollectiveEpilogueFwdINS6_IJS8_SA_S9_EEENS6_IJNS7_ILi1EEESI_SI_EEESC_SE_Li256ELb0ELb1ELb1ELb0EEENS1_30DynamicPersistentTileSchedulerILi256ELi256ELb1ELb1ELb0EEEEEEEEEvNT_6ParamsE,"ax",@progbits
	.align	128
.text._ZN7cutlass13device_kernelIN5flash19enable_sm80_to_sm89INS1_16FlashAttnFwdSm80INS1_25CollectiveMainloopFwdSm80ILi8ELi2ELb0EN4cute5tupleIJNS5_1CILi128EEENS7_ILi64EEENS7_ILi192EEEEEELi192ENS_10bfloat16_tEfNS_4arch4Sm80ELb1ELb0ELb0ELb0ELb1ELb0ELb1ELb1EEENS1_21CollectiveEpilogueFwdINS6_IJS8_SA_S9_EEENS6_IJNS7_ILi1EEESI_SI_EEESC_SE_Li256ELb0ELb1ELb1ELb0EEENS1_30DynamicPersistentTileSchedulerILi256ELi256ELb1ELb1ELb0EEEEEEEEEvNT_6ParamsE:
        .type           _ZN7cutlass13device_kernelIN5flash19enable_sm80_to_sm89INS1_16FlashAttnFwdSm80INS1_25CollectiveMainloopFwdSm80ILi8ELi2ELb0EN4cute5tupleIJNS5_1CILi128EEENS7_ILi64EEENS7_ILi192EEEEEELi192ENS_10bfloat16_tEfNS_4arch4Sm80ELb1ELb0ELb0ELb0ELb1ELb0ELb1ELb1EEENS1_21CollectiveEpilogueFwdINS6_IJS8_SA_S9_EEENS6_IJNS7_ILi1EEESI_SI_EEESC_SE_Li256ELb0ELb1ELb1ELb0EEENS1_30DynamicPersistentTileSchedulerILi256ELi256ELb1ELb1ELb0EEEEEEEEEvNT_6ParamsE,@function
        .size           _ZN7cutlass13device_kernelIN5flash19enable_sm80_to_sm89INS1_16FlashAttnFwdSm80INS1_25CollectiveMainloopFwdSm80ILi8ELi2ELb0EN4cute5tupleIJNS5_1CILi128EEENS7_ILi64EEENS7_ILi192EEEEEELi192ENS_10bfloat16_tEfNS_4arch4Sm80ELb1ELb0ELb0ELb0ELb1ELb0ELb1ELb1EEENS1_21CollectiveEpilogueFwdINS6_IJS8_SA_S9_EEENS6_IJNS7_ILi1EEESI_SI_EEESC_SE_Li256ELb0ELb1ELb1ELb0EEENS1_30DynamicPersistentTileSchedulerILi256ELi256ELb1ELb1ELb0EEEEEEEEEvNT_6ParamsE,(.L_x_69 - _ZN7cutlass13device_kernelIN5flash19enable_sm80_to_sm89INS1_16FlashAttnFwdSm80INS1_25CollectiveMainloopFwdSm80ILi8ELi2ELb0EN4cute5tupleIJNS5_1CILi128EEENS7_ILi64EEENS7_ILi192EEEEEELi192ENS_10bfloat16_tEfNS_4arch4Sm80ELb1ELb0ELb0ELb0ELb1ELb0ELb1ELb1EEENS1_21CollectiveEpilogueFwdINS6_IJS8_SA_S9_EEENS6_IJNS7_ILi1EEESI_SI_EEESC_SE_Li256ELb0ELb1ELb1ELb0EEENS1_30DynamicPersistentTileSchedulerILi256ELi256ELb1ELb1ELb0EEEEEEEEEvNT_6ParamsE)
        .other          _ZN7cutlass13device_kernelIN5flash19enable_sm80_to_sm89INS1_16FlashAttnFwdSm80INS1_25CollectiveMainloopFwdSm80ILi8ELi2ELb0EN4cute5tupleIJNS5_1CILi128EEENS7_ILi64EEENS7_ILi192EEEEEELi192ENS_10bfloat16_tEfNS_4arch4Sm80ELb1ELb0ELb0ELb0ELb1ELb0ELb1ELb1EEENS1_21CollectiveEpilogueFwdINS6_IJS8_SA_S9_EEENS6_IJNS7_ILi1EEESI_SI_EEESC_SE_Li256ELb0ELb1ELb1ELb0EEENS1_30DynamicPersistentTileSchedulerILi256ELi256ELb1ELb1ELb0EEEEEEEEEvNT_6ParamsE,@"STO_CUDA_ENTRY STV_DEFAULT"
_ZN7cutlass13device_kernelIN5flash19enable_sm80_to_sm89INS1_16FlashAttnFwdSm80INS1_25CollectiveMainloopFwdSm80ILi8ELi2ELb0EN4cute5tupleIJNS5_1CILi128EEENS7_ILi64EEENS7_ILi192EEEEEELi192ENS_10bfloat16_tEfNS_4arch4Sm80ELb1ELb0ELb0ELb0ELb1ELb0ELb1ELb1EEENS1_21CollectiveEpilogueFwdINS6_IJS8_SA_S9_EEENS6_IJNS7_ILi1EEESI_SI_EEESC_SE_Li256ELb0ELb1ELb1ELb0EEENS1_30DynamicPersistentTileSchedulerILi256ELi256ELb1ELb1ELb0EEEEEEEEEvNT_6ParamsE:
[----:B------:R-:W-:Y:S01]  /*0000*/  LDC R1, c[0x0][0x28] ;  /* 0x00000a00ff017b82 */ /* 0x000fe20000000800 */
[----:B------:R-:W-:Y:S05]  /*0010*/  EXIT ;  /* 0x000000000000794d */ /* 0x000fea0003800000 */
.L_x_33:
        /* <DEDUP_REMOVED lines=14> */
.L_x_69:


//--------------------- .text._ZN7cutlass13device_kernelIN5flash19enable_sm80_to_sm89INS1_16FlashAttnFwdSm80INS1_25CollectiveMainloopFwdSm80ILi8ELi2ELb0EN4cute5tupleIJNS5_1CILi128EEENS7_ILi64EEENS7_ILi192EEEEEELi192ENS_10bfloat16_tEfNS_4arch4Sm80ELb1ELb0ELb0ELb1ELb1ELb0ELb1ELb1EEENS1_21CollectiveEpilogueFwdINS6_IJS8_SA_S9_EEENS6_IJNS7_ILi1EEESI_SI_EEESC_SE_Li256ELb1ELb1ELb1ELb0EEENS1_36VarlenDynamicPersistentTileSchedulerILi128ELi64ELi256ELi256ELb1ELb1ELb0ELb1ELb1ELb1EEEEEEEEEvNT_6ParamsE --------------------------
	.section	.text._ZN7cutlass13device_kernelIN5flash19enable_sm80_to_sm89INS1_16FlashAttnFwdSm80INS1_25CollectiveMainloopFwdSm80ILi8ELi2ELb0EN4cute5tupleIJNS5_1CILi128EEENS7_ILi64EEENS7_ILi192EEEEEELi192ENS_10bfloat16_tEfNS_4arch4Sm80ELb1ELb0ELb0ELb1ELb1ELb0ELb1ELb1EEENS1_21CollectiveEpilogueFwdINS6_IJS8_SA_S9_EEENS6_IJNS7_ILi1EEESI_SI_EEESC_SE_Li256ELb1ELb1ELb1ELb0EEENS1_36VarlenDynamicPersistentTileSchedulerILi128ELi64ELi256ELi256ELb1ELb1ELb0ELb1ELb1ELb1EEEEEEEEEvNT_6ParamsE,"ax",@progbits
	.align	128
.text._ZN7cutlass13device_kernelIN5flash19enable_sm80_to_sm89INS1_16FlashAttnFwdSm80INS1_25CollectiveMainloopFwdSm80ILi8ELi2ELb0EN4cute5tupleIJNS5_1CILi128EEENS7_ILi64EEENS7_ILi192EEEEEELi192ENS_10bfloat16_tEfNS_4arch4Sm80ELb1ELb0ELb0ELb1ELb1ELb0ELb1ELb1EEENS1_21CollectiveEpilogueFwdINS6_IJS8_SA_S9_EEENS6_IJNS7_ILi1EEESI_SI_EEESC_SE_Li256ELb1ELb1ELb1ELb0EEENS1_36VarlenDynamicPersistentTileSchedulerILi128ELi64ELi256ELi256ELb1ELb1ELb0ELb1ELb1ELb1EEEEEEEEEvNT_6ParamsE:
        .type           _ZN7cutlass13device_kernelIN5flash19enable_sm80_to_sm89INS1_16FlashAttnFwdSm80INS1_25CollectiveMainloopFwdSm80ILi8ELi2ELb0EN4cute5tupleIJNS5_1CILi128EEENS7_ILi64EEENS7_ILi192EEEEEELi192ENS_10bfloat16_tEfNS_4arch4Sm80ELb1ELb0ELb0ELb1ELb1ELb0ELb1ELb1EEENS1_21CollectiveEpilogueFwdINS6_IJS8_SA_S9_EEENS6_IJNS7_ILi1EEESI_SI_EEESC_SE_Li256ELb1ELb1ELb1ELb0EEENS1_36VarlenDynamicPersistentTileSchedulerILi128ELi64ELi256ELi256ELb1ELb1ELb0ELb1ELb1ELb1EEEEEEEEEvNT_6ParamsE,@function
        .size           _ZN7cutlass13device_kernelIN5flash19enable_sm80_to_sm89INS1_16FlashAttnFwdSm80INS1_25CollectiveMainloopFwdSm80ILi8ELi2ELb0EN4cute5tupleIJNS5_1CILi128EEENS7_ILi64EEENS7_ILi192EEEEEELi192ENS_10bfloat16_tEfNS_4arch4Sm80ELb1ELb0ELb0ELb1ELb1ELb0ELb1ELb1EEENS1_21CollectiveEpilogueFwdINS6_IJS8_SA_S9_EEENS6_IJNS7_ILi1EEESI_SI_EEESC_SE_Li256ELb1ELb1ELb1ELb0EEENS1_36VarlenDynamicPersistentTileSchedulerILi128ELi64ELi256ELi256ELb1ELb1ELb0ELb1ELb1ELb1EEEEEEEEEvNT_6ParamsE,(.L_x_70 - _ZN7cutlass13device_kernelIN5flash19enable_sm80_to_sm89INS1_16FlashAttnFwdSm80INS1_25CollectiveMainloopFwdSm80ILi8ELi2ELb0EN4cute5tupleIJNS5_1CILi128EEENS7_ILi64EEENS7_ILi192EEEEEELi192ENS_10bfloat16_tEfNS_4arch4Sm80ELb1ELb0ELb0ELb1ELb1ELb0ELb1ELb1EEENS1_21CollectiveEpilogueFwdINS6_IJS8_SA_S9_EEENS6_IJNS7_ILi1EEESI_SI_EEESC_SE_Li256ELb1ELb1ELb1ELb0EEENS1_36VarlenDynamicPersistentTileSchedulerILi128ELi64ELi256ELi256ELb1ELb1ELb0ELb1ELb1ELb1EEEEEEEEEvNT_6ParamsE)
        .other          _ZN7cutlass13device_kernelIN5flash19enable_sm80_to_sm89INS1_16FlashAttnFwdSm80INS1_25CollectiveMainloopFwdSm80ILi8ELi2ELb0EN4cute5tupleIJNS5_1CILi128EEENS7_ILi64EEENS7_ILi192EEEEEELi192ENS_10bfloat16_tEfNS_4arch4Sm80ELb1ELb0ELb0ELb1ELb1ELb0ELb1ELb1EEENS1_21CollectiveEpilogueFwdINS6_IJS8_SA_S9_EEENS6_IJNS7_ILi1EEESI_SI_EEESC_SE_Li256ELb1ELb1ELb1ELb0EEENS1_36VarlenDynamicPersistentTileSchedulerILi128ELi64ELi256ELi256ELb1ELb1ELb0ELb1ELb1ELb1EEEEEEEEEvNT_6ParamsE,@"STO_CUDA_ENTRY STV_DEFAULT"
_ZN7cutlass13device_kernelIN5flash19enable_sm80_to_sm89INS1_16FlashAttnFwdSm80INS1_25CollectiveMainloopFwdSm80ILi8ELi2ELb0EN4cute5tupleIJNS5_1CILi128EEENS7_ILi64EEENS7_ILi192EEEEEELi192ENS_10bfloat16_tEfNS_4arch4Sm80ELb1ELb0ELb0ELb1ELb1ELb0ELb1ELb1EEENS1_21CollectiveEpilogueFwdINS6_IJS8_SA_S9_EEENS6_IJNS7_ILi1EEESI_SI_EEESC_SE_Li256ELb1ELb1ELb1ELb0EEENS1_36VarlenDynamicPersistentTileSchedulerILi128ELi64ELi256ELi256ELb1ELb1ELb0ELb1ELb1ELb1EEEEEEEEEvNT_6ParamsE:
[----:B------:R-:W-:Y:S01]  /*0000*/  LDC R1, c[0x0][0x28] ;  /* 0x00000a00ff017b82 */ /* 0x000fe20000000800 */
[----:B------:R-:W-:Y:S05]  /*0010*/  EXIT ;  /* 0x000000000000794d */ /* 0x000fea0003800000 */
.L_x_34:
        /* <DEDUP_REMOVED lines=14> */
.L_x_70:


//--------------------- .text._ZN7cutlass13device_kernelIN5flash19enable_sm80_to_sm89INS1_16FlashAttnFwdSm80INS1_25CollectiveMainloopFwdSm80ILi8ELi2ELb0EN4cute5tupleIJNS5_1CILi128EEENS7_ILi64EEENS7_ILi192EEEEEELi192ENS_10bfloat16_tEfNS_4arch4Sm80ELb1ELb0ELb0ELb1ELb1ELb1ELb1ELb1EEENS1_21CollectiveEpilogueFwdINS6_IJS8_SA_S9_EEENS6_IJNS7_ILi1EEESI_SI_EEESC_SE_Li256ELb1ELb1ELb1ELb0EEENS1_36VarlenDynamicPersistentTileSchedulerILi128ELi64ELi256ELi256ELb1ELb1ELb0ELb1ELb1ELb1EEEEEEEEEvNT_6ParamsE --------------------------
	.section	.text._ZN7cutlass13device_kernelIN5flash19enable_sm80_to_sm89INS1_16FlashAttnFwdSm80INS1_25CollectiveMainloopFwdSm80ILi8ELi2ELb0EN4cute5tupleIJNS5_1CILi128EEENS7_ILi64EEENS7_ILi192EEEEEELi192ENS_10bfloat16_tEfNS_4arch4Sm80ELb1ELb0ELb0ELb1ELb1ELb1ELb1ELb1EEENS1_21CollectiveEpilogueFwdINS6_IJS8_SA_S9_EEENS6_IJNS7_ILi1EEESI_SI_EEESC_SE_Li256ELb1ELb1ELb1ELb0EEENS1_36VarlenDynamicPersistentTileSchedulerILi128ELi64ELi256ELi256ELb1ELb1ELb0ELb1ELb1ELb1EEEEEEEEEvNT_6ParamsE,"ax",@progbits
	.align	128
.text._ZN7cutlass13device_kernelIN5flash19enable_sm80_to_sm89INS1_16FlashAttnFwdSm80INS1_25CollectiveMainloopFwdSm80ILi8ELi2ELb0EN4cute5tupleIJNS5_1CILi128EEENS7_ILi64EEENS7_ILi192EEEEEELi192ENS_10bfloat16_tEfNS_4arch4Sm80ELb1ELb0ELb0ELb1ELb1ELb1ELb1ELb1EEENS1_21CollectiveEpilogueFwdINS6_IJS8_SA_S9_EEENS6_IJNS7_ILi1EEESI_SI_EEESC_SE_Li256ELb1ELb1ELb1ELb0EEENS1_36VarlenDynamicPersistentTileSchedulerILi128ELi64ELi256ELi256ELb1ELb1ELb0ELb1ELb1ELb1EEEEEEEEEvNT_6ParamsE:
        .type           _ZN7cutlass13device_kernelIN5flash19enable_sm80_to_sm89INS1_16FlashAttnFwdSm80INS1_25CollectiveMainloopFwdSm80ILi8ELi2ELb0EN4cute5tupleIJNS5_1CILi128EEENS7_ILi64EEENS7_ILi192EEEEEELi192ENS_10bfloat16_tEfNS_4arch4Sm80ELb1ELb0ELb0ELb1ELb1ELb1ELb1ELb1EEENS1_21CollectiveEpilogueFwdINS6_IJS8_SA_S9_EEENS6_IJNS7_ILi1EEESI_SI_EEESC_SE_Li256ELb1ELb1ELb1ELb0EEENS1_36VarlenDynamicPersistentTileSchedulerILi128ELi64ELi256ELi256ELb1ELb1ELb0ELb1ELb1ELb1EEEEEEEEEvNT_6ParamsE,@function
        .size           _ZN7cutlass13device_kernelIN5flash19enable_sm80_to_sm89INS1_16FlashAttnFwdSm80INS1_25CollectiveMainloopFwdSm80ILi8ELi2ELb0EN4cute5tupleIJNS5_1CILi128EEENS7_ILi64EEENS7_ILi192EEEEEELi192ENS_10bfloat16_tEfNS_4arch4Sm80ELb1ELb0ELb0ELb1ELb1ELb1ELb1ELb1EEENS1_21CollectiveEpilogueFwdINS6_IJS8_SA_S9_EEENS6_IJNS7_ILi1EEESI_SI_EEESC_SE_Li256ELb1ELb1ELb1ELb0EEENS1_36VarlenDynamicPersistentTileSchedulerILi128ELi64ELi256ELi256ELb1ELb1ELb0ELb1ELb1ELb1EEEEEEEEEvNT_6ParamsE,(.L_x_71 - _ZN7cutlass13device_kernelIN5flash19enable_sm80_to_sm89INS1_16FlashAttnFwdSm80INS1_25CollectiveMainloopFwdSm80ILi8ELi2ELb0EN4cute5tupleIJNS5_1CILi128EEENS7_ILi64EEENS7_ILi192EEEEEELi192ENS_10bfloat16_tEfNS_4arch4Sm80ELb1ELb0ELb0ELb1ELb1ELb1ELb1ELb1EEENS1_21CollectiveEpilogueFwdINS6_IJS8_SA_S9_EEENS6_IJNS7_ILi1EEESI_SI_EEESC_SE_Li256ELb1ELb1ELb1ELb0EEENS1_36VarlenDynamicPersistentTileSchedulerILi128ELi64ELi256ELi256ELb1ELb1ELb0ELb1ELb1ELb1EEEEEEEEEvNT_6ParamsE)
        .other          _ZN7cutlass13device_kernelIN5flash19enable_sm80_to_sm89INS1_16FlashAttnFwdSm80INS1_25CollectiveMainloopFwdSm80ILi8ELi2ELb0EN4cute5tupleIJNS5_1CILi128EEENS7_ILi64EEENS7_ILi192EEEEEELi192ENS_10bfloat16_tEfNS_4arch4Sm80ELb1ELb0ELb0ELb1ELb1ELb1ELb1ELb1EEENS1_21CollectiveEpilogueFwdINS6_IJS8_SA_S9_EEENS6_IJNS7_ILi1EEESI_SI_EEESC_SE_Li256ELb1ELb1ELb1ELb0EEENS1_36VarlenDynamicPersistentTileSchedulerILi128ELi64ELi256ELi256ELb1ELb1ELb0ELb1ELb1ELb1EEEEEEEEEvNT_6ParamsE,@"STO_CUDA_ENTRY STV_DEFAULT"
_ZN7cutlass13device_kernelIN5flash19enable_sm80_to_sm89INS1_16FlashAttnFwdSm80INS1_25CollectiveMainloopFwdSm80ILi8ELi2ELb0EN4cute5tupleIJNS5_1CILi128EEENS7_ILi64EEENS7_ILi192EEEEEELi192ENS_10bfloat16_tEfNS_4arch4Sm80ELb1ELb0ELb0ELb1ELb1ELb1ELb1ELb1EEENS1_21CollectiveEpilogueFwdINS6_IJS8_SA_S9_EEENS6_IJNS7_ILi1EEESI_SI_EEESC_SE_Li256ELb1ELb1ELb1ELb0EEENS1_36VarlenDynamicPersistentTileSchedulerILi128ELi64ELi256ELi256ELb1ELb1ELb0ELb1ELb1ELb1EEEEEEEEEvNT_6ParamsE:
[----:B------:R-:W-:Y:S01]  /*0000*/  LDC R1, c[0x0][0x28] ;  /* 0x00000a00ff017b82 */ /* 0x000fe20000000800 */
[----:B------:R-:W-:Y:S05]  /*0010*/  EXIT ;  /* 0x000000000000794d */ /* 0x000fea0003800000 */
.L_x_35:
        /* <DEDUP_REMOVED lines=14> */
.L_x_71:


//--------------------- .nv.shared.reserved.0     --------------------------
	.section	.nv.shared.reserved.0,"aw",@nobits
	.weak		__nv_reservedSMEM_offset_0_alias
	.size		__nv_reservedSMEM_offset_0_alias, 0, 0
	.other		__nv_reservedSMEM_offset_0_alias,@"STO_CUDA_RESERVED_SHARED STV_DEFAULT"
__nv_reservedSMEM_offset_0_alias:
	.zero		0


//--------------------- .nv.global                --------------------------
	.section	.nv.global,"aw",@nobits
.nv.global:
	.type		_ZN89_INTERNAL_5a5148a6_53_flash_fwd_hdim192_bf16_paged_split_softcapall_sm80_cu_ef95aea4_41184cute1_E,@object
	.size		_ZN89_INTERNAL_5a5148a6_53_flash_fwd_hdim192_bf16_paged_split_softcapall_sm80_cu_ef95aea4_41184cute1_E,(_ZN89_INTERNAL_5a5148a6_53_flash_fwd_hdim192_bf16_paged_split_softcapall_sm80_cu_ef95aea4_41184cuda3std3__45__cpo6cbeginE - _ZN89_INTERNAL_5a5148a6_53_flash_fwd_hdim192_bf16_paged_split_softcapall_sm80_cu_ef95aea4_41184cute1_E)
_ZN89_INTERNAL_5a5148a6_53_flash_fwd_hdim192_bf16_paged_split_softcapall_sm80_cu_ef95aea4_41184cute1_E:
	.zero		1
	.type		_ZN89_INTERNAL_5a5148a6_53_flash_fwd_hdim192_bf16_paged_split_softcapall_sm80_cu_ef95aea4_41184cuda3std3__45__cpo6cbeginE,@object
	.size		_ZN89_INTERNAL_5a5148a6_53_flash_fwd_hdim192_bf16_paged_split_softcapall_sm80_cu_ef95aea4_41184cuda3std3__45__cpo6cbeginE,(_ZN89_INTERNAL_5a5148a6_53_flash_fwd_hdim192_bf16_paged_split_softcapall_sm80_cu_ef95aea4_41184cuda3std3__48in_placeE - _ZN89_INTERNAL_5a5148a6_53_flash_fwd_hdim192_bf16_paged_split_softcapall_sm80_cu_ef95aea4_41184cuda3std3__45__cpo6cbeginE)
_ZN89_INTERNAL_5a5148a6_53_flash_fwd_hdim192_bf16_paged_split_softcapall_sm80_cu_ef95aea4_41184cuda3std3__45__cpo6cbeginE:
	.zero		1
	.type		_ZN89_INTERNAL_5a5148a6_53_flash_fwd_hdim192_bf16_paged_split_softcapall_sm80_cu_ef95aea4_41184cuda3std3__48in_placeE,@object
	.size		_ZN89_INTERNAL_5a5148a6_53_flash_fwd_hdim192_bf16_paged_split_softcapall_sm80_cu_ef95aea4_41184cuda3std3__48in_placeE,(_ZN89_INTERNAL_5a5148a6_53_flash_fwd_hdim192_bf16_paged_split_softcapall_sm80_cu_ef95aea4_41184cuda3std6ranges3__45__cpo9iter_moveE - _ZN89_INTERNAL_5a5148a6_53_flash_fwd_hdim192_bf16_paged_split_softcapall_sm80_cu_ef95aea4_41184cuda3std3__48in_placeE)
_ZN89_INTERNAL_5a5148a6_53_flash_fwd_hdim192_bf16_paged_split_softcapall_sm80_cu_ef95aea4_41184cuda3std3__48in_placeE:
	.zero		1
	.type		_ZN89_INTERNAL_5a5148a6_53_flash_fwd_hdim192_bf16_paged_split_softcapall_sm80_cu_ef95aea4_41184cuda3std6ranges3__45__cpo9iter_moveE,@object
	.size		_ZN89_INTERNAL_5a5148a6_53_flash_fwd_hdim192_bf16_paged_split_softcapall_sm80_cu_ef95aea4_41184cuda3std6ranges3__45__cpo9iter_moveE,(_ZN89_INTERNAL_5a5148a6_53_flash_fwd_hdim192_bf16_paged_split_softcapall_sm80_cu_ef95aea4_41184cuda3std3__45__cpo5beginE - _ZN89_INTERNAL_5a5148a6_53_flash_fwd_hdim192_bf16_paged_split_softcapall_sm80_cu_ef95aea4_41184cuda3std6ranges3__45__cpo9iter_moveE)
_ZN89_INTERNAL_5a5148a6_53_flash_fwd_hdim192_bf16_paged_split_softcapall_sm80_cu_ef95aea4_41184cuda3std6ranges3__45__cpo9iter_moveE:
	.zero		1
	.type		_ZN89_INTERNAL_5a5148a6_53_flash_fwd_hdim192_bf16_paged_split_softcapall_sm80_cu_ef95aea4_41184cuda3std3__45__cpo5beginE,@object
	.size		_ZN89_INTERNAL_5a5148a6_53_flash_fwd_hdim192_bf16_paged_split_softcapall_sm80_cu_ef95aea4_41184cuda3std3__45__cpo5beginE,(_ZN89_INTERNAL_5a5148a6_53_flash_fwd_hdim192_bf16_paged_split_softcapall_sm80_cu_ef95aea4_41184cuda3std3__491_GLOBAL__N__5a5148a6_53_flash_fwd_hdim192_bf16_paged_split_softcapall_sm80_cu_ef95aea4_41186ignoreE - _ZN89_INTERNAL_5a5148a6_53_flash_fwd_hdim192_bf16_paged_split_softcapall_sm80_cu_ef95aea4_41184cuda3std3__45__cpo5beginE)
_ZN89_INTERNAL_5a5148a6_53_flash_fwd_hdim192_bf16_paged_split_softcapall_sm80_cu_ef95aea4_41184cuda3std3__45__cpo5beginE:
	.zero		1
	.type		_ZN89_INTERNAL_5a5148a6_53_flash_fwd_hdim192_bf16_paged_split_softcapall_sm80_cu_ef95aea4_41184cuda3std3__491_GLOBAL__N__5a5148a6_53_flash_fwd_hdim192_bf16_paged_split_softcapall_sm80_cu_ef95aea4_41186ignoreE,@object
	.size		_ZN89_INTERNAL_5a5148a6_53_flash_fwd_hdim192_bf16_paged_split_softcapall_sm80_cu_ef95aea4_41184cuda3std3__491_GLOBAL__N__5a5148a6_53_flash_fwd_hdim192_bf16_paged_split_softcapall_sm80_cu_ef95aea4_41186ignoreE,(_ZN89_INTERNAL_5a5148a6_53_flash_fwd_hdim192_bf16_paged_split_softcapall_sm80_cu_ef95aea4_41184cute7productE - _ZN89_INTERNAL_5a5148a6_53_flash_fwd_hdim192_bf16_paged_split_softcapall_sm80_cu_ef95aea4_41184cuda3std3__491_GLOBAL__N__5a5148a6_53_flash_fwd_hdim192_bf16_paged_split_softcapall_sm80_cu_ef95aea4_41186ignoreE)
_ZN89_INTERNAL_5a5148a6_53_flash_fwd_hdim192_bf16_paged_split_softcapall_sm80_cu_ef95aea4_41184cuda3std3__491_GLOBAL__N__5a5148a6_53_flash_fwd_hdim192_bf16_paged_split_softcapall_sm80_cu_ef95aea4_41186ignoreE:
	.zero		1
	.type		_ZN89_INTERNAL_5a5148a6_53_flash_fwd_hdim192_bf16_paged_split_softcapall_sm80_cu_ef95aea4_41184cute7productE,@object
	.size		_ZN89_INTERNAL_5a5148a6_53_flash_fwd_hdim192_bf16_paged_split_softcapall_sm80_cu_ef95aea4_41184cute7productE,(_ZN89_INTERNAL_5a5148a6_53_flash_fwd_hdim192_bf16_paged_split_softcapall_sm80_cu_ef95aea4_41184cuda3std3__45__cpo3endE - _ZN89_INTERNAL_5a5148a6_53_flash_fwd_hdim192_bf16_paged_split_softcapall_sm80_cu_ef95aea4_41184cute7productE)
_ZN89_INTERNAL_5a5148a6_53_flash_fwd_hdim192_bf16_paged_split_softcapall_sm80_cu_ef95aea4_41184cute7productE:
	.zero		1
	.type		_ZN89_INTERNAL_5a5148a6_53_flash_fwd_hdim192_bf16_paged_split_softcapall_sm80_cu_ef95aea4_41184cuda3std3__45__cpo3endE,@object
	.size		_ZN89_INTERNAL_5a5148a6_53_flash_fwd_hdim192_bf16_paged_split_softcapall_sm80_cu_ef95aea4_41184cuda3std3__45__cpo3endE,(_ZN89_INTERNAL_5a5148a6_53_flash_fwd_hdim192_bf16_paged_split_softcapall_sm80_cu_ef95aea4_41184cuda3std3__419piecewise_constructE - _ZN89_INTERNAL_5a5148a6_53_flash_fwd_hdim192_bf16_paged_split_softcapall_sm80_cu_ef95aea4_41184cuda3std3__45__cpo3endE)
_ZN89_INTERNAL_5a5148a6_53_flash_fwd_hdim192_bf16_paged_split_softcapall_sm80_cu_ef95aea4_41184cuda3std3__45__cpo3endE:
	.zero		1
	.type		_ZN89_INTERNAL_5a5148a6_53_flash_fwd_hdim192_bf16_paged_split_softcapall_sm80_cu_ef95aea4_41184cuda3std3__419piecewise_constructE,@object
	.size		_ZN89_INTERNAL_5a5148a6_53_flash_fwd_hdim192_bf16_paged_split_softcapall_sm80_cu_ef95aea4_41184cuda3std3__419piecewise_constructE,(_ZN89_INTERNAL_5a5148a6_53_flash_fwd_hdim192_bf16_paged_split_softcapall_sm80_cu_ef95aea4_41184cuda3std3__45__cpo4cendE - _ZN89_INTERNAL_5a5148a6_53_flash_fwd_hdim192_bf16_paged_split_softcapall_sm80_cu_ef95aea4_41184cuda3std3__419piecewise_constructE)
_ZN89_INTERNAL_5a5148a6_53_flash_fwd_hdim192_bf16_paged_split_softcapall_sm80_cu_ef95aea4_41184cuda3std3__419piecewise_constructE:
	.zero		1
	.type		_ZN89_INTERNAL_5a5148a6_53_flash_fwd_hdim192_bf16_paged_split_softcapall_sm80_cu_ef95aea4_41184cuda3std3__45__cpo4cendE,@object
	.size		_ZN89_INTERNAL_5a5148a6_53_flash_fwd_hdim192_bf16_paged_split_softcapall_sm80_cu_ef95aea4_41184cuda3std3__45__cpo4cendE,(_ZN89_INTERNAL_5a5148a6_53_flash_fwd_hdim192_bf16_paged_split_softcapall_sm80_cu_ef95aea4_41184cuda3std6ranges3__45__cpo4swapE - _ZN89_INTERNAL_5a5148a6_53_flash_fwd_hdim192_bf16_paged_split_softcapall_sm80_cu_ef95aea4_41184cuda3std3__45__cpo4cendE)
_ZN89_INTERNAL_5a5148a6_53_flash_fwd_hdim192_bf16_paged_split_softcapall_sm80_cu_ef95aea4_41184cuda3std3__45__cpo4cendE:
	.zero		1
	.type		_ZN89_INTERNAL_5a5148a6_53_flash_fwd_hdim192_bf16_paged_split_softcapall_sm80_cu_ef95aea4_41184cuda3std6ranges3__45__cpo4swapE,@object
	.size		_ZN89_INTERNAL_5a5148a6_53_flash_fwd_hdim192_bf16_paged_split_softcapall_sm80_cu_ef95aea4_41184cuda3std6ranges3__45__cpo4swapE,(.L_7 - _ZN89_INTERNAL_5a5148a6_53_flash_fwd_hdim192_bf16_paged_split_softcapall_sm80_cu_ef95aea4_41184cuda3std6ranges3__45__cpo4swapE)
_ZN89_INTERNAL_5a5148a6_53_flash_fwd_hdim192_bf16_paged_split_softcapall_sm80_cu_ef95aea4_41184cuda3std6ranges3__45__cpo4swapE:
	.zero		1
.L_7:


//--------------------- .nv.constant0._ZN7cutlass13device_kernelIN5flash19enable_sm80_to_sm89INS1_16FlashAttnFwdSm80INS1_25CollectiveMainloopFwdSm80ILi8ELi1ELb0EN4cute5tupleIJNS5_1CILi128EEENS7_ILi64EEENS7_ILi192EEEEEELi192ENS_10bfloat16_tEfNS_4arch4Sm80ELb0ELb0ELb1ELb0ELb1ELb0ELb1ELb1EEENS1_21CollectiveEpilogueFwdINS6_IJS8_SA_S9_EEENS6_IJNS7_ILi1EEESI_SI_EEESC_SE_Li256ELb0ELb1ELb1ELb0EEENS1_19SingleTileSchedulerILb0ELb1ELb1ELi128EEEEEEEEEvNT_6ParamsE --------------------------
	.section	.nv.constant0._ZN7cutlass13device_kernelIN5flash19enable_sm80_to_sm89INS1_16FlashAttnFwdSm80INS1_25CollectiveMainloopFwdSm80ILi8ELi1ELb0EN4cute5tupleIJNS5_1CILi128EEENS7_ILi64EEENS7_ILi192EEEEEELi192ENS_10bfloat16_tEfNS_4arch4Sm80ELb0ELb0ELb1ELb0ELb1ELb0ELb1ELb1EEENS1_21CollectiveEpilogueFwdINS6_IJS8_SA_S9_EEENS6_IJNS7_ILi1EEESI_SI_EEESC_SE_Li256ELb0ELb1ELb1ELb0EEENS1_19SingleTileSchedulerILb0ELb1ELb1ELi128EEEEEEEEEvNT_6ParamsE,"a",@progbits
	.sectionflags	@""
	.align	4
.nv.constant0._ZN7cutlass13device_kernelIN5flash19enable_sm80_to_sm89INS1_16FlashAttnFwdSm80INS1_25CollectiveMainloopFwdSm80ILi8ELi1ELb0EN4cute5tupleIJNS5_1CILi128EEENS7_ILi64EEENS7_ILi192EEEEEELi192ENS_10bfloat16_tEfNS_4arch4Sm80ELb0ELb0ELb1ELb0ELb1ELb0ELb1ELb1EEENS1_21CollectiveEpilogueFwdINS6_IJS8_SA_S9_EEENS6_IJNS7_ILi1EEESI_SI_EEESC_SE_Li256ELb0ELb1ELb1ELb0EEENS1_19SingleTileSchedulerILb0ELb1ELb1ELi128EEEEEEEEEvNT_6ParamsE:
	.zero		1576


//--------------------- .nv.constant0._ZN7cutlass13device_kernelIN5flash19enable_sm80_to_sm89INS1_16FlashAttnFwdSm80INS1_25CollectiveMainloopFwdSm80ILi8ELi1ELb0EN4cute5tupleIJNS5_1CILi128EEENS7_ILi64EEENS7_ILi192EEEEEELi192ENS_10bfloat16_tEfNS_4arch4Sm80ELb0ELb0ELb1ELb1ELb1ELb0ELb1ELb1EEENS1_21CollectiveEpilogueFwdINS6_IJS8_SA_S9_EEENS6_IJNS7_ILi1EEESI_SI_EEESC_SE_Li256ELb1ELb1ELb1ELb0EEENS1_36VarlenDynamicPersistentTileSchedulerILi128ELi64ELi256ELi256ELb1ELb1ELb0ELb0ELb1ELb1EEEEEEEEEvNT_6ParamsE --------------------------
	.section	.nv.constant0._ZN7cutlass13device_kernelIN5flash19enable_sm80_to_sm89INS1_16FlashAttnFwdSm80INS1_25CollectiveMainloopFwdSm80ILi8ELi1ELb0EN4cute5tupleIJNS5_1CILi128EEENS7_ILi64EEENS7_ILi192EEEEEELi192ENS_10bfloat16_tEfNS_4arch4Sm80ELb0ELb0ELb1ELb1ELb1ELb0ELb1ELb1EEENS1_21CollectiveEpilogueFwdINS6_IJS8_SA_S9_EEENS6_IJNS7_ILi1EEESI_SI_EEESC_SE_Li256ELb1ELb1ELb1ELb0EEENS1_36VarlenDynamicPersistentTileSchedulerILi128ELi64ELi256ELi256ELb1ELb1ELb0ELb0ELb1ELb1EEEEEEEEEvNT_6ParamsE,"a",@progbits
	.sectionflags	@""
	.align	4
.nv.constant0._ZN7cutlass13device_kernelIN5flash19enable_sm80_to_sm89INS1_16FlashAttnFwdSm80INS1_25CollectiveMainloopFwdSm80ILi8ELi1ELb0EN4cute5tupleIJNS5_1CILi128EEENS7_ILi64EEENS7_ILi192EEEEEELi192ENS_10bfloat16_tEfNS_4arch4Sm80ELb0ELb0ELb1ELb1ELb1ELb0ELb1ELb1EEENS1_21CollectiveEpilogueFwdINS6_IJS8_SA_S9_EEENS6_IJNS7_ILi1EEESI_SI_EEESC_SE_Li256ELb1ELb1ELb1ELb0EEENS1_36VarlenDynamicPersistentTileSchedulerILi128ELi64ELi256ELi256ELb1ELb1ELb0ELb0ELb1ELb1EEEEEEEEEvNT_6ParamsE:
	.zero		1608


//--------------------- .nv.constant0._ZN7cutlass13device_kernelIN5flash19enable_sm80_to_sm89INS1_16FlashAttnFwdSm80INS1_25CollectiveMainloopFwdSm80ILi8ELi1ELb0EN4cute5tupleIJNS5_1CILi128EEENS7_ILi64EEENS7_ILi192EEEEEELi192ENS_10bfloat16_tEfNS_4arch4Sm80ELb0ELb0ELb1ELb1ELb1ELb1ELb1ELb1EEENS1_21CollectiveEpilogueFwdINS6_IJS8_SA_S9_EEENS6_IJNS7_ILi1EEESI_SI_EEESC_SE_Li256ELb1ELb1ELb1ELb0EEENS1_36VarlenDynamicPersistentTileSchedulerILi128ELi64ELi256ELi256ELb1ELb1ELb0ELb0ELb1ELb1EEEEEEEEEvNT_6ParamsE --------------------------
	.section	.nv.constant0._ZN7cutlass13device_kernelIN5flash19enable_sm80_to_sm89INS1_16FlashAttnFwdSm80INS1_25CollectiveMainloopFwdSm80ILi8ELi1ELb0EN4cute5tupleIJNS5_1CILi128EEENS7_ILi64EEENS7_ILi192EEEEEELi192ENS_10bfloat16_tEfNS_4arch4Sm80ELb0ELb0ELb1ELb1ELb1ELb1ELb1ELb1EEENS1_21CollectiveEpilogueFwdINS6_IJS8_SA_S9_EEENS6_IJNS7_ILi1EEESI_SI_EEESC_SE_Li256ELb1ELb1ELb1ELb0EEENS1_36VarlenDynamicPersistentTileSchedulerILi128ELi64ELi256ELi256ELb1ELb1ELb0ELb0ELb1ELb1EEEEEEEEEvNT_6ParamsE,"a",@progbits
	.sectionflags	@""
	.align	4
.nv.constant0._ZN7cutlass13device_kernelIN5flash19enable_sm80_to_sm89INS1_16FlashAttnFwdSm80INS1_25CollectiveMainloopFwdSm80ILi8ELi1ELb0EN4cute5tupleIJNS5_1CILi128EEENS7_ILi64EEENS7_ILi192EEEEEELi192ENS_10bfloat16_tEfNS_4arch4Sm80ELb0ELb0ELb1ELb1ELb1ELb1ELb1ELb1EEENS1_21CollectiveEpilogueFwdINS6_IJS8_SA_S9_EEENS6_IJNS7_ILi1EEESI_SI_EEESC_SE_Li256ELb1ELb1ELb1ELb0EEENS1_36VarlenDynamicPersistentTileSchedulerILi128ELi64ELi256ELi256ELb1ELb1ELb0ELb0ELb1ELb1EEEEEEEEEvNT_6ParamsE:
	.zero		1608


//--------------------- .nv.constant0._ZN7cutlass13device_kernelIN5flash19enable_sm80_to_sm89INS1_16FlashAttnFwdSm80INS1_25CollectiveMainloopFwdSm80ILi8ELi1ELb0EN4cute5tupleIJNS5_1CILi128EEENS7_ILi64EEENS7_ILi192EEEEEELi192ENS_10bfloat16_tEfNS_4arch4Sm80ELb0ELb1ELb1ELb0ELb1ELb0ELb1ELb1EEENS1_21CollectiveEpilogueFwdINS6_IJS8_SA_S9_EEENS6_IJNS7_ILi1EEESI_SI_EEESC_SE_Li256ELb0ELb1ELb1ELb0EEENS1_19SingleTileSchedulerILb0ELb1ELb1ELi128EEEEEEEEEvNT_6ParamsE --------------------------
	.section	.nv.constant0._ZN7cutlass13device_kernelIN5flash19enable_sm80_to_sm89INS1_16FlashAttnFwdSm80INS1_25CollectiveMainloopFwdSm80ILi8ELi1ELb0EN4cute5tupleIJNS5_1CILi128EEENS7_ILi64EEENS7_ILi192EEEEEELi192ENS_10bfloat16_tEfNS_4arch4Sm80ELb0ELb1ELb1ELb0ELb1ELb0ELb1ELb1EEENS1_21CollectiveEpilogueFwdINS6_IJS8_SA_S9_EEENS6_IJNS7_ILi1EEESI_SI_EEESC_SE_Li256ELb0ELb1ELb1ELb0EEENS1_19SingleTileSchedulerILb0ELb1ELb1ELi128EEEEEEEEEvNT_6ParamsE,"a",@progbits
	.sectionflags	@""
	.align	4
.nv.constant0._ZN7cutlass13device_kernelIN5flash19enable_sm80_to_sm89INS1_16FlashAttnFwdSm80INS1_25CollectiveMainloopFwdSm80ILi8ELi1ELb0EN4cute5tupleIJNS5_1CILi128EEENS7_ILi64EEENS7_ILi192EEEEEELi192ENS_10bfloat16_tEfNS_4arch4Sm80ELb0ELb1ELb1ELb0ELb1ELb0ELb1ELb1EEENS1_21CollectiveEpilogueFwdINS6_IJS8_SA_S9_EEENS6_IJNS7_ILi1EEESI_SI_EEESC_SE_Li256ELb0ELb1ELb1ELb0EEENS1_19SingleTileSchedulerILb0ELb1ELb1ELi128EEEEEEEEEvNT_6ParamsE:
	.zero		1576


//--------------------- .nv.constant0._ZN7cutlass13device_kernelIN5flash19enable_sm80_to_sm89INS1_16FlashAttnFwdSm80INS1_25CollectiveMainloopFwdSm80ILi8ELi1ELb0EN4cute5tupleIJNS5_1CILi128EEENS7_ILi64EEENS7_ILi192EEEEEELi192ENS_10bfloat16_tEfNS_4arch4Sm80ELb0ELb1ELb1ELb1ELb1ELb0ELb1ELb1EEENS1_21CollectiveEpilogueFwdINS6_IJS8_SA_S9_EEENS6_IJNS7_ILi1EEESI_SI_EEESC_SE_Li256ELb1ELb1ELb1ELb0EEENS1_36VarlenDynamicPersistentTileSchedulerILi128ELi64ELi256ELi256ELb1ELb1ELb0ELb1ELb0ELb1EEEEEEEEEvNT_6ParamsE --------------------------
	.section	.nv.constant0._ZN7cutlass13device_kernelIN5flash19enable_sm80_to_sm89INS1_16FlashAttnFwdSm80INS1_25CollectiveMainloopFwdSm80ILi8ELi1ELb0EN4cute5tupleIJNS5_1CILi128EEENS7_ILi64EEENS7_ILi192EEEEEELi192ENS_10bfloat16_tEfNS_4arch4Sm80ELb0ELb1ELb1ELb1ELb1ELb0ELb1ELb1EEENS1_21CollectiveEpilogueFwdINS6_IJS8_SA_S9_EEENS6_IJNS7_ILi1EEESI_SI_EEESC_SE_Li256ELb1ELb1ELb1ELb0EEENS1_36VarlenDynamicPersistentTileSchedulerILi128ELi64ELi256ELi256ELb1ELb1ELb0ELb1ELb0ELb1EEEEEEEEEvNT_6ParamsE,"a",@progbits
	.sectionflags	@""
	.align	4
.nv.constant0._ZN7cutlass13device_kernelIN5flash19enable_sm80_to_sm89INS1_16FlashAttnFwdSm80INS1_25CollectiveMainloopFwdSm80ILi8ELi1ELb0EN4cute5tupleIJNS5_1CILi128EEENS7_ILi64EEENS7_ILi192EEEEEELi192ENS_10bfloat16_tEfNS_4arch4Sm80ELb0ELb1ELb1ELb1ELb1ELb0ELb1ELb1EEENS1_21CollectiveEpilogueFwdINS6_IJS8_SA_S9_EEENS6_IJNS7_ILi1EEESI_SI_EEESC_SE_Li256ELb1ELb1ELb1ELb0EEENS1_36VarlenDynamicPersistentTileSchedulerILi128ELi64ELi256ELi256ELb1ELb1ELb0ELb1ELb0ELb1EEEEEEEEEvNT_6ParamsE:
	.zero		1608


//--------------------- .nv.constant0._ZN7cutlass13device_kernelIN5flash19enable_sm80_to_sm89INS1_16FlashAttnFwdSm80INS1_25CollectiveMainloopFwdSm80ILi8ELi1ELb0EN4cute5tupleIJNS5_1CILi128EEENS7_ILi64EEENS7_ILi192EEEEEELi192ENS_10bfloat16_tEfNS_4arch4Sm80ELb0ELb1ELb1ELb1ELb1ELb1ELb1ELb1EEENS1_21CollectiveEpilogueFwdINS6_IJS8_SA_S9_EEENS6_IJNS7_ILi1EEESI_SI_EEESC_SE_Li256ELb1ELb1ELb1ELb0EEENS1_36VarlenDynamicPersistentTileSchedulerILi128ELi64ELi256ELi256ELb1ELb1ELb0ELb1ELb0ELb1EEEEEEEEEvNT_6ParamsE --------------------------
	.section	.nv.constant0._ZN7cutlass13device_kernelIN5flash19enable_sm80_to_sm89INS1_16FlashAttnFwdSm80INS1_25CollectiveMainloopFwdSm80ILi8ELi1ELb0EN4cute5tupleIJNS5_1CILi128EEENS7_ILi64EEENS7_ILi192EEEEEELi192ENS_10bfloat16_tEfNS_4arch4Sm80ELb0ELb1ELb1ELb1ELb1ELb1ELb1ELb1EEENS1_21CollectiveEpilogueFwdINS6_IJS8_SA_S9_EEENS6_IJNS7_ILi1EEESI_SI_EEESC_SE_Li256ELb1ELb1ELb1ELb0EEENS1_36VarlenDynamicPersistentTileSchedulerILi128ELi64ELi256ELi256ELb1ELb1ELb0ELb1ELb0ELb1EEEEEEEEEvNT_6ParamsE,"a",@progbits
	.sectionflags	@""
	.align	4
.nv.constant0._ZN7cutlass13device_kernelIN5flash19enable_sm80_to_sm89INS1_16FlashAttnFwdSm80INS1_25CollectiveMainloopFwdSm80ILi8ELi1ELb0EN4cute5tupleIJNS5_1CILi128EEENS7_ILi64EEENS7_ILi192EEEEEELi192ENS_10bfloat16_tEfNS_4arch4Sm80ELb0ELb1ELb1ELb1ELb1ELb1ELb1ELb1EEENS1_21CollectiveEpilogueFwdINS6_IJS8_SA_S9_EEENS6_IJNS7_ILi1EEESI_SI_EEESC_SE_Li256ELb1ELb1ELb1ELb0EEENS1_36VarlenDynamicPersistentTileSchedulerILi128ELi64ELi256ELi256ELb1ELb1ELb0ELb1ELb0ELb1EEEEEEEEEvNT_6ParamsE:
	.zero		1608


//--------------------- .nv.constant0._ZN7cutlass13device_kernelIN5flash19enable_sm80_to_sm89INS1_16FlashAttnFwdSm80INS1_25CollectiveMainloopFwdSm80ILi8ELi1ELb0EN4cute5tupleIJNS5_1CILi128EEENS7_ILi64EEENS7_ILi192EEEEEELi192ENS_10bfloat16_tEfNS_4arch4Sm80ELb1ELb0ELb1ELb0ELb1ELb0ELb1ELb1EEENS1_21CollectiveEpilogueFwdINS6_IJS8_SA_S9_EEENS6_IJNS7_ILi1EEESI_SI_EEESC_SE_Li256ELb0ELb1ELb1ELb0EEENS1_30DynamicPersistentTileSchedulerILi256ELi256ELb1ELb1ELb0EEEEEEEEEvNT_6ParamsE --------------------------
	.section	.nv.constant0._ZN7cutlass13device_kernelIN5flash19enable_sm80_to_sm89INS1_16FlashAttnFwdSm80INS1_25CollectiveMainloopFwdSm80ILi8ELi1ELb0EN4cute5tupleIJNS5_1CILi128EEENS7_ILi64EEENS7_ILi192EEEEEELi192ENS_10bfloat16_tEfNS_4arch4Sm80ELb1ELb0ELb1ELb0ELb1ELb0ELb1ELb1EEENS1_21CollectiveEpilogueFwdINS6_IJS8_SA_S9_EEENS6_IJNS7_ILi1EEESI_SI_EEESC_SE_Li256ELb0ELb1ELb1ELb0EEENS1_30DynamicPersistentTileSchedulerILi256ELi256ELb1ELb1ELb0EEEEEEEEEvNT_6ParamsE,"a",@progbits
	.sectionflags	@""
	.align	4
.nv.constant0._ZN7cutlass13device_kernelIN5flash19enable_sm80_to_sm89INS1_16FlashAttnFwdSm80INS1_25CollectiveMainloopFwdSm80ILi8ELi1ELb0EN4cute5tupleIJNS5_1CILi128EEENS7_ILi64EEENS7_ILi192EEEEEELi192ENS_10bfloat16_tEfNS_4arch4Sm80ELb1ELb0ELb1ELb0ELb1ELb0ELb1ELb1EEENS1_21CollectiveEpilogueFwdINS6_IJS8_SA_S9_EEENS6_IJNS7_ILi1EEESI_SI_EEESC_SE_Li256ELb0ELb1ELb1ELb0EEENS1_30DynamicPersistentTileSchedulerILi256ELi256ELb1ELb1ELb0EEEEEEEEEvNT_6ParamsE:
	.zero		1592


//--------------------- .nv.constant0._ZN7cutlass13device_kernelIN5flash19enable_sm80_to_sm89INS1_16FlashAttnFwdSm80INS1_25CollectiveMainloopFwdSm80ILi8ELi1ELb0EN4cute5tupleIJNS5_1CILi128EEENS7_ILi64EEENS7_ILi192EEEEEELi192ENS_10bfloat16_tEfNS_4arch4Sm80ELb1ELb0ELb1ELb1ELb1ELb0ELb1ELb1EEENS1_21CollectiveEpilogueFwdINS6_IJS8_SA_S9_EEENS6_IJNS7_ILi1EEESI_SI_EEESC_SE_Li256ELb1ELb1ELb1ELb0EEENS1_36VarlenDynamicPersistentTileSchedulerILi128ELi64ELi256ELi256ELb1ELb1ELb0ELb1ELb1ELb1EEEEEEEEEvNT_6ParamsE --------------------------
	.section	.nv.constant0._ZN7cutlass13device_kernelIN5flash19enable_sm80_to_sm89INS1_16FlashAttnFwdSm80INS1_25CollectiveMainloopFwdSm80ILi8ELi1ELb0EN4cute5tupleIJNS5_1CILi128EEENS7_ILi64EEENS7_ILi192EEEEEELi192ENS_10bfloat16_tEfNS_4arch4Sm80ELb1ELb0ELb1ELb1ELb1ELb0ELb1ELb1EEENS1_21CollectiveEpilogueFwdINS6_IJS8_SA_S9_EEENS6_IJNS7_ILi1EEESI_SI_EEESC_SE_Li256ELb1ELb1ELb1ELb0EEENS1_36VarlenDynamicPersistentTileSchedulerILi128ELi64ELi256ELi256ELb1ELb1ELb0ELb1ELb1ELb1EEEEEEEEEvNT_6ParamsE,"a",@progbits
	.sectionflags	@""
	.align	4
.nv.constant0._ZN7cutlass13device_kernelIN5flash19enable_sm80_to_sm89INS1_16FlashAttnFwdSm80INS1_25CollectiveMainloopFwdSm80ILi8ELi1ELb0EN4cute5tupleIJNS5_1CILi128EEENS7_ILi64EEENS7_ILi192EEEEEELi192ENS_10bfloat16_tEfNS_4arch4Sm80ELb1ELb0ELb1ELb1ELb1ELb0ELb1ELb1EEENS1_21CollectiveEpilogueFwdINS6_IJS8_SA_S9_EEENS6_IJNS7_ILi1EEESI_SI_EEESC_SE_Li256ELb1ELb1ELb1ELb0EEENS1_36VarlenDynamicPersistentTileSchedulerILi128ELi64ELi256ELi256ELb1ELb1ELb0ELb1ELb1ELb1EEEEEEEEEvNT_6ParamsE:
	.zero		1608


//--------------------- .nv.constant0._ZN7cutlass13device_kernelIN5flash19enable_sm80_to_sm89INS1_16FlashAttnFwdSm80INS1_25CollectiveMainloopFwdSm80ILi8ELi1ELb0EN4cute5tupleIJNS5_1CILi128EEENS7_ILi64EEENS7_ILi192EEEEEELi192ENS_10bfloat16_tEfNS_4arch4Sm80ELb1ELb0ELb1ELb1ELb1ELb1ELb1ELb1EEENS1_21CollectiveEpilogueFwdINS6_IJS8_SA_S9_EEENS6_IJNS7_ILi1EEESI_SI_EEESC_SE_Li256ELb1ELb1ELb1ELb0EEENS1_36VarlenDynamicPersistentTileSchedulerILi128ELi64ELi256ELi256ELb1ELb1ELb0ELb1ELb1ELb1EEEEEEEEEvNT_6ParamsE --------------------------
	.section	.nv.constant0._ZN7cutlass13device_kernelIN5flash19enable_sm80_to_sm89INS1_16FlashAttnFwdSm80INS1_25CollectiveMainloopFwdSm80ILi8ELi1ELb0EN4cute5tupleIJNS5_1CILi128EEENS7_ILi64EEENS7_ILi192EEEEEELi192ENS_10bfloat16_tEfNS_4arch4Sm80ELb1ELb0ELb1ELb1ELb1ELb1ELb1ELb1EEENS1_21CollectiveEpilogueFwdINS6_IJS8_SA_S9_EEENS6_IJNS7_ILi1EEESI_SI_EEESC_SE_Li256ELb1ELb1ELb1ELb0EEENS1_36VarlenDynamicPersistentTileSchedulerILi128ELi64ELi256ELi256ELb1ELb1ELb0ELb1ELb1ELb1EEEEEEEEEvNT_6ParamsE,"a",@progbits
	.sectionflags	@""
	.align	4
.nv.constant0._ZN7cutlass13device_kernelIN5flash19enable_sm80_to_sm89INS1_16FlashAttnFwdSm80INS1_25CollectiveMainloopFwdSm80ILi8ELi1ELb0EN4cute5tupleIJNS5_1CILi128EEENS7_ILi64EEENS7_ILi192EEEEEELi192ENS_10bfloat16_tEfNS_4arch4Sm80ELb1ELb0ELb1ELb1ELb1ELb1ELb1ELb1EEENS1_21CollectiveEpilogueFwdINS6_IJS8_SA_S9_EEENS6_IJNS7_ILi1EEESI_SI_EEESC_SE_Li256ELb1ELb1ELb1ELb0EEENS1_36VarlenDynamicPersistentTileSchedulerILi128ELi64ELi256ELi256ELb1ELb1ELb0ELb1ELb1ELb1EEEEEEEEEvNT_6ParamsE:
	.zero		1608


//--------------------- .nv.constant0._ZN7cutlass13device_kernelIN5flash19enable_sm80_to_sm89INS1_16FlashAttnFwdSm80INS1_25CollectiveMainloopFwdSm80ILi8ELi2ELb0EN4cute5tupleIJNS5_1CILi128EEENS7_ILi64EEENS7_ILi192EEEEEELi192ENS_10bfloat16_tEfNS_4arch4Sm80ELb0ELb0ELb1ELb0ELb1ELb0ELb1ELb1EEENS1_21CollectiveEpilogueFwdINS6_IJS8_SA_S9_EEENS6_IJNS7_ILi1EEESI_SI_EEESC_SE_Li256ELb0ELb1ELb1ELb0EEENS1_19SingleTileSchedulerILb0ELb1ELb1ELi128EEEEEEEEEvNT_6ParamsE --------------------------
	.section	.nv.constant0._ZN7cutlass13device_kernelIN5flash19enable_sm80_to_sm89INS1_16FlashAttnFwdSm80INS1_25CollectiveMainloopFwdSm80ILi8ELi2ELb0EN4cute5tupleIJNS5_1CILi128EEENS7_ILi64EEENS7_ILi192EEEEEELi192ENS_10bfloat16_tEfNS_4arch4Sm80ELb0ELb0ELb1ELb0ELb1ELb0ELb1ELb1EEENS1_21CollectiveEpilogueFwdINS6_IJS8_SA_S9_EEENS6_IJNS7_ILi1EEESI_SI_EEESC_SE_Li256ELb0ELb1ELb1ELb0EEENS1_19SingleTileSchedulerILb0ELb1ELb1ELi128EEEEEEEEEvNT_6ParamsE,"a",@progbits
	.sectionflags	@""
	.align	4
.nv.constant0._ZN7cutlass13device_kernelIN5flash19enable_sm80_to_sm89INS1_16FlashAttnFwdSm80INS1_25CollectiveMainloopFwdSm80ILi8ELi2ELb0EN4cute5tupleIJNS5_1CILi128EEENS7_ILi64EEENS7_ILi192EEEEEELi192ENS_10bfloat16_tEfNS_4arch4Sm80ELb0ELb0ELb1ELb0ELb1ELb0ELb1ELb1EEENS1_21CollectiveEpilogueFwdINS6_IJS8_SA_S9_EEENS6_IJNS7_ILi1EEESI_SI_EEESC_SE_Li256ELb0ELb1ELb1ELb0EEENS1_19SingleTileSchedulerILb0ELb1ELb1ELi128EEEEEEEEEvNT_6ParamsE:
	.zero		1576


//--------------------- .nv.constant0._ZN7cutlass13device_kernelIN5flash19enable_sm80_to_sm89INS1_16FlashAttnFwdSm80INS1_25CollectiveMainloopFwdSm80ILi8ELi2ELb0EN4cute5tupleIJNS5_1CILi128EEENS7_ILi64EEENS7_ILi192EEEEEELi192ENS_10bfloat16_tEfNS_4arch4Sm80ELb0ELb0ELb1ELb1ELb1ELb0ELb1ELb1EEENS1_21CollectiveEpilogueFwdINS6_IJS8_SA_S9_EEENS6_IJNS7_ILi1EEESI_SI_EEESC_SE_Li256ELb1ELb1ELb1ELb0EEENS1_36VarlenDynamicPersistentTileSchedulerILi128ELi64ELi256ELi256ELb1ELb1ELb0ELb0ELb1ELb1EEEEEEEEEvNT_6ParamsE --------------------------
	.section	.nv.constant0._ZN7cutlass13device_kernelIN5flash19enable_sm80_to_sm89INS1_16FlashAttnFwdSm80INS1_25CollectiveMainloopFwdSm80ILi8ELi2ELb0EN4cute5tupleIJNS5_1CILi128EEENS7_ILi64EEENS7_ILi192EEEEEELi192ENS_10bfloat16_tEfNS_4arch4Sm80ELb0ELb0ELb1ELb1ELb1ELb0ELb1ELb1EEENS1_21CollectiveEpilogueFwdINS6_IJS8_SA_S9_EEENS6_IJNS7_ILi1EEESI_SI_EEESC_SE_Li256ELb1ELb1ELb1ELb0EEENS1_36VarlenDynamicPersistentTileSchedulerILi128ELi64ELi256ELi256ELb1ELb1ELb0ELb0ELb1ELb1EEEEEEEEEvNT_6ParamsE,"a",@progbits
	.sectionflags	@""
	.align	4
.nv.constant0._ZN7cutlass13device_kernelIN5flash19enable_sm80_to_sm89INS1_16FlashAttnFwdSm80INS1_25CollectiveMainloopFwdSm80ILi8ELi2ELb0EN4cute5tupleIJNS5_1CILi128EEENS7_ILi64EEENS7_ILi192EEEEEELi192ENS_10bfloat16_tEfNS_4arch4Sm80ELb0ELb0ELb1ELb1ELb1ELb0ELb1ELb1EEENS1_21CollectiveEpilogueFwdINS6_IJS8_SA_S9_EEENS6_IJNS7_ILi1EEESI_SI_EEESC_SE_Li256ELb1ELb1ELb1ELb0EEENS1_36VarlenDynamicPersistentTileSchedulerILi128ELi64ELi256ELi256ELb1ELb1ELb0ELb0ELb1ELb1EEEEEEEEEvNT_6ParamsE:
	.zero		1608


//--------------------- .nv.constant0._ZN7cutlass13device_kernelIN5flash19enable_sm80_to_sm89INS1_16FlashAttnFwdSm80INS1_25CollectiveMainloopFwdSm80ILi8ELi2ELb0EN4cute5tupleIJNS5_1CILi128EEENS7_ILi64EEENS7_ILi192EEEEEELi192ENS_10bfloat16_tEfNS_4arch4Sm80ELb0ELb0ELb1ELb1ELb1ELb1ELb1ELb1EEENS1_21CollectiveEpilogueFwdINS6_IJS8_SA_S9_EEENS6_IJNS7_ILi1EEESI_SI_EEESC_SE_Li256ELb1ELb1ELb1ELb0EEENS1_36VarlenDynamicPersistentTileSchedulerILi128ELi64ELi256ELi256ELb1ELb1ELb0ELb0ELb1ELb1EEEEEEEEEvNT_6ParamsE --------------------------
	.section	.nv.constant0._ZN7cutlass13device_kernelIN5flash19enable_sm80_to_sm89INS1_16FlashAttnFwdSm80INS1_25CollectiveMainloopFwdSm80ILi8ELi2ELb0EN4cute5tupleIJNS5_1CILi128EEENS7_ILi64EEENS7_ILi192EEEEEELi192ENS_10bfloat16_tEfNS_4arch4Sm80ELb0ELb0ELb1ELb1ELb1ELb1ELb1ELb1EEENS1_21CollectiveEpilogueFwdINS6_IJS8_SA_S9_EEENS6_IJNS7_ILi1EEESI_SI_EEESC_SE_Li256ELb1ELb1ELb1ELb0EEENS1_36VarlenDynamicPersistentTileSchedulerILi128ELi64ELi256ELi256ELb1ELb1ELb0ELb0ELb1ELb1EEEEEEEEEvNT_6ParamsE,"a",@progbits
	.sectionflags	@""
	.align	4
.nv.constant0._ZN7cutlass13device_kernelIN5flash19enable_sm80_to_sm89INS1_16FlashAttnFwdSm80INS1_25CollectiveMainloopFwdSm80ILi8ELi2ELb0EN4cute5tupleIJNS5_1CILi128EEENS7_ILi64EEENS7_ILi192EEEEEELi192ENS_10bfloat16_tEfNS_4arch4Sm80ELb0ELb0ELb1ELb1ELb1ELb1ELb1ELb1EEENS1_21CollectiveEpilogueFwdINS6_IJS8_SA_S9_EEENS6_IJNS7_ILi1EEESI_SI_EEESC_SE_Li256ELb1ELb1ELb1ELb0EEENS1_36VarlenDynamicPersistentTileSchedulerILi128ELi64ELi256ELi256ELb1ELb1ELb0ELb0ELb1ELb1EEEEEEEEEvNT_6ParamsE:
	.zero		1608


//--------------------- .nv.constant0._ZN7cutlass13device_kernelIN5flash19enable_sm80_to_sm89INS1_16FlashAttnFwdSm80INS1_25CollectiveMainloopFwdSm80ILi8ELi2ELb0EN4cute5tupleIJNS5_1CILi128EEENS7_ILi64EEENS7_ILi192EEEEEELi192ENS_10bfloat16_tEfNS_4arch4Sm80ELb0ELb1ELb1ELb0ELb1ELb0ELb1ELb1EEENS1_21CollectiveEpilogueFwdINS6_IJS8_SA_S9_EEENS6_IJNS7_ILi1EEESI_SI_EEESC_SE_Li256ELb0ELb1ELb1ELb0EEENS1_19SingleTileSchedulerILb0ELb1ELb1ELi128EEEEEEEEEvNT_6ParamsE --------------------------
	.section	.nv.constant0._ZN7cutlass13device_kernelIN5flash19enable_sm80_to_sm89INS1_16FlashAttnFwdSm80INS1_25CollectiveMainloopFwdSm80ILi8ELi2ELb0EN4cute5tupleIJNS5_1CILi128EEENS7_ILi64EEENS7_ILi192EEEEEELi192ENS_10bfloat16_tEfNS_4arch4Sm80ELb0ELb1ELb1ELb0ELb1ELb0ELb1ELb1EEENS1_21CollectiveEpilogueFwdINS6_IJS8_SA_S9_EEENS6_IJNS7_ILi1EEESI_SI_EEESC_SE_Li256ELb0ELb1ELb1ELb0EEENS1_19SingleTileSchedulerILb0ELb1ELb1ELi128EEEEEEEEEvNT_6ParamsE,"a",@progbits
	.sectionflags	@""
	.align	4
.nv.constant0._ZN7cutlass13device_kernelIN5flash19enable_sm80_to_sm89INS1_16FlashAttnFwdSm80INS1_25CollectiveMainloopFwdSm80ILi8ELi2ELb0EN4cute5tupleIJNS5_1CILi128EEENS7_ILi64EEENS7_ILi192EEEEEELi192ENS_10bfloat16_tEfNS_4arch4Sm80ELb0ELb1ELb1ELb0ELb1ELb0ELb1ELb1EEENS1_21CollectiveEpilogueFwdINS6_IJS8_SA_S9_EEENS6_IJNS7_ILi1EEESI_SI_EEESC_SE_Li256ELb0ELb1ELb1ELb0EEENS1_19SingleTileSchedulerILb0ELb1ELb1ELi128EEEEEEEEEvNT_6ParamsE:
	.zero		1576


//--------------------- .nv.constant0._ZN7cutlass13device_kernelIN5flash19enable_sm80_to_sm89INS1_16FlashAttnFwdSm80INS1_25CollectiveMainloopFwdSm80ILi8ELi2ELb0EN4cute5tupleIJNS5_1CILi128EEENS7_ILi64EEENS7_ILi192EEEEEELi192ENS_10bfloat16_tEfNS_4arch4Sm80ELb0ELb1ELb1ELb1ELb1ELb0ELb1ELb1EEENS1_21CollectiveEpilogueFwdINS6_IJS8_SA_S9_EEENS6_IJNS7_ILi1EEESI_SI_EEESC_SE_Li256ELb1ELb1ELb1ELb0EEENS1_36VarlenDynamicPersistentTileSchedulerILi128ELi64ELi256ELi256ELb1ELb1ELb0ELb1ELb0ELb1EEEEEEEEEvNT_6ParamsE --------------------------
	.section	.nv.constant0._ZN7cutlass13device_kernelIN5flash19enable_sm80_to_sm89INS1_16FlashAttnFwdSm80INS1_25CollectiveMainloopFwdSm80ILi8ELi2ELb0EN4cute5tupleIJNS5_1CILi128EEENS7_ILi64EEENS7_ILi192EEEEEELi192ENS_10bfloat16_tEfNS_4arch4Sm80ELb0ELb1ELb1ELb1ELb1ELb0ELb1ELb1EEENS1_21CollectiveEpilogueFwdINS6_IJS8_SA_S9_EEENS6_IJNS7_ILi1EEESI_SI_EEESC_SE_Li256ELb1ELb1ELb1ELb0EEENS1_36VarlenDynamicPersistentTileSchedulerILi128ELi64ELi256ELi256ELb1ELb1ELb0ELb1ELb0ELb1EEEEEEEEEvNT_6ParamsE,"a",@progbits
	.sectionflags	@""
	.align	4
.nv.constant0._ZN7cutlass13device_kernelIN5flash19enable_sm80_to_sm89INS1_16FlashAttnFwdSm80INS1_25CollectiveMainloopFwdSm80ILi8ELi2ELb0EN4cute5tupleIJNS5_1CILi128EEENS7_ILi64EEENS7_ILi192EEEEEELi192ENS_10bfloat16_tEfNS_4arch4Sm80ELb0ELb1ELb1ELb1ELb1ELb0ELb1ELb1EEENS1_21CollectiveEpilogueFwdINS6_IJS8_SA_S9_EEENS6_IJNS7_ILi1EEESI_SI_EEESC_SE_Li256ELb1ELb1ELb1ELb0EEENS1_36VarlenDynamicPersistentTileSchedulerILi128ELi64ELi256ELi256ELb1ELb1ELb0ELb1ELb0ELb1EEEEEEEEEvNT_6ParamsE:
	.zero		1608


//--------------------- .nv.constant0._ZN7cutlass13device_kernelIN5flash19enable_sm80_to_sm89INS1_16FlashAttnFwdSm80INS1_25CollectiveMainloopFwdSm80ILi8ELi2ELb0EN4cute5tupleIJNS5_1CILi128EEENS7_ILi64EEENS7_ILi192EEEEEELi192ENS_10bfloat16_tEfNS_4arch4Sm80ELb0ELb1ELb1ELb1ELb1ELb1ELb1ELb1EEENS1_21CollectiveEpilogueFwdINS6_IJS8_SA_S9_EEENS6_IJNS7_ILi1EEESI_SI_EEESC_SE_Li256ELb1ELb1ELb1ELb0EEENS1_36VarlenDynamicPersistentTileSchedulerILi128ELi64ELi256ELi256ELb1ELb1ELb0ELb1ELb0ELb1EEEEEEEEEvNT_6ParamsE --------------------------
	.section	.nv.constant0._ZN7cutlass13device_kernelIN5flash19enable_sm80_to_sm89INS1_16FlashAttnFwdSm80INS1_25CollectiveMainloopFwdSm80ILi8ELi2ELb0EN4cute5tupleIJNS5_1CILi128EEENS7_ILi64EEENS7_ILi192EEEEEELi192ENS_10bfloat16_tEfNS_4arch4Sm80ELb0ELb1ELb1ELb1ELb1ELb1ELb1ELb1EEENS1_21CollectiveEpilogueFwdINS6_IJS8_SA_S9_EEENS6_IJNS7_ILi1EEESI_SI_EEESC_SE_Li256ELb1ELb1ELb1ELb0EEENS1_36VarlenDynamicPersistentTileSchedulerILi128ELi64ELi256ELi256ELb1ELb1ELb0ELb1ELb0ELb1EEEEEEEEEvNT_6ParamsE,"a",@progbits
	.sectionflags	@""
	.align	4
.nv.constant0._ZN7cutlass13device_kernelIN5flash19enable_sm80_to_sm89INS1_16FlashAttnFwdSm80INS1_25CollectiveMainloopFwdSm80ILi8ELi2ELb0EN4cute5tupleIJNS5_1CILi128EEENS7_ILi64EEENS7_ILi192EEEEEELi192ENS_10bfloat16_tEfNS_4arch4Sm80ELb0ELb1ELb1ELb1ELb1ELb1ELb1ELb1EEENS1_21CollectiveEpilogueFwdINS6_IJS8_SA_S9_EEENS6_IJNS7_ILi1EEESI_SI_EEESC_SE_Li256ELb1ELb1ELb1ELb0EEENS1_36VarlenDynamicPersistentTileSchedulerILi128ELi64ELi256ELi256ELb1ELb1ELb0ELb1ELb0ELb1EEEEEEEEEvNT_6ParamsE:
	.zero		1608


//--------------------- .nv.constant0._ZN7cutlass13device_kernelIN5flash19enable_sm80_to_sm89INS1_16FlashAttnFwdSm80INS1_25CollectiveMainloopFwdSm80ILi8ELi2ELb0EN4cute5tupleIJNS5_1CILi128EEENS7_ILi64EEENS7_ILi192EEEEEELi192ENS_10bfloat16_tEfNS_4arch4Sm80ELb1ELb0ELb1ELb0ELb1ELb0ELb1ELb1EEENS1_21CollectiveEpilogueFwdINS6_IJS8_SA_S9_EEENS6_IJNS7_ILi1EEESI_SI_EEESC_SE_Li256ELb0ELb1ELb1ELb0EEENS1_30DynamicPersistentTileSchedulerILi256ELi256ELb1ELb1ELb0EEEEEEEEEvNT_6ParamsE --------------------------
	.section	.nv.constant0._ZN7cutlass13device_kernelIN5flash19enable_sm80_to_sm89INS1_16FlashAttnFwdSm80INS1_25CollectiveMainloopFwdSm80ILi8ELi2ELb0EN4cute5tupleIJNS5_1CILi128EEENS7_ILi64EEENS7_ILi192EEEEEELi192ENS_10bfloat16_tEfNS_4arch4Sm80ELb1ELb0ELb1ELb0ELb1ELb0ELb1ELb1EEENS1_21CollectiveEpilogueFwdINS6_IJS8_SA_S9_EEENS6_IJNS7_ILi1EEESI_SI_EEESC_SE_Li256ELb0ELb1ELb1ELb0EEENS1_30DynamicPersistentTileSchedulerILi256ELi256ELb1ELb1ELb0EEEEEEEEEvNT_6ParamsE,"a",@progbits
	.sectionflags	@""
	.align	4
.nv.constant0._ZN7cutlass13device_kernelIN5flash19enable_sm80_to_sm89INS1_16FlashAttnFwdSm80INS1_25CollectiveMainloopFwdSm80ILi8ELi2ELb0EN4cute5tupleIJNS5_1CILi128EEENS7_ILi64EEENS7_ILi192EEEEEELi192ENS_10bfloat16_tEfNS_4arch4Sm80ELb1ELb0ELb1ELb0ELb1ELb0ELb1ELb1EEENS1_21CollectiveEpilogueFwdINS6_IJS8_SA_S9_EEENS6_IJNS7_ILi1EEESI_SI_EEESC_SE_Li256ELb0ELb1ELb1ELb0EEENS1_30DynamicPersistentTileSchedulerILi256ELi256ELb1ELb1ELb0EEEEEEEEEvNT_6ParamsE:
	.zero		1592


//--------------------- .nv.constant0._ZN7cutlass13device_kernelIN5flash19enable_sm80_to_sm89INS1_16FlashAttnFwdSm80INS1_25CollectiveMainloopFwdSm80ILi8ELi2ELb0EN4cute5tupleIJNS5_1CILi128EEENS7_ILi64EEENS7_ILi192EEEEEELi192ENS_10bfloat16_tEfNS_4arch4Sm80ELb1ELb0ELb1ELb1ELb1ELb0ELb1ELb1EEENS1_21CollectiveEpilogueFwdINS6_IJS8_SA_S9_EEENS6_IJNS7_ILi1EEESI_SI_EEESC_SE_Li256ELb1ELb1ELb1ELb0EEENS1_36VarlenDynamicPersistentTileSchedulerILi128ELi64ELi256ELi256ELb1ELb1ELb0ELb1ELb1ELb1EEEEEEEEEvNT_6ParamsE --------------------------
	.section	.nv.constant0._ZN7cutlass13device_kernelIN5flash19enable_sm80_to_sm89INS1_16FlashAttnFwdSm80INS1_25CollectiveMainloopFwdSm80ILi8ELi2ELb0EN4cute5tupleIJNS5_1CILi128EEENS7_ILi64EEENS7_ILi192EEEEEELi192ENS_10bfloat16_tEfNS_4arch4Sm80ELb1ELb0ELb1ELb1ELb1ELb0ELb1ELb1EEENS1_21CollectiveEpilogueFwdINS6_IJS8_SA_S9_EEENS6_IJNS7_ILi1EEESI_SI_EEESC_SE_Li256ELb1ELb1ELb1ELb0EEENS1_36VarlenDynamicPersistentTileSchedulerILi128ELi64ELi256ELi256ELb1ELb1ELb0ELb1ELb1ELb1EEEEEEEEEvNT_6ParamsE,"a",@progbits
	.sectionflags	@""
	.align	4
.nv.constant0._ZN7cutlass13device_kernelIN5flash19enable_sm80_to_sm89INS1_16FlashAttnFwdSm80INS1_25CollectiveMainloopFwdSm80ILi8ELi2ELb0EN4cute5tupleIJNS5_1CILi128EEENS7_ILi64EEENS7_ILi192EEEEEELi192ENS_10bfloat16_tEfNS_4arch4Sm80ELb1ELb0ELb1ELb1ELb1ELb0ELb1ELb1EEENS1_21CollectiveEpilogueFwdINS6_IJS8_SA_S9_EEENS6_IJNS7_ILi1EEESI_SI_EEESC_SE_Li256ELb1ELb1ELb1ELb0EEENS1_36VarlenDynamicPersistentTileSchedulerILi128ELi64ELi256ELi256ELb1ELb1ELb0ELb1ELb1ELb1EEEEEEEEEvNT_6ParamsE:
	.zero		1608


//--------------------- .nv.constant0._ZN7cutlass13device_kernelIN5flash19enable_sm80_to_sm89INS1_16FlashAttnFwdSm80INS1_25CollectiveMainloopFwdSm80ILi8ELi2ELb0EN4cute5tupleIJNS5_1CILi128EEENS7_ILi64EEENS7_ILi192EEEEEELi192ENS_10bfloat16_tEfNS_4arch4Sm80ELb1ELb0ELb1ELb1ELb1ELb1ELb1ELb1EEENS1_21CollectiveEpilogueFwdINS6_IJS8_SA_S9_EEENS6_IJNS7_ILi1EEESI_SI_EEESC_SE_Li256ELb1ELb1ELb1ELb0EEENS1_36VarlenDynamicPersistentTileSchedulerILi128ELi64ELi256ELi256ELb1ELb1ELb0ELb1ELb1ELb1EEEEEEEEEvNT_6ParamsE --------------------------
	.section	.nv.constant0._ZN7cutlass13device_kernelIN5flash19enable_sm80_to_sm89INS1_16FlashAttnFwdSm80INS1_25CollectiveMainloopFwdSm80ILi8ELi2ELb0EN4cute5tupleIJNS5_1CILi128EEENS7_ILi64EEENS7_ILi192EEEEEELi192ENS_10bfloat16_tEfNS_4arch4Sm80ELb1ELb0ELb1ELb1ELb1ELb1ELb1ELb1EEENS1_21CollectiveEpilogueFwdINS6_IJS8_SA_S9_EEENS6_IJNS7_ILi1EEESI_SI_EEESC_SE_Li256ELb1ELb1ELb1ELb0EEENS1_36VarlenDynamicPersistentTileSchedulerILi128ELi64ELi256ELi256ELb1ELb1ELb0ELb1ELb1ELb1EEEEEEEEEvNT_6ParamsE,"a",@progbits
	.sectionflags	@""
	.align	4
.nv.constant0._ZN7cutlass13device_kernelIN5flash19enable_sm80_to_sm89INS1_16FlashAttnFwdSm80INS1_25CollectiveMainloopFwdSm80ILi8ELi2ELb0EN4cute5tupleIJNS5_1CILi128EEENS7_ILi64EEENS7_ILi192EEEEEELi192ENS_10bfloat16_tEfNS_4arch4Sm80ELb1ELb0ELb1ELb1ELb1ELb1ELb1ELb1EEENS1_21CollectiveEpilogueFwdINS6_IJS8_SA_S9_EEENS6_IJNS7_ILi1EEESI_SI_EEESC_SE_Li256ELb1ELb1ELb1ELb0EEENS1_36VarlenDynamicPersistentTileSchedulerILi128ELi64ELi256ELi256ELb1ELb1ELb0ELb1ELb1ELb1EEEEEEEEEvNT_6ParamsE:
	.zero		1608


//--------------------- .nv.constant0._ZN7cutlass13device_kernelIN5flash19enable_sm80_to_sm89INS1_16FlashAttnFwdSm80INS1_25CollectiveMainloopFwdSm80ILi8ELi1ELb0EN4cute5tupleIJNS5_1CILi128EEENS7_ILi64EEENS7_ILi192EEEEEELi192ENS_10bfloat16_tEfNS_4arch4Sm80ELb0ELb0ELb0ELb0ELb1ELb0ELb1ELb1EEENS1_21CollectiveEpilogueFwdINS6_IJS8_SA_S9_EEENS6_IJNS7_ILi1EEESI_SI_EEESC_SE_Li256ELb0ELb1ELb1ELb0EEENS1_19SingleTileSchedulerILb0ELb1ELb1ELi128EEEEEEEEEvNT_6ParamsE --------------------------
	.section	.nv.constant0._ZN7cutlass13device_kernelIN5flash19enable_sm80_to_sm89INS1_16FlashAttnFwdSm80INS1_25CollectiveMainloopFwdSm80ILi8ELi1ELb0EN4cute5tupleIJNS5_1CILi128EEENS7_ILi64EEENS7_ILi192EEEEEELi192ENS_10bfloat16_tEfNS_4arch4Sm80ELb0ELb0ELb0ELb0ELb1ELb0ELb1ELb1EEENS1_21CollectiveEpilogueFwdINS6_IJS8_SA_S9_EEENS6_IJNS7_ILi1EEESI_SI_EEESC_SE_Li256ELb0ELb1ELb1ELb0EEENS1_19SingleTileSchedulerILb0ELb1ELb1ELi128EEEEEEEEEvNT_6ParamsE,"a",@progbits
	.sectionflags	@""
	.align	4
.nv.constant0._ZN7cutlass13device_kernelIN5flash19enable_sm80_to_sm89INS1_16FlashAttnFwdSm80INS1_25CollectiveMainloopFwdSm80ILi8ELi1ELb0EN4cute5tupleIJNS5_1CILi128EEENS7_ILi64EEENS7_ILi192EEEEEELi192ENS_10bfloat16_tEfNS_4arch4Sm80ELb0ELb0ELb0ELb0ELb1ELb0ELb1ELb1EEENS1_21CollectiveEpilogueFwdINS6_IJS8_SA_S9_EEENS6_IJNS7_ILi1EEESI_SI_EEESC_SE_Li256ELb0ELb1ELb1ELb0EEENS1_19SingleTileSchedulerILb0ELb1ELb1ELi128EEEEEEEEEvNT_6ParamsE:
	.zero		1576


//--------------------- .nv.constant0._ZN7cutlass13device_kernelIN5flash19enable_sm80_to_sm89INS1_16FlashAttnFwdSm80INS1_25CollectiveMainloopFwdSm80ILi8ELi1ELb0EN4cute5tupleIJNS5_1CILi128EEENS7_ILi64EEENS7_ILi192EEEEEELi192ENS_10bfloat16_tEfNS_4arch4Sm80ELb0ELb0ELb0ELb1ELb1ELb0ELb1ELb1EEENS1_21CollectiveEpilogueFwdINS6_IJS8_SA_S9_EEENS6_IJNS7_ILi1EEESI_SI_EEESC_SE_Li256ELb1ELb1ELb1ELb0EEENS1_36VarlenDynamicPersistentTileSchedulerILi128ELi64ELi256ELi256ELb1ELb1ELb0ELb0ELb1ELb1EEEEEEEEEvNT_6ParamsE --------------------------
	.section	.nv.constant0._ZN7cutlass13device_kernelIN5flash19enable_sm80_to_sm89INS1_16FlashAttnFwdSm80INS1_25CollectiveMainloopFwdSm80ILi8ELi1ELb0EN4cute5tupleIJNS5_1CILi128EEENS7_ILi64EEENS7_ILi192EEEEEELi192ENS_10bfloat16_tEfNS_4arch4Sm80ELb0ELb0ELb0ELb1ELb1ELb0ELb1ELb1EEENS1_21CollectiveEpilogueFwdINS6_IJS8_SA_S9_EEENS6_IJNS7_ILi1EEESI_SI_EEESC_SE_Li256ELb1ELb1ELb1ELb0EEENS1_36VarlenDynamicPersistentTileSchedulerILi128ELi64ELi256ELi256ELb1ELb1ELb0ELb0ELb1ELb1EEEEEEEEEvNT_6ParamsE,"a",@progbits
	.sectionflags	@""
	.align	4
.nv.constant0._ZN7cutlass13device_kernelIN5flash19enable_sm80_to_sm89INS1_16FlashAttnFwdSm80INS1_25CollectiveMainloopFwdSm80ILi8ELi1ELb0EN4cute5tupleIJNS5_1CILi128EEENS7_ILi64EEENS7_ILi192EEEEEELi192ENS_10bfloat16_tEfNS_4arch4Sm80ELb0ELb0ELb0ELb1ELb1ELb0ELb1ELb1EEENS1_21CollectiveEpilogueFwdINS6_IJS8_SA_S9_EEENS6_IJNS7_ILi1EEESI_SI_EEESC_SE_Li256ELb1ELb1ELb1ELb0EEENS1_36VarlenDynamicPersistentTileSchedulerILi128ELi64ELi256ELi256ELb1ELb1ELb0ELb0ELb1ELb1EEEEEEEEEvNT_6ParamsE:
	.zero		1608


//--------------------- .nv.constant0._ZN7cutlass13device_kernelIN5flash19enable_sm80_to_sm89INS1_16FlashAttnFwdSm80INS1_25CollectiveMainloopFwdSm80ILi8ELi1ELb0EN4cute5tupleIJNS5_1CILi128EEENS7_ILi64EEENS7_ILi192EEEEEELi192ENS_10bfloat16_tEfNS_4arch4Sm80ELb0ELb0ELb0ELb1ELb1ELb1ELb1ELb1EEENS1_21CollectiveEpilogueFwdINS6_IJS8_SA_S9_EEENS6_IJNS7_ILi1EEESI_SI_EEESC_SE_Li256ELb1ELb1ELb1ELb0EEENS1_36VarlenDynamicPersistentTileSchedulerILi128ELi64ELi256ELi256ELb1ELb1ELb0ELb0ELb1ELb1EEEEEEEEEvNT_6ParamsE --------------------------
	.section	.nv.constant0._ZN7cutlass13device_kernelIN5flash19enable_sm80_to_sm89INS1_16FlashAttnFwdSm80INS1_25CollectiveMainloopFwdSm80ILi8ELi1ELb0EN4cute5tupleIJNS5_1CILi128EEENS7_ILi64EEENS7_ILi192EEEEEELi192ENS_10bfloat16_tEfNS_4arch4Sm80ELb0ELb0ELb0ELb1ELb1ELb1ELb1ELb1EEENS1_21CollectiveEpilogueFwdINS6_IJS8_SA_S9_EEENS6_IJNS7_ILi1EEESI_SI_EEESC_SE_Li256ELb1ELb1ELb1ELb0EEENS1_36VarlenDynamicPersistentTileSchedulerILi128ELi64ELi256ELi256ELb1ELb1ELb0ELb0ELb1ELb1EEEEEEEEEvNT_6ParamsE,"a",@progbits
	.sectionflags	@""
	.align	4
.nv.constant0._ZN7cutlass13device_kernelIN5flash19enable_sm80_to_sm89INS1_16FlashAttnFwdSm80INS1_25CollectiveMainloopFwdSm80ILi8ELi1ELb0EN4cute5tupleIJNS5_1CILi128EEENS7_ILi64EEENS7_ILi192EEEEEELi192ENS_10bfloat16_tEfNS_4arch4Sm80ELb0ELb0ELb0ELb1ELb1ELb1ELb1ELb1EEENS1_21CollectiveEpilogueFwdINS6_IJS8_SA_S9_EEENS6_IJNS7_ILi1EEESI_SI_EEESC_SE_Li256ELb1ELb1ELb1ELb0EEENS1_36VarlenDynamicPersistentTileSchedulerILi128ELi64ELi256ELi256ELb1ELb1ELb0ELb0ELb1ELb1EEEEEEEEEvNT_6ParamsE:
	.zero		1608


//--------------------- .nv.constant0._ZN7cutlass13device_kernelIN5flash19enable_sm80_to_sm89INS1_16FlashAttnFwdSm80INS1_25CollectiveMainloopFwdSm80ILi8ELi1ELb0EN4cute5tupleIJNS5_1CILi128EEENS7_ILi64EEENS7_ILi192EEEEEELi192ENS_10bfloat16_tEfNS_4arch4Sm80ELb0ELb1ELb0ELb0ELb1ELb0ELb1ELb1EEENS1_21CollectiveEpilogueFwdINS6_IJS8_SA_S9_EEENS6_IJNS7_ILi1EEESI_SI_EEESC_SE_Li256ELb0ELb1ELb1ELb0EEENS1_19SingleTileSchedulerILb0ELb1ELb1ELi128EEEEEEEEEvNT_6ParamsE --------------------------
	.section	.nv.constant0._ZN7cutlass13device_kernelIN5flash19enable_sm80_to_sm89INS1_16FlashAttnFwdSm80INS1_25CollectiveMainloopFwdSm80ILi8ELi1ELb0EN4cute5tupleIJNS5_1CILi128EEENS7_ILi64EEENS7_ILi192EEEEEELi192ENS_10bfloat16_tEfNS_4arch4Sm80ELb0ELb1ELb0ELb0ELb1ELb0ELb1ELb1EEENS1_21CollectiveEpilogueFwdINS6_IJS8_SA_S9_EEENS6_IJNS7_ILi1EEESI_SI_EEESC_SE_Li256ELb0ELb1ELb1ELb0EEENS1_19SingleTileSchedulerILb0ELb1ELb1ELi128EEEEEEEEEvNT_6ParamsE,"a",@progbits
	.sectionflags	@""
	.align	4
.nv.constant0._ZN7cutlass13device_kernelIN5flash19enable_sm80_to_sm89INS1_16FlashAttnFwdSm80INS1_25CollectiveMainloopFwdSm80ILi8ELi1ELb0EN4cute5tupleIJNS5_1CILi128EEENS7_ILi64EEENS7_ILi192EEEEEELi192ENS_10bfloat16_tEfNS_4arch4Sm80ELb0ELb1ELb0ELb0ELb1ELb0ELb1ELb1EEENS1_21CollectiveEpilogueFwdINS6_IJS8_SA_S9_EEENS6_IJNS7_ILi1EEESI_SI_EEESC_SE_Li256ELb0ELb1ELb1ELb0EEENS1_19SingleTileSchedulerILb0ELb1ELb1ELi128EEEEEEEEEvNT_6ParamsE:
	.zero		1576


//--------------------- .nv.constant0._ZN7cutlass13device_kernelIN5flash19enable_sm80_to_sm89INS1_16FlashAttnFwdSm80INS1_25CollectiveMainloopFwdSm80ILi8ELi1ELb0EN4cute5tupleIJNS5_1CILi128EEENS7_ILi64EEENS7_ILi192EEEEEELi192ENS_10bfloat16_tEfNS_4arch4Sm80ELb0ELb1ELb0ELb1ELb1ELb0ELb1ELb1EEENS1_21CollectiveEpilogueFwdINS6_IJS8_SA_S9_EEENS6_IJNS7_ILi1EEESI_SI_EEESC_SE_Li256ELb1ELb1ELb1ELb0EEENS1_36VarlenDynamicPersistentTileSchedulerILi128ELi64ELi256ELi256ELb1ELb1ELb0ELb1ELb0ELb1EEEEEEEEEvNT_6ParamsE --------------------------
	.section	.nv.constant0._ZN7cutlass13device_kernelIN5flash19enable_sm80_to_sm89INS1_16FlashAttnFwdSm80INS1_25CollectiveMainloopFwdSm80ILi8ELi1ELb0EN4cute5tupleIJNS5_1CILi128EEENS7_ILi64EEENS7_ILi192EEEEEELi192ENS_10bfloat16_tEfNS_4arch4Sm80ELb0ELb1ELb0ELb1ELb1ELb0ELb1ELb1EEENS1_21CollectiveEpilogueFwdINS6_IJS8_SA_S9_EEENS6_IJNS7_ILi1EEESI_SI_EEESC_SE_Li256ELb1ELb1ELb1ELb0EEENS1_36VarlenDynamicPersistentTileSchedulerILi128ELi64ELi256ELi256ELb1ELb1ELb0ELb1ELb0ELb1EEEEEEEEEvNT_6ParamsE,"a",@progbits
	.sectionflags	@""
	.align	4
.nv.constant0._ZN7cutlass13device_kernelIN5flash19enable_sm80_to_sm89INS1_16FlashAttnFwdSm80INS1_25CollectiveMainloopFwdSm80ILi8ELi1ELb0EN4cute5tupleIJNS5_1CILi128EEENS7_ILi64EEENS7_ILi192EEEEEELi192ENS_10bfloat16_tEfNS_4arch4Sm80ELb0ELb1ELb0ELb1ELb1ELb0ELb1ELb1EEENS1_21CollectiveEpilogueFwdINS6_IJS8_SA_S9_EEENS6_IJNS7_ILi1EEESI_SI_EEESC_SE_Li256ELb1ELb1ELb1ELb0EEENS1_36VarlenDynamicPersistentTileSchedulerILi128ELi64ELi256ELi256ELb1ELb1ELb0ELb1ELb0ELb1EEEEEEEEEvNT_6ParamsE:
	.zero		1608


//--------------------- .nv.constant0._ZN7cutlass13device_kernelIN5flash19enable_sm80_to_sm89INS1_16FlashAttnFwdSm80INS1_25CollectiveMainloopFwdSm80ILi8ELi1ELb0EN4cute5tupleIJNS5_1CILi128EEENS7_ILi64EEENS7_ILi192EEEEEELi192ENS_10bfloat16_tEfNS_4arch4Sm80ELb0ELb1ELb0ELb1ELb1ELb1ELb1ELb1EEENS1_21CollectiveEpilogueFwdINS6_IJS8_SA_S9_EEENS6_IJNS7_ILi1EEESI_SI_EEESC_SE_Li256ELb1ELb1ELb1ELb0EEENS1_36VarlenDynamicPersistentTileSchedulerILi128ELi64ELi256ELi256ELb1ELb1ELb0ELb1ELb0ELb1EEEEEEEEEvNT_6ParamsE --------------------------
	.section	.nv.constant0._ZN7cutlass13device_kernelIN5flash19enable_sm80_to_sm89INS1_16FlashAttnFwdSm80INS1_25CollectiveMainloopFwdSm80ILi8ELi1ELb0EN4cute5tupleIJNS5_1CILi128EEENS7_ILi64EEENS7_ILi192EEEEEELi192ENS_10bfloat16_tEfNS_4arch4Sm80ELb0ELb1ELb0ELb1ELb1ELb1ELb1ELb1EEENS1_21CollectiveEpilogueFwdINS6_IJS8_SA_S9_EEENS6_IJNS7_ILi1EEESI_SI_EEESC_SE_Li256ELb1ELb1ELb1ELb0EEENS1_36VarlenDynamicPersistentTileSchedulerILi128ELi64ELi256ELi256ELb1ELb1ELb0ELb1ELb0ELb1EEEEEEEEEvNT_6ParamsE,"a",@progbits
	.sectionflags	@""
	.align	4
.nv.constant0._ZN7cutlass13device_kernelIN5flash19enable_sm80_to_sm89INS1_16FlashAttnFwdSm80INS1_25CollectiveMainloopFwdSm80ILi8ELi1ELb0EN4cute5tupleIJNS5_1CILi128EEENS7_ILi64EEENS7_ILi192EEEEEELi192ENS_10bfloat16_tEfNS_4arch4Sm80ELb0ELb1ELb0ELb1ELb1ELb1ELb1ELb1EEENS1_21CollectiveEpilogueFwdINS6_IJS8_SA_S9_EEENS6_IJNS7_ILi1EEESI_SI_EEESC_SE_Li256ELb1ELb1ELb1ELb0EEENS1_36VarlenDynamicPersistentTileSchedulerILi128ELi64ELi256ELi256ELb1ELb1ELb0ELb1ELb0ELb1EEEEEEEEEvNT_6ParamsE:
	.zero		1608


//--------------------- .nv.constant0._ZN7cutlass13device_kernelIN5flash19enable_sm80_to_sm89INS1_16FlashAttnFwdSm80INS1_25CollectiveMainloopFwdSm80ILi8ELi1ELb0EN4cute5tupleIJNS5_1CILi128EEENS7_ILi64EEENS7_ILi192EEEEEELi192ENS_10bfloat16_tEfNS_4arch4Sm80ELb1ELb0ELb0ELb0ELb1ELb0ELb1ELb1EEENS1_21CollectiveEpilogueFwdINS6_IJS8_SA_S9_EEENS6_IJNS7_ILi1EEESI_SI_EEESC_SE_Li256ELb0ELb1ELb1ELb0EEENS1_30DynamicPersistentTileSchedulerILi256ELi256ELb1ELb1ELb0EEEEEEEEEvNT_6ParamsE --------------------------
	.section	.nv.constant0._ZN7cutlass13device_kernelIN5flash19enable_sm80_to_sm89INS1_16FlashAttnFwdSm80INS1_25CollectiveMainloopFwdSm80ILi8ELi1ELb0EN4cute5tupleIJNS5_1CILi128EEENS7_ILi64EEENS7_ILi192EEEEEELi192ENS_10bfloat16_tEfNS_4arch4Sm80ELb1ELb0ELb0ELb0ELb1ELb0ELb1ELb1EEENS1_21CollectiveEpilogueFwdINS6_IJS8_SA_S9_EEENS6_IJNS7_ILi1EEESI_SI_EEESC_SE_Li256ELb0ELb1ELb1ELb0EEENS1_30DynamicPersistentTileSchedulerILi256ELi256ELb1ELb1ELb0EEEEEEEEEvNT_6ParamsE,"a",@progbits
	.sectionflags	@""
	.align	4
.nv.constant0._ZN7cutlass13device_kernelIN5flash19enable_sm80_to_sm89INS1_16FlashAttnFwdSm80INS1_25CollectiveMainloopFwdSm80ILi8ELi1ELb0EN4cute5tupleIJNS5_1CILi128EEENS7_ILi64EEENS7_ILi192EEEEEELi192ENS_10bfloat16_tEfNS_4arch4Sm80ELb1ELb0ELb0ELb0ELb1ELb0ELb1ELb1EEENS1_21CollectiveEpilogueFwdINS6_IJS8_SA_S9_EEENS6_IJNS7_ILi1EEESI_SI_EEESC_SE_Li256ELb0ELb1ELb1ELb0EEENS1_30DynamicPersistentTileSchedulerILi256ELi256ELb1ELb1ELb0EEEEEEEEEvNT_6ParamsE:
	.zero		1592


//--------------------- .nv.constant0._ZN7cutlass13device_kernelIN5flash19enable_sm80_to_sm89INS1_16FlashAttnFwdSm80INS1_25CollectiveMainloopFwdSm80ILi8ELi1ELb0EN4cute5tupleIJNS5_1CILi128EEENS7_ILi64EEENS7_ILi192EEEEEELi192ENS_10bfloat16_tEfNS_4arch4Sm80ELb1ELb0ELb0ELb1ELb1ELb0ELb1ELb1EEENS1_21CollectiveEpilogueFwdINS6_IJS8_SA_S9_EEENS6_IJNS7_ILi1EEESI_SI_EEESC_SE_Li256ELb1ELb1ELb1ELb0EEENS1_36VarlenDynamicPersistentTileSchedulerILi128ELi64ELi256ELi256ELb1ELb1ELb0ELb1ELb1ELb1EEEEEEEEEvNT_6ParamsE --------------------------
	.section	.nv.constant0._ZN7cutlass13device_kernelIN5flash19enable_sm80_to_sm89INS1_16FlashAttnFwdSm80INS1_25CollectiveMainloopFwdSm80ILi8ELi1ELb0EN4cute5tupleIJNS5_1CILi128EEENS7_ILi64EEENS7_ILi192EEEEEELi192ENS_10bfloat16_tEfNS_4arch4Sm80ELb1ELb0ELb0ELb1ELb1ELb0ELb1ELb1EEENS1_21CollectiveEpilogueFwdINS6_IJS8_SA_S9_EEENS6_IJNS7_ILi1EEESI_SI_EEESC_SE_Li256ELb1ELb1ELb1ELb0EEENS1_36VarlenDynamicPersistentTileSchedulerILi128ELi64ELi256ELi256ELb1ELb1ELb0ELb1ELb1ELb1EEEEEEEEEvNT_6ParamsE,"a",@progbits
	.sectionflags	@""
	.align	4
.nv.constant0._ZN7cutlass13device_kernelIN5flash19enable_sm80_to_sm89INS1_16FlashAttnFwdSm80INS1_25CollectiveMainloopFwdSm80ILi8ELi1ELb0EN4cute5tupleIJNS5_1CILi128EEENS7_ILi64EEENS7_ILi192EEEEEELi192ENS_10bfloat16_tEfNS_4arch4Sm80ELb1ELb0ELb0ELb1ELb1ELb0ELb1ELb1EEENS1_21CollectiveEpilogueFwdINS6_IJS8_SA_S9_EEENS6_IJNS7_ILi1EEESI_SI_EEESC_SE_Li256ELb1ELb1ELb1ELb0EEENS1_36VarlenDynamicPersistentTileSchedulerILi128ELi64ELi256ELi256ELb1ELb1ELb0ELb1ELb1ELb1EEEEEEEEEvNT_6ParamsE:
	.zero		1608


//--------------------- .nv.constant0._ZN7cutlass13device_kernelIN5flash19enable_sm80_to_sm89INS1_16FlashAttnFwdSm80INS1_25CollectiveMainloopFwdSm80ILi8ELi1ELb0EN4cute5tupleIJNS5_1CILi128EEENS7_ILi64EEENS7_ILi192EEEEEELi192ENS_10bfloat16_tEfNS_4arch4Sm80ELb1ELb0ELb0ELb1ELb1ELb1ELb1ELb1EEENS1_21CollectiveEpilogueFwdINS6_IJS8_SA_S9_EEENS6_IJNS7_ILi1EEESI_SI_EEESC_SE_Li256ELb1ELb1ELb1ELb0EEENS1_36VarlenDynamicPersistentTileSchedulerILi128ELi64ELi256ELi256ELb1ELb1ELb0ELb1ELb1ELb1EEEEEEEEEvNT_6ParamsE --------------------------
	.section	.nv.constant0._ZN7cutlass13device_kernelIN5flash19enable_sm80_to_sm89INS1_16FlashAttnFwdSm80INS1_25CollectiveMainloopFwdSm80ILi8ELi1ELb0EN4cute5tupleIJNS5_1CILi128EEENS7_ILi64EEENS7_ILi192EEEEEELi192ENS_10bfloat16_tEfNS_4arch4Sm80ELb1ELb0ELb0ELb1ELb1ELb1ELb1ELb1EEENS1_21CollectiveEpilogueFwdINS6_IJS8_SA_S9_EEENS6_IJNS7_ILi1EEESI_SI_EEESC_SE_Li256ELb1ELb1ELb1ELb0EEENS1_36VarlenDynamicPersistentTileSchedulerILi128ELi64ELi256ELi256ELb1ELb1ELb0ELb1ELb1ELb1EEEEEEEEEvNT_6ParamsE,"a",@progbits
	.sectionflags	@""
	.align	4
.nv.constant0._ZN7cutlass13device_kernelIN5flash19enable_sm80_to_sm89INS1_16FlashAttnFwdSm80INS1_25CollectiveMainloopFwdSm80ILi8ELi1ELb0EN4cute5tupleIJNS5_1CILi128EEENS7_ILi64EEENS7_ILi192EEEEEELi192ENS_10bfloat16_tEfNS_4arch4Sm80ELb1ELb0ELb0ELb1ELb1ELb1ELb1ELb1EEENS1_21CollectiveEpilogueFwdINS6_IJS8_SA_S9_EEENS6_IJNS7_ILi1EEESI_SI_EEESC_SE_Li256ELb1ELb1ELb1ELb0EEENS1_36VarlenDynamicPersistentTileSchedulerILi128ELi64ELi256ELi256ELb1ELb1ELb0ELb1ELb1ELb1EEEEEEEEEvNT_6ParamsE:
	.zero		1608


//--------------------- .nv.constant0._ZN7cutlass13device_kernelIN5flash19enable_sm80_to_sm89INS1_16FlashAttnFwdSm80INS1_25CollectiveMainloopFwdSm80ILi8ELi2ELb0EN4cute5tupleIJNS5_1CILi128EEENS7_ILi64EEENS7_ILi192EEEEEELi192ENS_10bfloat16_tEfNS_4arch4Sm80ELb0ELb0ELb0ELb0ELb1ELb0ELb1ELb1EEENS1_21CollectiveEpilogueFwdINS6_IJS8_SA_S9_EEENS6_IJNS7_ILi1EEESI_SI_EEESC_SE_Li256ELb0ELb1ELb1ELb0EEENS1_19SingleTileSchedulerILb0ELb1ELb1ELi128EEEEEEEEEvNT_6ParamsE --------------------------
	.section	.nv.constant0._ZN7cutlass13device_kernelIN5flash19enable_sm80_to_sm89INS1_16FlashAttnFwdSm80INS1_25CollectiveMainloopFwdSm80ILi8ELi2ELb0EN4cute5tupleIJNS5_1CILi128EEENS7_ILi64EEENS7_ILi192EEEEEELi192ENS_10bfloat16_tEfNS_4arch4Sm80ELb0ELb0ELb0ELb0ELb1ELb0ELb1ELb1EEENS1_21CollectiveEpilogueFwdINS6_IJS8_SA_S9_EEENS6_IJNS7_ILi1EEESI_SI_EEESC_SE_Li256ELb0ELb1ELb1ELb0EEENS1_19SingleTileSchedulerILb0ELb1ELb1ELi128EEEEEEEEEvNT_6ParamsE,"a",@progbits
	.sectionflags	@""
	.align	4
.nv.constant0._ZN7cutlass13device_kernelIN5flash19enable_sm80_to_sm89INS1_16FlashAttnFwdSm80INS1_25CollectiveMainloopFwdSm80ILi8ELi2ELb0EN4cute5tupleIJNS5_1CILi128EEENS7_ILi64EEENS7_ILi192EEEEEELi192ENS_10bfloat16_tEfNS_4arch4Sm80ELb0ELb0ELb0ELb0ELb1ELb0ELb1ELb1EEENS1_21CollectiveEpilogueFwdINS6_IJS8_SA_S9_EEENS6_IJNS7_ILi1EEESI_SI_EEESC_SE_Li256ELb0ELb1ELb1ELb0EEENS1_19SingleTileSchedulerILb0ELb1ELb1ELi128EEEEEEEEEvNT_6ParamsE:
	.zero		1576


//--------------------- .nv.constant0._ZN7cutlass13device_kernelIN5flash19enable_sm80_to_sm89INS1_16FlashAttnFwdSm80INS1_25CollectiveMainloopFwdSm80ILi8ELi2ELb0EN4cute5tupleIJNS5_1CILi128EEENS7_ILi64EEENS7_ILi192EEEEEELi192ENS_10bfloat16_tEfNS_4arch4Sm80ELb0ELb0ELb0ELb1ELb1ELb0ELb1ELb1EEENS1_21CollectiveEpilogueFwdINS6_IJS8_SA_S9_EEENS6_IJNS7_ILi1EEESI_SI_EEESC_SE_Li256ELb1ELb1ELb1ELb0EEENS1_36VarlenDynamicPersistentTileSchedulerILi128ELi64ELi256ELi256ELb1ELb1ELb0ELb0ELb1ELb1EEEEEEEEEvNT_6ParamsE --------------------------
	.section	.nv.constant0._ZN7cutlass13device_kernelIN5flash19enable_sm80_to_sm89INS1_16FlashAttnFwdSm80INS1_25CollectiveMainloopFwdSm80ILi8ELi2ELb0EN4cute5tupleIJNS5_1CILi128EEENS7_ILi64EEENS7_ILi192EEEEEELi192ENS_10bfloat16_tEfNS_4arch4Sm80ELb0ELb0ELb0ELb1ELb1ELb0ELb1ELb1EEENS1_21CollectiveEpilogueFwdINS6_IJS8_SA_S9_EEENS6_IJNS7_ILi1EEESI_SI_EEESC_SE_Li256ELb1ELb1ELb1ELb0EEENS1_36VarlenDynamicPersistentTileSchedulerILi128ELi64ELi256ELi256ELb1ELb1ELb0ELb0ELb1ELb1EEEEEEEEEvNT_6ParamsE,"a",@progbits
	.sectionflags	@""
	.align	4
.nv.constant0._ZN7cutlass13device_kernelIN5flash19enable_sm80_to_sm89INS1_16FlashAttnFwdSm80INS1_25CollectiveMainloopFwdSm80ILi8ELi2ELb0EN4cute5tupleIJNS5_1CILi128EEENS7_ILi64EEENS7_ILi192EEEEEELi192ENS_10bfloat16_tEfNS_4arch4Sm80ELb0ELb0ELb0ELb1ELb1ELb0ELb1ELb1EEENS1_21CollectiveEpilogueFwdINS6_IJS8_SA_S9_EEENS6_IJNS7_ILi1EEESI_SI_EEESC_SE_Li256ELb1ELb1ELb1ELb0EEENS1_36VarlenDynamicPersistentTileSchedulerILi128ELi64ELi256ELi256ELb1ELb1ELb0ELb0ELb1ELb1EEEEEEEEEvNT_6ParamsE:
	.zero		1608


//--------------------- .nv.constant0._ZN7cutlass13device_kernelIN5flash19enable_sm80_to_sm89INS1_16FlashAttnFwdSm80INS1_25CollectiveMainloopFwdSm80ILi8ELi2ELb0EN4cute5tupleIJNS5_1CILi128EEENS7_ILi64EEENS7_ILi192EEEEEELi192ENS_10bfloat16_tEfNS_4arch4Sm80ELb0ELb0ELb0ELb1ELb1ELb1ELb1ELb1EEENS1_21CollectiveEpilogueFwdINS6_IJS8_SA_S9_EEENS6_IJNS7_ILi1EEESI_SI_EEESC_SE_Li256ELb1ELb1ELb1ELb0EEENS1_36VarlenDynamicPersistentTileSchedulerILi128ELi64ELi256ELi256ELb1ELb1ELb0ELb0ELb1ELb1EEEEEEEEEvNT_6ParamsE --------------------------
	.section	.nv.constant0._ZN7cutlass13device_kernelIN5flash19enable_sm80_to_sm89INS1_16FlashAttnFwdSm80INS1_25CollectiveMainloopFwdSm80ILi8ELi2ELb0EN4cute5tupleIJNS5_1CILi128EEENS7_ILi64EEENS7_ILi192EEEEEELi192ENS_10bfloat16_tEfNS_4arch4Sm80ELb0ELb0ELb0ELb1ELb1ELb1ELb1ELb1EEENS1_21CollectiveEpilogueFwdINS6_IJS8_SA_S9_EEENS6_IJNS7_ILi1EEESI_SI_EEESC_SE_Li256ELb1ELb1ELb1ELb0EEENS1_36VarlenDynamicPersistentTileSchedulerILi128ELi64ELi256ELi256ELb1ELb1ELb0ELb0ELb1ELb1EEEEEEEEEvNT_6ParamsE,"a",@progbits
	.sectionflags	@""
	.align	4
.nv.constant0._ZN7cutlass13device_kernelIN5flash19enable_sm80_to_sm89INS1_16FlashAttnFwdSm80INS1_25CollectiveMainloopFwdSm80ILi8ELi2ELb0EN4cute5tupleIJNS5_1CILi128EEENS7_ILi64EEENS7_ILi192EEEEEELi192ENS_10bfloat16_tEfNS_4arch4Sm80ELb0ELb0ELb0ELb1ELb1ELb1ELb1ELb1EEENS1_21CollectiveEpilogueFwdINS6_IJS8_SA_S9_EEENS6_IJNS7_ILi1EEESI_SI_EEESC_SE_Li256ELb1ELb1ELb1ELb0EEENS1_36VarlenDynamicPersistentTileSchedulerILi128ELi64ELi256ELi256ELb1ELb1ELb0ELb0ELb1ELb1EEEEEEEEEvNT_6ParamsE:
	.zero		1608


//--------------------- .nv.constant0._ZN7cutlass13device_kernelIN5flash19enable_sm80_to_sm89INS1_16FlashAttnFwdSm80INS1_25CollectiveMainloopFwdSm80ILi8ELi2ELb0EN4cute5tupleIJNS5_1CILi128EEENS7_ILi64EEENS7_ILi192EEEEEELi192ENS_10bfloat16_tEfNS_4arch4Sm80ELb0ELb1ELb0ELb0ELb1ELb0ELb1ELb1EEENS1_21CollectiveEpilogueFwdINS6_IJS8_SA_S9_EEENS6_IJNS7_ILi1EEESI_SI_EEESC_SE_Li256ELb0ELb1ELb1ELb0EEENS1_19SingleTileSchedulerILb0ELb1ELb1ELi128EEEEEEEEEvNT_6ParamsE --------------------------
	.section	.nv.constant0._ZN7cutlass13device_kernelIN5flash19enable_sm80_to_sm89INS1_16FlashAttnFwdSm80INS1_25CollectiveMainloopFwdSm80ILi8ELi2ELb0EN4cute5tupleIJNS5_1CILi128EEENS7_ILi64EEENS7_ILi192EEEEEELi192ENS_10bfloat16_tEfNS_4arch4Sm80ELb0ELb1ELb0ELb0ELb1ELb0ELb1ELb1EEENS1_21CollectiveEpilogueFwdINS6_IJS8_SA_S9_EEENS6_IJNS7_ILi1EEESI_SI_EEESC_SE_Li256ELb0ELb1ELb1ELb0EEENS1_19SingleTileSchedulerILb0ELb1ELb1ELi128EEEEEEEEEvNT_6ParamsE,"a",@progbits
	.sectionflags	@""
	.align	4
.nv.constant0._ZN7cutlass13device_kernelIN5flash19enable_sm80_to_sm89INS1_16FlashAttnFwdSm80INS1_25CollectiveMainloopFwdSm80ILi8ELi2ELb0EN4cute5tupleIJNS5_1CILi128EEENS7_ILi64EEENS7_ILi192EEEEEELi192ENS_10bfloat16_tEfNS_4arch4Sm80ELb0ELb1ELb0ELb0ELb1ELb0ELb1ELb1EEENS1_21CollectiveEpilogueFwdINS6_IJS8_SA_S9_EEENS6_IJNS7_ILi1EEESI_SI_EEESC_SE_Li256ELb0ELb1ELb1ELb0EEENS1_19SingleTileSchedulerILb0ELb1ELb1ELi128EEEEEEEEEvNT_6ParamsE:
	.zero		1576


//--------------------- .nv.constant0._ZN7cutlass13device_kernelIN5flash19enable_sm80_to_sm89INS1_16FlashAttnFwdSm80INS1_25CollectiveMainloopFwdSm80ILi8ELi2ELb0EN4cute5tupleIJNS5_1CILi128EEENS7_ILi64EEENS7_ILi192EEEEEELi192ENS_10bfloat16_tEfNS_4arch4Sm80ELb0ELb1ELb0ELb1ELb1ELb0ELb1ELb1EEENS1_21CollectiveEpilogueFwdINS6_IJS8_SA_S9_EEENS6_IJNS7_ILi1EEESI_SI_EEESC_SE_Li256ELb1ELb1ELb1ELb0EEENS1_36VarlenDynamicPersistentTileSchedulerILi128ELi64ELi256ELi256ELb1ELb1ELb0ELb1ELb0ELb1EEEEEEEEEvNT_6ParamsE --------------------------
	.section	.nv.constant0._ZN7cutlass13device_kernelIN5flash19enable_sm80_to_sm89INS1_16FlashAttnFwdSm80INS1_25CollectiveMainloopFwdSm80ILi8ELi2ELb0EN4cute5tupleIJNS5_1CILi128EEENS7_ILi64EEENS7_ILi192EEEEEELi192ENS_10bfloat16_tEfNS_4arch4Sm80ELb0ELb1ELb0ELb1ELb1ELb0ELb1ELb1EEENS1_21CollectiveEpilogueFwdINS6_IJS8_SA_S9_EEENS6_IJNS7_ILi1EEESI_SI_EEESC_SE_Li256ELb1ELb1ELb1ELb0EEENS1_36VarlenDynamicPersistentTileSchedulerILi128ELi64ELi256ELi256ELb1ELb1ELb0ELb1ELb0ELb1EEEEEEEEEvNT_6ParamsE,"a",@progbits
	.sectionflags	@""
	.align	4
.nv.constant0._ZN7cutlass13device_kernelIN5flash19enable_sm80_to_sm89INS1_16FlashAttnFwdSm80INS1_25CollectiveMainloopFwdSm80ILi8ELi2ELb0EN4cute5tupleIJNS5_1CILi128EEENS7_ILi64EEENS7_ILi192EEEEEELi192ENS_10bfloat16_tEfNS_4arch4Sm80ELb0ELb1ELb0ELb1ELb1ELb0ELb1ELb1EEENS1_21CollectiveEpilogueFwdINS6_IJS8_SA_S9_EEENS6_IJNS7_ILi1EEESI_SI_EEESC_SE_Li256ELb1ELb1ELb1ELb0EEENS1_36VarlenDynamicPersistentTileSchedulerILi128ELi64ELi256ELi256ELb1ELb1ELb0ELb1ELb0ELb1EEEEEEEEEvNT_6ParamsE:
	.zero		1608


//--------------------- .nv.constant0._ZN7cutlass13device_kernelIN5flash19enable_sm80_to_sm89INS1_16FlashAttnFwdSm80INS1_25CollectiveMainloopFwdSm80ILi8ELi2ELb0EN4cute5tupleIJNS5_1CILi128EEENS7_ILi64EEENS7_ILi192EEEEEELi192ENS_10bfloat16_tEfNS_4arch4Sm80ELb0ELb1ELb0ELb1ELb1ELb1ELb1ELb1EEENS1_21CollectiveEpilogueFwdINS6_IJS8_SA_S9_EEENS6_IJNS7_ILi1EEESI_SI_EEESC_SE_Li256ELb1ELb1ELb1ELb0EEENS1_36VarlenDynamicPersistentTileSchedulerILi128ELi64ELi256ELi256ELb1ELb1ELb0ELb1ELb0ELb1EEEEEEEEEvNT_6ParamsE --------------------------
	.section	.nv.constant0._ZN7cutlass13device_kernelIN5flash19enable_sm80_to_sm89INS1_16FlashAttnFwdSm80INS1_25CollectiveMainloopFwdSm80ILi8ELi2ELb0EN4cute5tupleIJNS5_1CILi128EEENS7_ILi64EEENS7_ILi192EEEEEELi192ENS_10bfloat16_tEfNS_4arch4Sm80ELb0ELb1ELb0ELb1ELb1ELb1ELb1ELb1EEENS1_21CollectiveEpilogueFwdINS6_IJS8_SA_S9_EEENS6_IJNS7_ILi1EEESI_SI_EEESC_SE_Li256ELb1ELb1ELb1ELb0EEENS1_36VarlenDynamicPersistentTileSchedulerILi128ELi64ELi256ELi256ELb1ELb1ELb0ELb1ELb0ELb1EEEEEEEEEvNT_6ParamsE,"a",@progbits
	.sectionflags	@""
	.align	4
.nv.constant0._ZN7cutlass13device_kernelIN5flash19enable_sm80_to_sm89INS1_16FlashAttnFwdSm80INS1_25CollectiveMainloopFwdSm80ILi8ELi2ELb0EN4cute5tupleIJNS5_1CILi128EEENS7_ILi64EEENS7_ILi192EEEEEELi192ENS_10bfloat16_tEfNS_4arch4Sm80ELb0ELb1ELb0ELb1ELb1ELb1ELb1ELb1EEENS1_21CollectiveEpilogueFwdINS6_IJS8_SA_S9_EEENS6_IJNS7_ILi1EEESI_SI_EEESC_SE_Li256ELb1ELb1ELb1ELb0EEENS1_36VarlenDynamicPersistentTileSchedulerILi128ELi64ELi256ELi256ELb1ELb1ELb0ELb1ELb0ELb1EEEEEEEEEvNT_6ParamsE:
	.zero		1608


//--------------------- .nv.constant0._ZN7cutlass13device_kernelIN5flash19enable_sm80_to_sm89INS1_16FlashAttnFwdSm80INS1_25CollectiveMainloopFwdSm80ILi8ELi2ELb0EN4cute5tupleIJNS5_1CILi128EEENS7_ILi64EEENS7_ILi192EEEEEELi192ENS_10bfloat16_tEfNS_4arch4Sm80ELb1ELb0ELb0ELb0ELb1ELb0ELb1ELb1EEENS1_21CollectiveEpilogueFwdINS6_IJS8_SA_S9_EEENS6_IJNS7_ILi1EEESI_SI_EEESC_SE_Li256ELb0ELb1ELb1ELb0EEENS1_30DynamicPersistentTileSchedulerILi256ELi256ELb1ELb1ELb0EEEEEEEEEvNT_6ParamsE --------------------------
	.section	.nv.constant0._ZN7cutlass13device_kernelIN5flash19enable_sm80_to_sm89INS1_16FlashAttnFwdSm80INS1_25CollectiveMainloopFwdSm80ILi8ELi2ELb0EN4cute5tupleIJNS5_1CILi128EEENS7_ILi64EEENS7_ILi192EEEEEELi192ENS_10bfloat16_tEfNS_4arch4Sm80ELb1ELb0ELb0ELb0ELb1ELb0ELb1ELb1EEENS1_21CollectiveEpilogueFwdINS6_IJS8_SA_S9_EEENS6_IJNS7_ILi1EEESI_SI_EEESC_SE_Li256ELb0ELb1ELb1ELb0EEENS1_30DynamicPersistentTileSchedulerILi256ELi256ELb1ELb1ELb0EEEEEEEEEvNT_6ParamsE,"a",@progbits
	.sectionflags	@""
	.align	4
.nv.constant0._ZN7cutlass13device_kernelIN5flash19enable_sm80_to_sm89INS1_16FlashAttnFwdSm80INS1_25CollectiveMainloopFwdSm80ILi8ELi2ELb0EN4cute5tupleIJNS5_1CILi128EEENS7_ILi64EEENS7_ILi192EEEEEELi192ENS_10bfloat16_tEfNS_4arch4Sm80ELb1ELb0ELb0ELb0ELb1ELb0ELb1ELb1EEENS1_21CollectiveEpilogueFwdINS6_IJS8_SA_S9_EEENS6_IJNS7_ILi1EEESI_SI_EEESC_SE_Li256ELb0ELb1ELb1ELb0EEENS1_30DynamicPersistentTileSchedulerILi256ELi256ELb1ELb1ELb0EEEEEEEEEvNT_6ParamsE:
	.zero		1592


//--------------------- .nv.constant0._ZN7cutlass13device_kernelIN5flash19enable_sm80_to_sm89INS1_16FlashAttnFwdSm80INS1_25CollectiveMainloopFwdSm80ILi8ELi2ELb0EN4cute5tupleIJNS5_1CILi128EEENS7_ILi64EEENS7_ILi192EEEEEELi192ENS_10bfloat16_tEfNS_4arch4Sm80ELb1ELb0ELb0ELb1ELb1ELb0ELb1ELb1EEENS1_21CollectiveEpilogueFwdINS6_IJS8_SA_S9_EEENS6_IJNS7_ILi1EEESI_SI_EEESC_SE_Li256ELb1ELb1ELb1ELb0EEENS1_36VarlenDynamicPersistentTileSchedulerILi128ELi64ELi256ELi256ELb1ELb1ELb0ELb1ELb1ELb1EEEEEEEEEvNT_6ParamsE --------------------------
	.section	.nv.constant0._ZN7cutlass13device_kernelIN5flash19enable_sm80_to_sm89INS1_16FlashAttnFwdSm80INS1_25CollectiveMainloopFwdSm80ILi8ELi2ELb0EN4cute5tupleIJNS5_1CILi128EEENS7_ILi64EEENS7_ILi192EEEEEELi192ENS_10bfloat16_tEfNS_4arch4Sm80ELb1ELb0ELb0ELb1ELb1ELb0ELb1ELb1EEENS1_21CollectiveEpilogueFwdINS6_IJS8_SA_S9_EEENS6_IJNS7_ILi1EEESI_SI_EEESC_SE_Li256ELb1ELb1ELb1ELb0EEENS1_36VarlenDynamicPersistentTileSchedulerILi128ELi64ELi256ELi256ELb1ELb1ELb0ELb1ELb1ELb1EEEEEEEEEvNT_6ParamsE,"a",@progbits
	.sectionflags	@""
	.align	4
.nv.constant0._ZN7cutlass13device_kernelIN5flash19enable_sm80_to_sm89INS1_16FlashAttnFwdSm80INS1_25CollectiveMainloopFwdSm80ILi8ELi2ELb0EN4cute5tupleIJNS5_1CILi128EEENS7_ILi64EEENS7_ILi192EEEEEELi192ENS_10bfloat16_tEfNS_4arch4Sm80ELb1ELb0ELb0ELb1ELb1ELb0ELb1ELb1EEENS1_21CollectiveEpilogueFwdINS6_IJS8_SA_S9_EEENS6_IJNS7_ILi1EEESI_SI_EEESC_SE_Li256ELb1ELb1ELb1ELb0EEENS1_36VarlenDynamicPersistentTileSchedulerILi128ELi64ELi256ELi256ELb1ELb1ELb0ELb1ELb1ELb1EEEEEEEEEvNT_6ParamsE:
	.zero		1608


//--------------------- .nv.constant0._ZN7cutlass13device_kernelIN5flash19enable_sm80_to_sm89INS1_16FlashAttnFwdSm80INS1_25CollectiveMainloopFwdSm80ILi8ELi2ELb0EN4cute5tupleIJNS5_1CILi128EEENS7_ILi64EEENS7_ILi192EEEEEELi192ENS_10bfloat16_tEfNS_4arch4Sm80ELb1ELb0ELb0ELb1ELb1ELb1ELb1ELb1EEENS1_21CollectiveEpilogueFwdINS6_IJS8_SA_S9_EEENS6_IJNS7_ILi1EEESI_SI_EEESC_SE_Li256ELb1ELb1ELb1ELb0EEENS1_36VarlenDynamicPersistentTileSchedulerILi128ELi64ELi256ELi256ELb1ELb1ELb0ELb1ELb1ELb1EEEEEEEEEvNT_6ParamsE --------------------------
	.section	.nv.constant0._ZN7cutlass13device_kernelIN5flash19enable_sm80_to_sm89INS1_16FlashAttnFwdSm80INS1_25CollectiveMainloopFwdSm80ILi8ELi2ELb0EN4cute5tupleIJNS5_1CILi128EEENS7_ILi64EEENS7_ILi192EEEEEELi192ENS_10bfloat16_tEfNS_4arch4Sm80ELb1ELb0ELb0ELb1ELb1ELb1ELb1ELb1EEENS1_21CollectiveEpilogueFwdINS6_IJS8_SA_S9_EEENS6_IJNS7_ILi1EEESI_SI_EEESC_SE_Li256ELb1ELb1ELb1ELb0EEENS1_36VarlenDynamicPersistentTileSchedulerILi128ELi64ELi256ELi256ELb1ELb1ELb0ELb1ELb1ELb1EEEEEEEEEvNT_6ParamsE,"a",@progbits
	.sectionflags	@""
	.align	4
.nv.constant0._ZN7cutlass13device_kernelIN5flash19enable_sm80_to_sm89INS1_16FlashAttnFwdSm80INS1_25CollectiveMainloopFwdSm80ILi8ELi2ELb0EN4cute5tupleIJNS5_1CILi128EEENS7_ILi64EEENS7_ILi192EEEEEELi192ENS_10bfloat16_tEfNS_4arch4Sm80ELb1ELb0ELb0ELb1ELb1ELb1ELb1ELb1EEENS1_21CollectiveEpilogueFwdINS6_IJS8_SA_S9_EEENS6_IJNS7_ILi1EEESI_SI_EEESC_SE_Li256ELb1ELb1ELb1ELb0EEENS1_36VarlenDynamicPersistentTileSchedulerILi128ELi64ELi256ELi256ELb1ELb1ELb0ELb1ELb1ELb1EEEEEEEEEvNT_6ParamsE:
	.zero		1608


//--------------------- SYMBOLS --------------------------

	.type		.nv.reservedSmem.offset0,@object
	.size		.nv.reservedSmem.offset0,0x4
